//
// Generated by NVIDIA NVVM Compiler
//
// Compiler Build ID: CL-36424714
// Cuda compilation tools, release 13.0, V13.0.88
// Based on NVVM 20.0.0
//

.version 9.0
.target sm_100
.address_size 64

	// .globl	vector_sqr
.global .align 4 .b8 __cudart_i2opi_f[24] = {65, 144, 67, 60, 153, 149, 98, 219, 192, 221, 52, 245, 209, 87, 39, 252, 41, 21, 68, 78, 110, 131, 249, 162};

.visible .entry vector_sqr(
	.param .u32 vector_sqr_param_0,
	.param .u64 .ptr .align 1 vector_sqr_param_1,
	.param .u32 vector_sqr_param_2,
	.param .u32 vector_sqr_param_3,
	.param .u64 .ptr .align 1 vector_sqr_param_4,
	.param .u32 vector_sqr_param_5,
	.param .u32 vector_sqr_param_6
)
{
	.reg .pred 	%p<2>;
	.reg .b32 	%r<12>;
	.reg .b32 	%f<3>;
	.reg .b64 	%rd<9>;

	ld.param.u32 	%r6, [vector_sqr_param_0];
	ld.param.u64 	%rd1, [vector_sqr_param_1];
	ld.param.u32 	%r2, [vector_sqr_param_2];
	ld.param.u32 	%r3, [vector_sqr_param_3];
	ld.param.u64 	%rd2, [vector_sqr_param_4];
	ld.param.u32 	%r4, [vector_sqr_param_5];
	ld.param.u32 	%r5, [vector_sqr_param_6];
	mov.u32 	%r7, %ctaid.x;
	mov.u32 	%r8, %ntid.x;
	mov.u32 	%r9, %tid.x;
	mad.lo.s32 	%r1, %r7, %r8, %r9;
	setp.ge.s32 	%p1, %r1, %r6;
	@%p1 bra 	$L__BB0_2;
	cvta.to.global.u64 	%rd3, %rd1;
	cvta.to.global.u64 	%rd4, %rd2;
	mad.lo.s32 	%r10, %r3, %r1, %r2;
	mul.wide.s32 	%rd5, %r10, 4;
	add.s64 	%rd6, %rd3, %rd5;
	ld.global.f32 	%f1, [%rd6];
	mul.f32 	%f2, %f1, %f1;
	mad.lo.s32 	%r11, %r5, %r1, %r4;
	mul.wide.s32 	%rd7, %r11, 4;
	add.s64 	%rd8, %rd4, %rd7;
	st.global.f32 	[%rd8], %f2;
$L__BB0_2:
	ret;

}
	// .globl	vector_mul
.visible .entry vector_mul(
	.param .u32 vector_mul_param_0,
	.param .u64 .ptr .align 1 vector_mul_param_1,
	.param .u32 vector_mul_param_2,
	.param .u32 vector_mul_param_3,
	.param .u64 .ptr .align 1 vector_mul_param_4,
	.param .u32 vector_mul_param_5,
	.param .u32 vector_mul_param_6,
	.param .u64 .ptr .align 1 vector_mul_param_7,
	.param .u32 vector_mul_param_8,
	.param .u32 vector_mul_param_9
)
{
	.reg .pred 	%p<2>;
	.reg .b32 	%r<15>;
	.reg .b32 	%f<4>;
	.reg .b64 	%rd<13>;

	ld.param.u32 	%r8, [vector_mul_param_0];
	ld.param.u64 	%rd1, [vector_mul_param_1];
	ld.param.u32 	%r2, [vector_mul_param_2];
	ld.param.u32 	%r3, [vector_mul_param_3];
	ld.param.u64 	%rd2, [vector_mul_param_4];
	ld.param.u32 	%r4, [vector_mul_param_5];
	ld.param.u32 	%r5, [vector_mul_param_6];
	ld.param.u64 	%rd3, [vector_mul_param_7];
	ld.param.u32 	%r6, [vector_mul_param_8];
	ld.param.u32 	%r7, [vector_mul_param_9];
	mov.u32 	%r9, %ctaid.x;
	mov.u32 	%r10, %ntid.x;
	mov.u32 	%r11, %tid.x;
	mad.lo.s32 	%r1, %r9, %r10, %r11;
	setp.ge.s32 	%p1, %r1, %r8;
	@%p1 bra 	$L__BB1_2;
	cvta.to.global.u64 	%rd4, %rd1;
	cvta.to.global.u64 	%rd5, %rd2;
	cvta.to.global.u64 	%rd6, %rd3;
	mad.lo.s32 	%r12, %r3, %r1, %r2;
	mul.wide.s32 	%rd7, %r12, 4;
	add.s64 	%rd8, %rd4, %rd7;
	ld.global.f32 	%f1, [%rd8];
	mad.lo.s32 	%r13, %r5, %r1, %r4;
	mul.wide.s32 	%rd9, %r13, 4;
	add.s64 	%rd10, %rd5, %rd9;
	ld.global.f32 	%f2, [%rd10];
	mul.f32 	%f3, %f1, %f2;
	mad.lo.s32 	%r14, %r7, %r1, %r6;
	mul.wide.s32 	%rd11, %r14, 4;
	add.s64 	%rd12, %rd6, %rd11;
	st.global.f32 	[%rd12], %f3;
$L__BB1_2:
	ret;

}
	// .globl	vector_div
.visible .entry vector_div(
	.param .u32 vector_div_param_0,
	.param .u64 .ptr .align 1 vector_div_param_1,
	.param .u32 vector_div_param_2,
	.param .u32 vector_div_param_3,
	.param .u64 .ptr .align 1 vector_div_param_4,
	.param .u32 vector_div_param_5,
	.param .u32 vector_div_param_6,
	.param .u64 .ptr .align 1 vector_div_param_7,
	.param .u32 vector_div_param_8,
	.param .u32 vector_div_param_9
)
{
	.reg .pred 	%p<2>;
	.reg .b32 	%r<15>;
	.reg .b32 	%f<4>;
	.reg .b64 	%rd<13>;

	ld.param.u32 	%r8, [vector_div_param_0];
	ld.param.u64 	%rd1, [vector_div_param_1];
	ld.param.u32 	%r2, [vector_div_param_2];
	ld.param.u32 	%r3, [vector_div_param_3];
	ld.param.u64 	%rd2, [vector_div_param_4];
	ld.param.u32 	%r4, [vector_div_param_5];
	ld.param.u32 	%r5, [vector_div_param_6];
	ld.param.u64 	%rd3, [vector_div_param_7];
	ld.param.u32 	%r6, [vector_div_param_8];
	ld.param.u32 	%r7, [vector_div_param_9];
	mov.u32 	%r9, %ctaid.x;
	mov.u32 	%r10, %ntid.x;
	mov.u32 	%r11, %tid.x;
	mad.lo.s32 	%r1, %r9, %r10, %r11;
	setp.ge.s32 	%p1, %r1, %r8;
	@%p1 bra 	$L__BB2_2;
	cvta.to.global.u64 	%rd4, %rd1;
	cvta.to.global.u64 	%rd5, %rd2;
	cvta.to.global.u64 	%rd6, %rd3;
	mad.lo.s32 	%r12, %r3, %r1, %r2;
	mul.wide.s32 	%rd7, %r12, 4;
	add.s64 	%rd8, %rd4, %rd7;
	ld.global.f32 	%f1, [%rd8];
	mad.lo.s32 	%r13, %r5, %r1, %r4;
	mul.wide.s32 	%rd9, %r13, 4;
	add.s64 	%rd10, %rd5, %rd9;
	ld.global.f32 	%f2, [%rd10];
	div.rn.f32 	%f3, %f1, %f2;
	mad.lo.s32 	%r14, %r7, %r1, %r6;
	mul.wide.s32 	%rd11, %r14, 4;
	add.s64 	%rd12, %rd6, %rd11;
	st.global.f32 	[%rd12], %f3;
$L__BB2_2:
	ret;

}
	// .globl	vector_inv
.visible .entry vector_inv(
	.param .u32 vector_inv_param_0,
	.param .u64 .ptr .align 1 vector_inv_param_1,
	.param .u32 vector_inv_param_2,
	.param .u32 vector_inv_param_3,
	.param .u64 .ptr .align 1 vector_inv_param_4,
	.param .u32 vector_inv_param_5,
	.param .u32 vector_inv_param_6
)
{
	.reg .pred 	%p<2>;
	.reg .b32 	%r<12>;
	.reg .b32 	%f<3>;
	.reg .b64 	%rd<9>;

	ld.param.u32 	%r6, [vector_inv_param_0];
	ld.param.u64 	%rd1, [vector_inv_param_1];
	ld.param.u32 	%r2, [vector_inv_param_2];
	ld.param.u32 	%r3, [vector_inv_param_3];
	ld.param.u64 	%rd2, [vector_inv_param_4];
	ld.param.u32 	%r4, [vector_inv_param_5];
	ld.param.u32 	%r5, [vector_inv_param_6];
	mov.u32 	%r7, %ctaid.x;
	mov.u32 	%r8, %ntid.x;
	mov.u32 	%r9, %tid.x;
	mad.lo.s32 	%r1, %r7, %r8, %r9;
	setp.ge.s32 	%p1, %r1, %r6;
	@%p1 bra 	$L__BB3_2;
	cvta.to.global.u64 	%rd3, %rd1;
	cvta.to.global.u64 	%rd4, %rd2;
	mad.lo.s32 	%r10, %r3, %r1, %r2;
	mul.wide.s32 	%rd5, %r10, 4;
	add.s64 	%rd6, %rd3, %rd5;
	ld.global.f32 	%f1, [%rd6];
	rcp.rn.f32 	%f2, %f1;
	mad.lo.s32 	%r11, %r5, %r1, %r4;
	mul.wide.s32 	%rd7, %r11, 4;
	add.s64 	%rd8, %rd4, %rd7;
	st.global.f32 	[%rd8], %f2;
$L__BB3_2:
	ret;

}
	// .globl	vector_abs
.visible .entry vector_abs(
	.param .u32 vector_abs_param_0,
	.param .u64 .ptr .align 1 vector_abs_param_1,
	.param .u32 vector_abs_param_2,
	.param .u32 vector_abs_param_3,
	.param .u64 .ptr .align 1 vector_abs_param_4,
	.param .u32 vector_abs_param_5,
	.param .u32 vector_abs_param_6
)
{
	.reg .pred 	%p<2>;
	.reg .b32 	%r<12>;
	.reg .b32 	%f<3>;
	.reg .b64 	%rd<9>;

	ld.param.u32 	%r6, [vector_abs_param_0];
	ld.param.u64 	%rd1, [vector_abs_param_1];
	ld.param.u32 	%r2, [vector_abs_param_2];
	ld.param.u32 	%r3, [vector_abs_param_3];
	ld.param.u64 	%rd2, [vector_abs_param_4];
	ld.param.u32 	%r4, [vector_abs_param_5];
	ld.param.u32 	%r5, [vector_abs_param_6];
	mov.u32 	%r7, %ctaid.x;
	mov.u32 	%r8, %ntid.x;
	mov.u32 	%r9, %tid.x;
	mad.lo.s32 	%r1, %r7, %r8, %r9;
	setp.ge.s32 	%p1, %r1, %r6;
	@%p1 bra 	$L__BB4_2;
	cvta.to.global.u64 	%rd3, %rd1;
	cvta.to.global.u64 	%rd4, %rd2;
	mad.lo.s32 	%r10, %r3, %r1, %r2;
	mul.wide.s32 	%rd5, %r10, 4;
	add.s64 	%rd6, %rd3, %rd5;
	ld.global.f32 	%f1, [%rd6];
	abs.f32 	%f2, %f1;
	mad.lo.s32 	%r11, %r5, %r1, %r4;
	mul.wide.s32 	%rd7, %r11, 4;
	add.s64 	%rd8, %rd4, %rd7;
	st.global.f32 	[%rd8], %f2;
$L__BB4_2:
	ret;

}
	// .globl	vector_linear_frac
.visible .entry vector_linear_frac(
	.param .u32 vector_linear_frac_param_0,
	.param .u64 .ptr .align 1 vector_linear_frac_param_1,
	.param .u32 vector_linear_frac_param_2,
	.param .u32 vector_linear_frac_param_3,
	.param .u64 .ptr .align 1 vector_linear_frac_param_4,
	.param .u32 vector_linear_frac_param_5,
	.param .u32 vector_linear_frac_param_6,
	.param .f32 vector_linear_frac_param_7,
	.param .f32 vector_linear_frac_param_8,
	.param .f32 vector_linear_frac_param_9,
	.param .f32 vector_linear_frac_param_10,
	.param .u64 .ptr .align 1 vector_linear_frac_param_11,
	.param .u32 vector_linear_frac_param_12,
	.param .u32 vector_linear_frac_param_13
)
{
	.reg .pred 	%p<2>;
	.reg .b32 	%r<15>;
	.reg .b32 	%f<10>;
	.reg .b64 	%rd<13>;

	ld.param.u32 	%r8, [vector_linear_frac_param_0];
	ld.param.u64 	%rd1, [vector_linear_frac_param_1];
	ld.param.u32 	%r2, [vector_linear_frac_param_2];
	ld.param.u32 	%r3, [vector_linear_frac_param_3];
	ld.param.u64 	%rd2, [vector_linear_frac_param_4];
	ld.param.u32 	%r4, [vector_linear_frac_param_5];
	ld.param.u32 	%r5, [vector_linear_frac_param_6];
	ld.param.f32 	%f1, [vector_linear_frac_param_7];
	ld.param.f32 	%f2, [vector_linear_frac_param_8];
	ld.param.f32 	%f3, [vector_linear_frac_param_9];
	ld.param.f32 	%f4, [vector_linear_frac_param_10];
	ld.param.u64 	%rd3, [vector_linear_frac_param_11];
	ld.param.u32 	%r6, [vector_linear_frac_param_12];
	ld.param.u32 	%r7, [vector_linear_frac_param_13];
	mov.u32 	%r9, %ctaid.x;
	mov.u32 	%r10, %ntid.x;
	mov.u32 	%r11, %tid.x;
	mad.lo.s32 	%r1, %r9, %r10, %r11;
	setp.ge.s32 	%p1, %r1, %r8;
	@%p1 bra 	$L__BB5_2;
	cvta.to.global.u64 	%rd4, %rd1;
	cvta.to.global.u64 	%rd5, %rd2;
	cvta.to.global.u64 	%rd6, %rd3;
	mad.lo.s32 	%r12, %r3, %r1, %r2;
	mul.wide.s32 	%rd7, %r12, 4;
	add.s64 	%rd8, %rd4, %rd7;
	ld.global.f32 	%f5, [%rd8];
	fma.rn.f32 	%f6, %f1, %f5, %f2;
	mad.lo.s32 	%r13, %r5, %r1, %r4;
	mul.wide.s32 	%rd9, %r13, 4;
	add.s64 	%rd10, %rd5, %rd9;
	ld.global.f32 	%f7, [%rd10];
	fma.rn.f32 	%f8, %f3, %f7, %f4;
	div.rn.f32 	%f9, %f6, %f8;
	mad.lo.s32 	%r14, %r7, %r1, %r6;
	mul.wide.s32 	%rd11, %r14, 4;
	add.s64 	%rd12, %rd6, %rd11;
	st.global.f32 	[%rd12], %f9;
$L__BB5_2:
	ret;

}
	// .globl	vector_scale_shift
.visible .entry vector_scale_shift(
	.param .u32 vector_scale_shift_param_0,
	.param .u64 .ptr .align 1 vector_scale_shift_param_1,
	.param .u32 vector_scale_shift_param_2,
	.param .u32 vector_scale_shift_param_3,
	.param .f32 vector_scale_shift_param_4,
	.param .f32 vector_scale_shift_param_5,
	.param .f32 vector_scale_shift_param_6,
	.param .f32 vector_scale_shift_param_7,
	.param .u64 .ptr .align 1 vector_scale_shift_param_8,
	.param .u32 vector_scale_shift_param_9,
	.param .u32 vector_scale_shift_param_10
)
{
	.reg .pred 	%p<2>;
	.reg .b32 	%r<12>;
	.reg .b32 	%f<5>;
	.reg .b64 	%rd<9>;

	ld.param.u32 	%r6, [vector_scale_shift_param_0];
	ld.param.u64 	%rd1, [vector_scale_shift_param_1];
	ld.param.u32 	%r2, [vector_scale_shift_param_2];
	ld.param.u32 	%r3, [vector_scale_shift_param_3];
	ld.param.f32 	%f1, [vector_scale_shift_param_4];
	ld.param.f32 	%f2, [vector_scale_shift_param_5];
	ld.param.u64 	%rd2, [vector_scale_shift_param_8];
	ld.param.u32 	%r4, [vector_scale_shift_param_9];
	ld.param.u32 	%r5, [vector_scale_shift_param_10];
	mov.u32 	%r7, %ctaid.x;
	mov.u32 	%r8, %ntid.x;
	mov.u32 	%r9, %tid.x;
	mad.lo.s32 	%r1, %r7, %r8, %r9;
	setp.ge.s32 	%p1, %r1, %r6;
	@%p1 bra 	$L__BB6_2;
	cvta.to.global.u64 	%rd3, %rd1;
	cvta.to.global.u64 	%rd4, %rd2;
	mad.lo.s32 	%r10, %r3, %r1, %r2;
	mul.wide.s32 	%rd5, %r10, 4;
	add.s64 	%rd6, %rd3, %rd5;
	ld.global.f32 	%f3, [%rd6];
	fma.rn.f32 	%f4, %f1, %f3, %f2;
	mad.lo.s32 	%r11, %r5, %r1, %r4;
	mul.wide.s32 	%rd7, %r11, 4;
	add.s64 	%rd8, %rd4, %rd7;
	st.global.f32 	[%rd8], %f4;
$L__BB6_2:
	ret;

}
	// .globl	vector_fmod
.visible .entry vector_fmod(
	.param .u32 vector_fmod_param_0,
	.param .u64 .ptr .align 1 vector_fmod_param_1,
	.param .u32 vector_fmod_param_2,
	.param .u32 vector_fmod_param_3,
	.param .u64 .ptr .align 1 vector_fmod_param_4,
	.param .u32 vector_fmod_param_5,
	.param .u32 vector_fmod_param_6,
	.param .u64 .ptr .align 1 vector_fmod_param_7,
	.param .u32 vector_fmod_param_8,
	.param .u32 vector_fmod_param_9
)
{
	.reg .pred 	%p<16>;
	.reg .b32 	%r<35>;
	.reg .b32 	%f<47>;
	.reg .b64 	%rd<13>;

	ld.param.u32 	%r18, [vector_fmod_param_0];
	ld.param.u64 	%rd1, [vector_fmod_param_1];
	ld.param.u32 	%r12, [vector_fmod_param_2];
	ld.param.u32 	%r13, [vector_fmod_param_3];
	ld.param.u64 	%rd2, [vector_fmod_param_4];
	ld.param.u32 	%r14, [vector_fmod_param_5];
	ld.param.u32 	%r15, [vector_fmod_param_6];
	ld.param.u64 	%rd3, [vector_fmod_param_7];
	ld.param.u32 	%r16, [vector_fmod_param_8];
	ld.param.u32 	%r17, [vector_fmod_param_9];
	mov.u32 	%r19, %ctaid.x;
	mov.u32 	%r20, %ntid.x;
	mov.u32 	%r21, %tid.x;
	mad.lo.s32 	%r1, %r19, %r20, %r21;
	setp.ge.s32 	%p1, %r1, %r18;
	@%p1 bra 	$L__BB7_14;
	cvta.to.global.u64 	%rd4, %rd1;
	cvta.to.global.u64 	%rd5, %rd2;
	mad.lo.s32 	%r22, %r13, %r1, %r12;
	mul.wide.s32 	%rd6, %r22, 4;
	add.s64 	%rd7, %rd4, %rd6;
	ld.global.f32 	%f1, [%rd7];
	mad.lo.s32 	%r23, %r15, %r1, %r14;
	mul.wide.s32 	%rd8, %r23, 4;
	add.s64 	%rd9, %rd5, %rd8;
	ld.global.f32 	%f20, [%rd9];
	abs.f32 	%f2, %f20;
	abs.f32 	%f46, %f1;
	setp.lt.f32 	%p2, %f46, %f2;
	@%p2 bra 	$L__BB7_13;
	mul.f32 	%f4, %f2, 0f4B000000;
	setp.gtu.f32 	%p3, %f46, %f4;
	@%p3 bra 	$L__BB7_9;
	div.approx.f32 	%f21, %f46, %f2;
	cvt.rzi.f32.f32 	%f44, %f21;
	neg.f32 	%f6, %f2;
	fma.rn.f32 	%f7, %f6, %f44, %f46;
	mov.b32 	%r2, %f7;
	mov.b32 	%r24, %f2;
	setp.lt.u32 	%p4, %r2, %r24;
	@%p4 bra 	$L__BB7_8;
	setp.lt.u32 	%p5, %r2, -2147483647;
	@%p5 bra 	$L__BB7_6;
	add.f32 	%f26, %f44, 0fBF800000;
	setp.lt.f32 	%p8, %f7, %f6;
	add.f32 	%f27, %f26, 0fBF800000;
	selp.f32 	%f44, %f27, %f26, %p8;
	bra.uni 	$L__BB7_8;
$L__BB7_6:
	add.f32 	%f44, %f44, 0f3F800000;
	add.f32 	%f22, %f2, %f2;
	setp.ltu.f32 	%p6, %f7, %f22;
	@%p6 bra 	$L__BB7_8;
	add.f32 	%f23, %f44, 0f3F800000;
	fma.rn.f32 	%f24, %f2, 0fC0400000, %f7;
	setp.ge.f32 	%p7, %f24, 0f00000000;
	add.f32 	%f25, %f23, 0f3F800000;
	selp.f32 	%f44, %f25, %f23, %p7;
$L__BB7_8:
	fma.rn.f32 	%f46, %f6, %f44, %f46;
	bra.uni 	$L__BB7_13;
$L__BB7_9:
	mov.b32 	%r3, %f46;
	mov.b32 	%r25, %f4;
	and.b32  	%r4, %r25, -8388608;
	and.b32  	%r26, %r3, 8388607;
	or.b32  	%r33, %r26, 1065353216;
	and.b32  	%r27, %r25, 8388607;
	or.b32  	%r6, %r27, 1065353216;
	mov.b32 	%f45, %r33;
	sub.s32 	%r28, %r3, %r4;
	add.s32 	%r29, %r28, 192937984;
	and.b32  	%r34, %r29, -8388608;
	setp.eq.s32 	%p9, %r34, 0;
	@%p9 bra 	$L__BB7_12;
	mov.b32 	%f28, %r6;
	rcp.approx.ftz.f32 	%f14, %f28;
	neg.f32 	%f15, %f28;
$L__BB7_11:
	min.u32 	%r30, %r34, 192937984;
	add.s32 	%r31, %r33, %r30;
	mov.b32 	%f29, %r31;
	mul.f32 	%f30, %f14, %f29;
	fma.rn.f32 	%f31, %f15, %f30, %f29;
	fma.rn.f32 	%f32, %f31, %f14, %f30;
	fma.rn.f32 	%f33, %f15, %f32, %f29;
	fma.rz.f32 	%f34, %f33, %f14, %f32;
	cvt.rzi.f32.f32 	%f35, %f34;
	fma.rn.f32 	%f45, %f15, %f35, %f29;
	sub.s32 	%r34, %r34, %r30;
	mov.b32 	%r33, %f45;
	setp.ne.s32 	%p10, %r34, 0;
	setp.ne.s32 	%p11, %r33, 0;
	and.pred  	%p12, %p10, %p11;
	@%p12 bra 	$L__BB7_11;
$L__BB7_12:
	mov.b32 	%f37, %r4;
	setp.leu.f32 	%p13, %f2, 0f00000000;
	setp.gt.u32 	%p14, %r3, 2139095039;
	selp.f32 	%f38, 0f7FFFFFFF, %f37, %p14;
	selp.f32 	%f39, 0f7FFFFFFF, %f38, %p13;
	mul.f32 	%f40, %f45, 0f34000000;
	mul.f32 	%f46, %f39, %f40;
$L__BB7_13:
	abs.f32 	%f41, %f46;
	setp.nan.f32 	%p15, %f41, %f41;
	copysign.f32 	%f42, %f1, %f46;
	selp.f32 	%f43, %f46, %f42, %p15;
	mad.lo.s32 	%r32, %r17, %r1, %r16;
	cvta.to.global.u64 	%rd10, %rd3;
	mul.wide.s32 	%rd11, %r32, 4;
	add.s64 	%rd12, %rd10, %rd11;
	st.global.f32 	[%rd12], %f43;
$L__BB7_14:
	ret;

}
	// .globl	vector_frem
.visible .entry vector_frem(
	.param .u32 vector_frem_param_0,
	.param .u64 .ptr .align 1 vector_frem_param_1,
	.param .u32 vector_frem_param_2,
	.param .u32 vector_frem_param_3,
	.param .u64 .ptr .align 1 vector_frem_param_4,
	.param .u32 vector_frem_param_5,
	.param .u32 vector_frem_param_6,
	.param .u64 .ptr .align 1 vector_frem_param_7,
	.param .u32 vector_frem_param_8,
	.param .u32 vector_frem_param_9
)
{
	.reg .pred 	%p<22>;
	.reg .b32 	%r<56>;
	.reg .b32 	%f<53>;
	.reg .b64 	%rd<13>;

	ld.param.u32 	%r25, [vector_frem_param_0];
	ld.param.u64 	%rd1, [vector_frem_param_1];
	ld.param.u32 	%r19, [vector_frem_param_2];
	ld.param.u32 	%r20, [vector_frem_param_3];
	ld.param.u64 	%rd2, [vector_frem_param_4];
	ld.param.u32 	%r21, [vector_frem_param_5];
	ld.param.u32 	%r22, [vector_frem_param_6];
	ld.param.u64 	%rd3, [vector_frem_param_7];
	ld.param.u32 	%r23, [vector_frem_param_8];
	ld.param.u32 	%r24, [vector_frem_param_9];
	mov.u32 	%r26, %ctaid.x;
	mov.u32 	%r27, %ntid.x;
	mov.u32 	%r28, %tid.x;
	mad.lo.s32 	%r1, %r26, %r27, %r28;
	setp.ge.s32 	%p1, %r1, %r25;
	@%p1 bra 	$L__BB8_17;
	cvta.to.global.u64 	%rd4, %rd1;
	cvta.to.global.u64 	%rd5, %rd2;
	mad.lo.s32 	%r30, %r20, %r1, %r19;
	mul.wide.s32 	%rd6, %r30, 4;
	add.s64 	%rd7, %rd4, %rd6;
	ld.global.f32 	%f1, [%rd7];
	mad.lo.s32 	%r31, %r22, %r1, %r21;
	mul.wide.s32 	%rd8, %r31, 4;
	add.s64 	%rd9, %rd5, %rd8;
	ld.global.f32 	%f23, [%rd9];
	abs.f32 	%f2, %f23;
	abs.f32 	%f51, %f1;
	setp.lt.f32 	%p2, %f51, %f2;
	mov.b32 	%r55, 0;
	@%p2 bra 	$L__BB8_13;
	mul.f32 	%f4, %f2, 0f4B000000;
	setp.gtu.f32 	%p3, %f51, %f4;
	@%p3 bra 	$L__BB8_9;
	div.approx.f32 	%f24, %f51, %f2;
	cvt.rzi.f32.f32 	%f49, %f24;
	neg.f32 	%f6, %f2;
	fma.rn.f32 	%f7, %f6, %f49, %f51;
	mov.b32 	%r2, %f7;
	mov.b32 	%r32, %f2;
	setp.lt.u32 	%p4, %r2, %r32;
	@%p4 bra 	$L__BB8_8;
	setp.lt.u32 	%p5, %r2, -2147483647;
	@%p5 bra 	$L__BB8_6;
	add.f32 	%f29, %f49, 0fBF800000;
	setp.lt.f32 	%p8, %f7, %f6;
	add.f32 	%f30, %f29, 0fBF800000;
	selp.f32 	%f49, %f30, %f29, %p8;
	bra.uni 	$L__BB8_8;
$L__BB8_6:
	add.f32 	%f49, %f49, 0f3F800000;
	add.f32 	%f25, %f2, %f2;
	setp.ltu.f32 	%p6, %f7, %f25;
	@%p6 bra 	$L__BB8_8;
	add.f32 	%f26, %f49, 0f3F800000;
	fma.rn.f32 	%f27, %f2, 0fC0400000, %f7;
	setp.ge.f32 	%p7, %f27, 0f00000000;
	add.f32 	%f28, %f26, 0f3F800000;
	selp.f32 	%f49, %f28, %f26, %p7;
$L__BB8_8:
	cvt.rzi.u32.f32 	%r55, %f49;
	fma.rn.f32 	%f51, %f6, %f49, %f51;
	bra.uni 	$L__BB8_13;
$L__BB8_9:
	mov.b32 	%r4, %f51;
	mov.b32 	%r34, %f4;
	and.b32  	%r5, %r34, -8388608;
	and.b32  	%r35, %r4, 8388607;
	or.b32  	%r50, %r35, 1065353216;
	and.b32  	%r36, %r34, 8388607;
	or.b32  	%r7, %r36, 1065353216;
	mov.b32 	%f50, %r50;
	sub.s32 	%r37, %r4, %r5;
	add.s32 	%r38, %r37, 192937984;
	and.b32  	%r8, %r38, -8388608;
	setp.eq.s32 	%p9, %r8, 0;
	mov.b32 	%r53, 0;
	mov.u32 	%r54, %r53;
	@%p9 bra 	$L__BB8_12;
	mov.b32 	%f31, %r7;
	rcp.approx.ftz.f32 	%f14, %f31;
	neg.f32 	%f15, %f31;
	mov.b32 	%r53, 0;
	mov.u32 	%r54, %r8;
$L__BB8_11:
	min.u32 	%r40, %r54, 192937984;
	add.s32 	%r41, %r50, %r40;
	mov.b32 	%f32, %r41;
	mul.f32 	%f33, %f14, %f32;
	fma.rn.f32 	%f34, %f15, %f33, %f32;
	fma.rn.f32 	%f35, %f34, %f14, %f33;
	fma.rn.f32 	%f36, %f15, %f35, %f32;
	fma.rz.f32 	%f37, %f36, %f14, %f35;
	cvt.rzi.f32.f32 	%f38, %f37;
	fma.rn.f32 	%f50, %f15, %f38, %f32;
	sub.s32 	%r54, %r54, %r40;
	mov.b32 	%r50, %f50;
	shr.u32 	%r42, %r40, 23;
	shl.b32 	%r43, %r53, %r42;
	cvt.rzi.u32.f32 	%r44, %f38;
	add.s32 	%r53, %r43, %r44;
	setp.ne.s32 	%p10, %r54, 0;
	setp.ne.s32 	%p11, %r50, 0;
	and.pred  	%p12, %p10, %p11;
	@%p12 bra 	$L__BB8_11;
$L__BB8_12:
	min.u32 	%r45, %r54, 33554431;
	shr.u32 	%r46, %r45, 23;
	shl.b32 	%r55, %r53, %r46;
	mov.b32 	%f40, %r5;
	setp.leu.f32 	%p13, %f2, 0f00000000;
	setp.gt.u32 	%p14, %r4, 2139095039;
	selp.f32 	%f41, 0f7FFFFFFF, %f40, %p14;
	selp.f32 	%f42, 0f7FFFFFFF, %f41, %p13;
	mul.f32 	%f43, %f50, 0f34000000;
	mul.f32 	%f51, %f42, %f43;
$L__BB8_13:
	add.f32 	%f20, %f51, %f51;
	setp.gt.f32 	%p15, %f20, %f2;
	@%p15 bra 	$L__BB8_15;
	setp.neu.f32 	%p16, %f20, %f2;
	and.b32  	%r47, %r55, 1;
	setp.eq.b32 	%p17, %r47, 1;
	not.pred 	%p18, %p17;
	or.pred  	%p19, %p16, %p18;
	@%p19 bra 	$L__BB8_16;
$L__BB8_15:
	sub.f32 	%f51, %f51, %f2;
$L__BB8_16:
	mov.b32 	%r48, %f1;
	abs.f32 	%f44, %f51;
	setp.num.f32 	%p20, %f44, %f44;
	neg.f32 	%f46, %f51;
	setp.lt.s32 	%p21, %r48, 0;
	selp.f32 	%f47, %f46, %f51, %p20;
	selp.f32 	%f48, %f47, %f51, %p21;
	mad.lo.s32 	%r49, %r24, %r1, %r23;
	cvta.to.global.u64 	%rd10, %rd3;
	mul.wide.s32 	%rd11, %r49, 4;
	add.s64 	%rd12, %rd10, %rd11;
	st.global.f32 	[%rd12], %f48;
$L__BB8_17:
	ret;

}
	// .globl	vector_sqrt
.visible .entry vector_sqrt(
	.param .u32 vector_sqrt_param_0,
	.param .u64 .ptr .align 1 vector_sqrt_param_1,
	.param .u32 vector_sqrt_param_2,
	.param .u32 vector_sqrt_param_3,
	.param .u64 .ptr .align 1 vector_sqrt_param_4,
	.param .u32 vector_sqrt_param_5,
	.param .u32 vector_sqrt_param_6
)
{
	.reg .pred 	%p<2>;
	.reg .b32 	%r<12>;
	.reg .b32 	%f<3>;
	.reg .b64 	%rd<9>;

	ld.param.u32 	%r6, [vector_sqrt_param_0];
	ld.param.u64 	%rd1, [vector_sqrt_param_1];
	ld.param.u32 	%r2, [vector_sqrt_param_2];
	ld.param.u32 	%r3, [vector_sqrt_param_3];
	ld.param.u64 	%rd2, [vector_sqrt_param_4];
	ld.param.u32 	%r4, [vector_sqrt_param_5];
	ld.param.u32 	%r5, [vector_sqrt_param_6];
	mov.u32 	%r7, %ctaid.x;
	mov.u32 	%r8, %ntid.x;
	mov.u32 	%r9, %tid.x;
	mad.lo.s32 	%r1, %r7, %r8, %r9;
	setp.ge.s32 	%p1, %r1, %r6;
	@%p1 bra 	$L__BB9_2;
	cvta.to.global.u64 	%rd3, %rd1;
	cvta.to.global.u64 	%rd4, %rd2;
	mad.lo.s32 	%r10, %r3, %r1, %r2;
	mul.wide.s32 	%rd5, %r10, 4;
	add.s64 	%rd6, %rd3, %rd5;
	ld.global.f32 	%f1, [%rd6];
	sqrt.rn.f32 	%f2, %f1;
	mad.lo.s32 	%r11, %r5, %r1, %r4;
	mul.wide.s32 	%rd7, %r11, 4;
	add.s64 	%rd8, %rd4, %rd7;
	st.global.f32 	[%rd8], %f2;
$L__BB9_2:
	ret;

}
	// .globl	vector_inv_sqrt
.visible .entry vector_inv_sqrt(
	.param .u32 vector_inv_sqrt_param_0,
	.param .u64 .ptr .align 1 vector_inv_sqrt_param_1,
	.param .u32 vector_inv_sqrt_param_2,
	.param .u32 vector_inv_sqrt_param_3,
	.param .u64 .ptr .align 1 vector_inv_sqrt_param_4,
	.param .u32 vector_inv_sqrt_param_5,
	.param .u32 vector_inv_sqrt_param_6
)
{
	.reg .pred 	%p<2>;
	.reg .b32 	%r<12>;
	.reg .b32 	%f<3>;
	.reg .b64 	%rd<9>;

	ld.param.u32 	%r6, [vector_inv_sqrt_param_0];
	ld.param.u64 	%rd1, [vector_inv_sqrt_param_1];
	ld.param.u32 	%r2, [vector_inv_sqrt_param_2];
	ld.param.u32 	%r3, [vector_inv_sqrt_param_3];
	ld.param.u64 	%rd2, [vector_inv_sqrt_param_4];
	ld.param.u32 	%r4, [vector_inv_sqrt_param_5];
	ld.param.u32 	%r5, [vector_inv_sqrt_param_6];
	mov.u32 	%r7, %ctaid.x;
	mov.u32 	%r8, %ntid.x;
	mov.u32 	%r9, %tid.x;
	mad.lo.s32 	%r1, %r7, %r8, %r9;
	setp.ge.s32 	%p1, %r1, %r6;
	@%p1 bra 	$L__BB10_2;
	cvta.to.global.u64 	%rd3, %rd1;
	cvta.to.global.u64 	%rd4, %rd2;
	mad.lo.s32 	%r10, %r3, %r1, %r2;
	mul.wide.s32 	%rd5, %r10, 4;
	add.s64 	%rd6, %rd3, %rd5;
	ld.global.f32 	%f1, [%rd6];
	rsqrt.approx.f32 	%f2, %f1;
	mad.lo.s32 	%r11, %r5, %r1, %r4;
	mul.wide.s32 	%rd7, %r11, 4;
	add.s64 	%rd8, %rd4, %rd7;
	st.global.f32 	[%rd8], %f2;
$L__BB10_2:
	ret;

}
	// .globl	vector_cbrt
.visible .entry vector_cbrt(
	.param .u32 vector_cbrt_param_0,
	.param .u64 .ptr .align 1 vector_cbrt_param_1,
	.param .u32 vector_cbrt_param_2,
	.param .u32 vector_cbrt_param_3,
	.param .u64 .ptr .align 1 vector_cbrt_param_4,
	.param .u32 vector_cbrt_param_5,
	.param .u32 vector_cbrt_param_6
)
{
	.reg .pred 	%p<4>;
	.reg .b32 	%r<12>;
	.reg .b32 	%f<16>;
	.reg .b64 	%rd<9>;

	ld.param.u32 	%r6, [vector_cbrt_param_0];
	ld.param.u64 	%rd1, [vector_cbrt_param_1];
	ld.param.u32 	%r2, [vector_cbrt_param_2];
	ld.param.u32 	%r3, [vector_cbrt_param_3];
	ld.param.u64 	%rd2, [vector_cbrt_param_4];
	ld.param.u32 	%r4, [vector_cbrt_param_5];
	ld.param.u32 	%r5, [vector_cbrt_param_6];
	mov.u32 	%r7, %ctaid.x;
	mov.u32 	%r8, %ntid.x;
	mov.u32 	%r9, %tid.x;
	mad.lo.s32 	%r1, %r7, %r8, %r9;
	setp.ge.s32 	%p1, %r1, %r6;
	@%p1 bra 	$L__BB11_2;
	cvta.to.global.u64 	%rd3, %rd1;
	cvta.to.global.u64 	%rd4, %rd2;
	mad.lo.s32 	%r10, %r3, %r1, %r2;
	mul.wide.s32 	%rd5, %r10, 4;
	add.s64 	%rd6, %rd3, %rd5;
	ld.global.f32 	%f1, [%rd6];
	abs.f32 	%f2, %f1;
	lg2.approx.f32 	%f3, %f2;
	mul.f32 	%f4, %f3, 0fBF2AAAAB;
	ex2.approx.ftz.f32 	%f5, %f4;
	mul.f32 	%f6, %f2, %f5;
	neg.f32 	%f7, %f6;
	mul.f32 	%f8, %f5, %f7;
	fma.rn.f32 	%f9, %f6, %f8, 0f3F800000;
	mul.f32 	%f10, %f9, 0f3EAAAAAB;
	fma.rn.f32 	%f11, %f6, %f10, %f6;
	setp.lt.f32 	%p2, %f1, 0f00000000;
	neg.f32 	%f12, %f11;
	selp.f32 	%f13, %f12, %f11, %p2;
	add.f32 	%f14, %f1, %f1;
	setp.eq.f32 	%p3, %f14, %f1;
	selp.f32 	%f15, %f14, %f13, %p3;
	mad.lo.s32 	%r11, %r5, %r1, %r4;
	mul.wide.s32 	%rd7, %r11, 4;
	add.s64 	%rd8, %rd4, %rd7;
	st.global.f32 	[%rd8], %f15;
$L__BB11_2:
	ret;

}
	// .globl	vector_inv_cbrt
.visible .entry vector_inv_cbrt(
	.param .u32 vector_inv_cbrt_param_0,
	.param .u64 .ptr .align 1 vector_inv_cbrt_param_1,
	.param .u32 vector_inv_cbrt_param_2,
	.param .u32 vector_inv_cbrt_param_3,
	.param .u64 .ptr .align 1 vector_inv_cbrt_param_4,
	.param .u32 vector_inv_cbrt_param_5,
	.param .u32 vector_inv_cbrt_param_6
)
{
	.reg .pred 	%p<4>;
	.reg .b32 	%r<14>;
	.reg .b32 	%f<17>;
	.reg .b64 	%rd<9>;

	ld.param.u32 	%r6, [vector_inv_cbrt_param_0];
	ld.param.u64 	%rd1, [vector_inv_cbrt_param_1];
	ld.param.u32 	%r2, [vector_inv_cbrt_param_2];
	ld.param.u32 	%r3, [vector_inv_cbrt_param_3];
	ld.param.u64 	%rd2, [vector_inv_cbrt_param_4];
	ld.param.u32 	%r4, [vector_inv_cbrt_param_5];
	ld.param.u32 	%r5, [vector_inv_cbrt_param_6];
	mov.u32 	%r7, %ctaid.x;
	mov.u32 	%r8, %ntid.x;
	mov.u32 	%r9, %tid.x;
	mad.lo.s32 	%r1, %r7, %r8, %r9;
	setp.ge.s32 	%p1, %r1, %r6;
	@%p1 bra 	$L__BB12_2;
	cvta.to.global.u64 	%rd3, %rd1;
	cvta.to.global.u64 	%rd4, %rd2;
	mad.lo.s32 	%r10, %r3, %r1, %r2;
	mul.wide.s32 	%rd5, %r10, 4;
	add.s64 	%rd6, %rd3, %rd5;
	ld.global.f32 	%f1, [%rd6];
	abs.f32 	%f2, %f1;
	lg2.approx.f32 	%f3, %f2;
	mul.f32 	%f4, %f3, 0fBEAAAAAB;
	ex2.approx.ftz.f32 	%f5, %f4;
	mul.f32 	%f6, %f5, %f5;
	neg.f32 	%f7, %f2;
	mul.f32 	%f8, %f5, %f7;
	fma.rn.f32 	%f9, %f6, %f8, 0f3F800000;
	mul.f32 	%f10, %f5, 0f3EAAAAAB;
	fma.rn.f32 	%f11, %f9, %f10, %f5;
	setp.lt.f32 	%p2, %f1, 0f00000000;
	neg.f32 	%f12, %f11;
	selp.f32 	%f13, %f12, %f11, %p2;
	add.f32 	%f14, %f1, %f1;
	setp.eq.f32 	%p3, %f14, %f1;
	mov.b32 	%r11, %f14;
	xor.b32  	%r12, %r11, 2139095040;
	mov.b32 	%f15, %r12;
	selp.f32 	%f16, %f15, %f13, %p3;
	mad.lo.s32 	%r13, %r5, %r1, %r4;
	mul.wide.s32 	%rd7, %r13, 4;
	add.s64 	%rd8, %rd4, %rd7;
	st.global.f32 	[%rd8], %f16;
$L__BB12_2:
	ret;

}
	// .globl	vector_pow2o3
.visible .entry vector_pow2o3(
	.param .u32 vector_pow2o3_param_0,
	.param .u64 .ptr .align 1 vector_pow2o3_param_1,
	.param .u32 vector_pow2o3_param_2,
	.param .u32 vector_pow2o3_param_3,
	.param .u64 .ptr .align 1 vector_pow2o3_param_4,
	.param .u32 vector_pow2o3_param_5,
	.param .u32 vector_pow2o3_param_6
)
{
	.reg .pred 	%p<12>;
	.reg .b32 	%r<23>;
	.reg .b32 	%f<66>;
	.reg .b64 	%rd<9>;

	ld.param.u32 	%r6, [vector_pow2o3_param_0];
	ld.param.u64 	%rd1, [vector_pow2o3_param_1];
	ld.param.u32 	%r2, [vector_pow2o3_param_2];
	ld.param.u32 	%r3, [vector_pow2o3_param_3];
	ld.param.u64 	%rd2, [vector_pow2o3_param_4];
	ld.param.u32 	%r4, [vector_pow2o3_param_5];
	ld.param.u32 	%r5, [vector_pow2o3_param_6];
	mov.u32 	%r7, %ctaid.x;
	mov.u32 	%r8, %ntid.x;
	mov.u32 	%r9, %tid.x;
	mad.lo.s32 	%r1, %r7, %r8, %r9;
	setp.ge.s32 	%p1, %r1, %r6;
	@%p1 bra 	$L__BB13_9;
	cvta.to.global.u64 	%rd3, %rd1;
	mad.lo.s32 	%r10, %r3, %r1, %r2;
	mul.wide.s32 	%rd4, %r10, 4;
	add.s64 	%rd5, %rd3, %rd4;
	ld.global.f32 	%f1, [%rd5];
	abs.f32 	%f2, %f1;
	setp.eq.f32 	%p2, %f1, 0f3F800000;
	mov.f32 	%f65, 0f3F800000;
	@%p2 bra 	$L__BB13_8;
	setp.num.f32 	%p3, %f2, %f2;
	@%p3 bra 	$L__BB13_4;
	mov.f32 	%f64, 0f3F2AAAAB;
	add.rn.f32 	%f65, %f1, %f64;
	bra.uni 	$L__BB13_8;
$L__BB13_4:
	setp.neu.f32 	%p4, %f1, 0f00000000;
	setp.neu.f32 	%p5, %f2, 0f7F800000;
	and.pred  	%p6, %p4, %p5;
	@%p6 bra 	$L__BB13_6;
	add.f32 	%f63, %f1, %f1;
	mov.b32 	%r20, %f63;
	and.b32  	%r21, %r20, 2147483647;
	mov.b32 	%f65, %r21;
	bra.uni 	$L__BB13_8;
$L__BB13_6:
	setp.lt.f32 	%p7, %f2, 0f00800000;
	mul.f32 	%f8, %f2, 0f4B800000;
	selp.f32 	%f9, %f8, %f2, %p7;
	mov.b32 	%r11, %f9;
	add.s32 	%r12, %r11, -1060439283;
	and.b32  	%r13, %r12, -8388608;
	sub.s32 	%r14, %r11, %r13;
	mov.b32 	%f10, %r14;
	cvt.rn.f32.s32 	%f11, %r13;
	selp.f32 	%f12, 0fC1C00000, 0f00000000, %p7;
	fma.rn.f32 	%f13, %f11, 0f34000000, %f12;
	add.f32 	%f14, %f10, 0fBF800000;
	add.f32 	%f15, %f10, 0f3F800000;
	rcp.approx.ftz.f32 	%f16, %f15;
	add.f32 	%f17, %f14, %f14;
	mul.f32 	%f18, %f17, %f16;
	mul.f32 	%f19, %f18, %f18;
	neg.f32 	%f20, %f18;
	sub.f32 	%f21, %f14, %f18;
	add.f32 	%f22, %f21, %f21;
	fma.rn.f32 	%f23, %f20, %f14, %f22;
	mul.rn.f32 	%f24, %f16, %f23;
	fma.rn.f32 	%f25, %f19, 0f3A2C32E4, 0f3B52E7DB;
	fma.rn.f32 	%f26, %f25, %f19, 0f3C93BB73;
	fma.rn.f32 	%f27, %f26, %f19, 0f3DF6384F;
	mul.rn.f32 	%f28, %f27, %f19;
	fma.rn.f32 	%f29, %f18, 0f3FB8AA3B, %f13;
	mul.f32 	%f30, %f28, 0f40400000;
	sub.f32 	%f31, %f13, %f29;
	fma.rn.f32 	%f32, %f18, 0f3FB8AA3B, %f31;
	fma.rn.f32 	%f33, %f24, 0f3FB8AA3B, %f32;
	fma.rn.f32 	%f34, %f18, 0f32A55E34, %f33;
	fma.rn.f32 	%f35, %f30, %f24, %f34;
	fma.rn.f32 	%f36, %f28, %f18, %f35;
	add.rn.f32 	%f37, %f29, %f36;
	mov.f32 	%f38, 0f3F2AAAAB;
	mul.rn.f32 	%f39, %f37, %f38;
	cvt.rni.f32.f32 	%f40, %f39;
	sub.f32 	%f41, %f39, %f40;
	neg.f32 	%f42, %f39;
	fma.rn.f32 	%f43, %f37, 0f3F2AAAAB, %f42;
	neg.f32 	%f44, %f29;
	add.rn.f32 	%f45, %f37, %f44;
	neg.f32 	%f46, %f45;
	add.rn.f32 	%f47, %f36, %f46;
	fma.rn.f32 	%f48, %f47, 0f3F2AAAAB, %f43;
	add.f32 	%f49, %f41, %f48;
	setp.gt.f32 	%p8, %f40, 0f00000000;
	selp.b32 	%r15, 0, -2097152000, %p8;
	setp.geu.f32 	%p9, %f1, 0f00000000;
	setp.lt.f32 	%p10, %f39, 0f00000000;
	selp.f32 	%f50, 0f00000000, 0f7F800000, %p10;
	abs.f32 	%f51, %f39;
	setp.gt.f32 	%p11, %f51, 0f43180000;
	cvt.rzi.s32.f32 	%r16, %f40;
	shl.b32 	%r17, %r16, 23;
	sub.s32 	%r18, %r17, %r15;
	mov.b32 	%f52, %r18;
	add.s32 	%r19, %r15, 2130706432;
	mov.b32 	%f53, %r19;
	fma.rn.f32 	%f54, %f49, 0f391FCB8E, 0f3AAF85ED;
	fma.rn.f32 	%f55, %f54, %f49, 0f3C1D9856;
	fma.rn.f32 	%f56, %f55, %f49, 0f3D6357BB;
	fma.rn.f32 	%f57, %f56, %f49, 0f3E75FDEC;
	fma.rn.f32 	%f58, %f57, %f49, 0f3F317218;
	fma.rn.f32 	%f59, %f58, %f49, 0f3F800000;
	mul.f32 	%f60, %f59, %f53;
	mul.f32 	%f61, %f60, %f52;
	selp.f32 	%f65, %f50, %f61, %p11;
	@%p9 bra 	$L__BB13_8;
	mov.f32 	%f65, 0f7FFFFFFF;
$L__BB13_8:
	mad.lo.s32 	%r22, %r5, %r1, %r4;
	cvta.to.global.u64 	%rd6, %rd2;
	mul.wide.s32 	%rd7, %r22, 4;
	add.s64 	%rd8, %rd6, %rd7;
	st.global.f32 	[%rd8], %f65;
$L__BB13_9:
	ret;

}
	// .globl	vector_pow3o2
.visible .entry vector_pow3o2(
	.param .u32 vector_pow3o2_param_0,
	.param .u64 .ptr .align 1 vector_pow3o2_param_1,
	.param .u32 vector_pow3o2_param_2,
	.param .u32 vector_pow3o2_param_3,
	.param .u64 .ptr .align 1 vector_pow3o2_param_4,
	.param .u32 vector_pow3o2_param_5,
	.param .u32 vector_pow3o2_param_6
)
{
	.reg .pred 	%p<12>;
	.reg .b32 	%r<23>;
	.reg .b32 	%f<66>;
	.reg .b64 	%rd<9>;

	ld.param.u32 	%r6, [vector_pow3o2_param_0];
	ld.param.u64 	%rd1, [vector_pow3o2_param_1];
	ld.param.u32 	%r2, [vector_pow3o2_param_2];
	ld.param.u32 	%r3, [vector_pow3o2_param_3];
	ld.param.u64 	%rd2, [vector_pow3o2_param_4];
	ld.param.u32 	%r4, [vector_pow3o2_param_5];
	ld.param.u32 	%r5, [vector_pow3o2_param_6];
	mov.u32 	%r7, %ctaid.x;
	mov.u32 	%r8, %ntid.x;
	mov.u32 	%r9, %tid.x;
	mad.lo.s32 	%r1, %r7, %r8, %r9;
	setp.ge.s32 	%p1, %r1, %r6;
	@%p1 bra 	$L__BB14_9;
	cvta.to.global.u64 	%rd3, %rd1;
	mad.lo.s32 	%r10, %r3, %r1, %r2;
	mul.wide.s32 	%rd4, %r10, 4;
	add.s64 	%rd5, %rd3, %rd4;
	ld.global.f32 	%f1, [%rd5];
	abs.f32 	%f2, %f1;
	setp.eq.f32 	%p2, %f1, 0f3F800000;
	mov.f32 	%f65, 0f3F800000;
	@%p2 bra 	$L__BB14_8;
	setp.num.f32 	%p3, %f2, %f2;
	@%p3 bra 	$L__BB14_4;
	mov.f32 	%f64, 0f3FC00000;
	add.rn.f32 	%f65, %f1, %f64;
	bra.uni 	$L__BB14_8;
$L__BB14_4:
	setp.neu.f32 	%p4, %f1, 0f00000000;
	setp.neu.f32 	%p5, %f2, 0f7F800000;
	and.pred  	%p6, %p4, %p5;
	@%p6 bra 	$L__BB14_6;
	add.f32 	%f63, %f1, %f1;
	mov.b32 	%r20, %f63;
	and.b32  	%r21, %r20, 2147483647;
	mov.b32 	%f65, %r21;
	bra.uni 	$L__BB14_8;
$L__BB14_6:
	setp.lt.f32 	%p7, %f2, 0f00800000;
	mul.f32 	%f8, %f2, 0f4B800000;
	selp.f32 	%f9, %f8, %f2, %p7;
	mov.b32 	%r11, %f9;
	add.s32 	%r12, %r11, -1060439283;
	and.b32  	%r13, %r12, -8388608;
	sub.s32 	%r14, %r11, %r13;
	mov.b32 	%f10, %r14;
	cvt.rn.f32.s32 	%f11, %r13;
	selp.f32 	%f12, 0fC1C00000, 0f00000000, %p7;
	fma.rn.f32 	%f13, %f11, 0f34000000, %f12;
	add.f32 	%f14, %f10, 0fBF800000;
	add.f32 	%f15, %f10, 0f3F800000;
	rcp.approx.ftz.f32 	%f16, %f15;
	add.f32 	%f17, %f14, %f14;
	mul.f32 	%f18, %f17, %f16;
	mul.f32 	%f19, %f18, %f18;
	neg.f32 	%f20, %f18;
	sub.f32 	%f21, %f14, %f18;
	add.f32 	%f22, %f21, %f21;
	fma.rn.f32 	%f23, %f20, %f14, %f22;
	mul.rn.f32 	%f24, %f16, %f23;
	fma.rn.f32 	%f25, %f19, 0f3A2C32E4, 0f3B52E7DB;
	fma.rn.f32 	%f26, %f25, %f19, 0f3C93BB73;
	fma.rn.f32 	%f27, %f26, %f19, 0f3DF6384F;
	mul.rn.f32 	%f28, %f27, %f19;
	fma.rn.f32 	%f29, %f18, 0f3FB8AA3B, %f13;
	mul.f32 	%f30, %f28, 0f40400000;
	sub.f32 	%f31, %f13, %f29;
	fma.rn.f32 	%f32, %f18, 0f3FB8AA3B, %f31;
	fma.rn.f32 	%f33, %f24, 0f3FB8AA3B, %f32;
	fma.rn.f32 	%f34, %f18, 0f32A55E34, %f33;
	fma.rn.f32 	%f35, %f30, %f24, %f34;
	fma.rn.f32 	%f36, %f28, %f18, %f35;
	add.rn.f32 	%f37, %f29, %f36;
	mov.f32 	%f38, 0f3FC00000;
	mul.rn.f32 	%f39, %f37, %f38;
	cvt.rni.f32.f32 	%f40, %f39;
	sub.f32 	%f41, %f39, %f40;
	neg.f32 	%f42, %f39;
	fma.rn.f32 	%f43, %f37, 0f3FC00000, %f42;
	neg.f32 	%f44, %f29;
	add.rn.f32 	%f45, %f37, %f44;
	neg.f32 	%f46, %f45;
	add.rn.f32 	%f47, %f36, %f46;
	fma.rn.f32 	%f48, %f47, 0f3FC00000, %f43;
	add.f32 	%f49, %f41, %f48;
	setp.gt.f32 	%p8, %f40, 0f00000000;
	selp.b32 	%r15, 0, -2097152000, %p8;
	setp.geu.f32 	%p9, %f1, 0f00000000;
	setp.lt.f32 	%p10, %f39, 0f00000000;
	selp.f32 	%f50, 0f00000000, 0f7F800000, %p10;
	abs.f32 	%f51, %f39;
	setp.gt.f32 	%p11, %f51, 0f43180000;
	cvt.rzi.s32.f32 	%r16, %f40;
	shl.b32 	%r17, %r16, 23;
	sub.s32 	%r18, %r17, %r15;
	mov.b32 	%f52, %r18;
	add.s32 	%r19, %r15, 2130706432;
	mov.b32 	%f53, %r19;
	fma.rn.f32 	%f54, %f49, 0f391FCB8E, 0f3AAF85ED;
	fma.rn.f32 	%f55, %f54, %f49, 0f3C1D9856;
	fma.rn.f32 	%f56, %f55, %f49, 0f3D6357BB;
	fma.rn.f32 	%f57, %f56, %f49, 0f3E75FDEC;
	fma.rn.f32 	%f58, %f57, %f49, 0f3F317218;
	fma.rn.f32 	%f59, %f58, %f49, 0f3F800000;
	mul.f32 	%f60, %f59, %f53;
	mul.f32 	%f61, %f60, %f52;
	selp.f32 	%f65, %f50, %f61, %p11;
	@%p9 bra 	$L__BB14_8;
	mov.f32 	%f65, 0f7FFFFFFF;
$L__BB14_8:
	mad.lo.s32 	%r22, %r5, %r1, %r4;
	cvta.to.global.u64 	%rd6, %rd2;
	mul.wide.s32 	%rd7, %r22, 4;
	add.s64 	%rd8, %rd6, %rd7;
	st.global.f32 	[%rd8], %f65;
$L__BB14_9:
	ret;

}
	// .globl	vector_pow
.visible .entry vector_pow(
	.param .u32 vector_pow_param_0,
	.param .u64 .ptr .align 1 vector_pow_param_1,
	.param .u32 vector_pow_param_2,
	.param .u32 vector_pow_param_3,
	.param .u64 .ptr .align 1 vector_pow_param_4,
	.param .u32 vector_pow_param_5,
	.param .u32 vector_pow_param_6,
	.param .u64 .ptr .align 1 vector_pow_param_7,
	.param .u32 vector_pow_param_8,
	.param .u32 vector_pow_param_9
)
{
	.reg .pred 	%p<23>;
	.reg .b32 	%r<29>;
	.reg .b32 	%f<78>;
	.reg .b64 	%rd<13>;

	ld.param.u32 	%r8, [vector_pow_param_0];
	ld.param.u64 	%rd1, [vector_pow_param_1];
	ld.param.u32 	%r2, [vector_pow_param_2];
	ld.param.u32 	%r3, [vector_pow_param_3];
	ld.param.u64 	%rd2, [vector_pow_param_4];
	ld.param.u32 	%r4, [vector_pow_param_5];
	ld.param.u32 	%r5, [vector_pow_param_6];
	ld.param.u64 	%rd3, [vector_pow_param_7];
	ld.param.u32 	%r6, [vector_pow_param_8];
	ld.param.u32 	%r7, [vector_pow_param_9];
	mov.u32 	%r9, %ctaid.x;
	mov.u32 	%r10, %ntid.x;
	mov.u32 	%r11, %tid.x;
	mad.lo.s32 	%r1, %r9, %r10, %r11;
	setp.ge.s32 	%p1, %r1, %r8;
	mov.f32 	%f77, 0f3F800000;
	@%p1 bra 	$L__BB15_10;
	cvta.to.global.u64 	%rd4, %rd1;
	cvta.to.global.u64 	%rd5, %rd2;
	mad.lo.s32 	%r12, %r3, %r1, %r2;
	mul.wide.s32 	%rd6, %r12, 4;
	add.s64 	%rd7, %rd4, %rd6;
	ld.global.f32 	%f1, [%rd7];
	mad.lo.s32 	%r13, %r5, %r1, %r4;
	mul.wide.s32 	%rd8, %r13, 4;
	add.s64 	%rd9, %rd5, %rd8;
	ld.global.f32 	%f12, [%rd9];
	mul.f32 	%f13, %f12, 0f3F000000;
	cvt.rzi.f32.f32 	%f14, %f13;
	add.f32 	%f15, %f14, %f14;
	sub.f32 	%f16, %f12, %f15;
	abs.f32 	%f3, %f16;
	abs.f32 	%f4, %f1;
	setp.lt.f32 	%p2, %f4, 0f00800000;
	mul.f32 	%f17, %f4, 0f4B800000;
	selp.f32 	%f18, %f17, %f4, %p2;
	selp.f32 	%f19, 0fC1C00000, 0f00000000, %p2;
	mov.b32 	%r14, %f18;
	add.s32 	%r15, %r14, -1060439283;
	and.b32  	%r16, %r15, -8388608;
	sub.s32 	%r17, %r14, %r16;
	mov.b32 	%f20, %r17;
	cvt.rn.f32.s32 	%f21, %r16;
	fma.rn.f32 	%f22, %f21, 0f34000000, %f19;
	add.f32 	%f23, %f20, 0fBF800000;
	add.f32 	%f24, %f20, 0f3F800000;
	rcp.approx.ftz.f32 	%f25, %f24;
	add.f32 	%f26, %f23, %f23;
	mul.f32 	%f27, %f26, %f25;
	mul.f32 	%f28, %f27, %f27;
	sub.f32 	%f29, %f23, %f27;
	add.f32 	%f30, %f29, %f29;
	neg.f32 	%f31, %f27;
	fma.rn.f32 	%f32, %f31, %f23, %f30;
	mul.rn.f32 	%f33, %f25, %f32;
	fma.rn.f32 	%f34, %f28, 0f3A2C32E4, 0f3B52E7DB;
	fma.rn.f32 	%f35, %f34, %f28, 0f3C93BB73;
	fma.rn.f32 	%f36, %f35, %f28, 0f3DF6384F;
	mul.rn.f32 	%f37, %f36, %f28;
	fma.rn.f32 	%f38, %f27, 0f3FB8AA3B, %f22;
	sub.f32 	%f39, %f22, %f38;
	fma.rn.f32 	%f40, %f27, 0f3FB8AA3B, %f39;
	fma.rn.f32 	%f41, %f33, 0f3FB8AA3B, %f40;
	fma.rn.f32 	%f42, %f27, 0f32A55E34, %f41;
	mul.f32 	%f43, %f37, 0f40400000;
	fma.rn.f32 	%f44, %f43, %f33, %f42;
	fma.rn.f32 	%f45, %f37, %f27, %f44;
	add.rn.f32 	%f46, %f38, %f45;
	neg.f32 	%f47, %f38;
	add.rn.f32 	%f48, %f46, %f47;
	neg.f32 	%f49, %f48;
	add.rn.f32 	%f50, %f45, %f49;
	mul.rn.f32 	%f51, %f46, %f12;
	neg.f32 	%f52, %f51;
	fma.rn.f32 	%f53, %f46, %f12, %f52;
	fma.rn.f32 	%f54, %f50, %f12, %f53;
	cvt.rni.f32.f32 	%f55, %f51;
	sub.f32 	%f56, %f51, %f55;
	add.f32 	%f57, %f56, %f54;
	fma.rn.f32 	%f58, %f57, 0f391FCB8E, 0f3AAF85ED;
	fma.rn.f32 	%f59, %f58, %f57, 0f3C1D9856;
	fma.rn.f32 	%f60, %f59, %f57, 0f3D6357BB;
	fma.rn.f32 	%f61, %f60, %f57, 0f3E75FDEC;
	fma.rn.f32 	%f62, %f61, %f57, 0f3F317218;
	fma.rn.f32 	%f63, %f62, %f57, 0f3F800000;
	cvt.rzi.s32.f32 	%r18, %f55;
	setp.gt.f32 	%p3, %f55, 0f00000000;
	selp.b32 	%r19, 0, -2097152000, %p3;
	add.s32 	%r20, %r19, 2130706432;
	mov.b32 	%f64, %r20;
	mul.f32 	%f65, %f63, %f64;
	shl.b32 	%r21, %r18, 23;
	sub.s32 	%r22, %r21, %r19;
	mov.b32 	%f66, %r22;
	mul.f32 	%f67, %f65, %f66;
	abs.f32 	%f68, %f51;
	setp.gt.f32 	%p4, %f68, 0f43180000;
	setp.lt.f32 	%p5, %f51, 0f00000000;
	selp.f32 	%f69, 0f00000000, 0f7F800000, %p5;
	selp.f32 	%f5, %f69, %f67, %p4;
	setp.eq.f32 	%p6, %f1, 0f3F800000;
	setp.eq.f32 	%p7, %f12, 0f00000000;
	or.pred  	%p8, %p6, %p7;
	@%p8 bra 	$L__BB15_9;
	setp.num.f32 	%p9, %f4, %f4;
	abs.f32 	%f70, %f12;
	setp.num.f32 	%p10, %f70, %f70;
	and.pred  	%p11, %p9, %p10;
	@%p11 bra 	$L__BB15_4;
	add.rn.f32 	%f77, %f1, %f12;
	bra.uni 	$L__BB15_9;
$L__BB15_4:
	setp.neu.f32 	%p12, %f1, 0f00000000;
	setp.neu.f32 	%p13, %f4, 0f7F800000;
	and.pred  	%p14, %p12, %p13;
	@%p14 bra 	$L__BB15_6;
	setp.neu.f32 	%p21, %f3, 0f3F800000;
	add.f32 	%f75, %f1, %f1;
	mov.b32 	%r23, %f75;
	setp.lt.f32 	%p22, %f12, 0f00000000;
	xor.b32  	%r24, %r23, 2139095040;
	selp.b32 	%r25, %r24, %r23, %p22;
	and.b32  	%r26, %r25, 2147483647;
	selp.b32 	%r27, %r26, %r25, %p21;
	mov.b32 	%f77, %r27;
	bra.uni 	$L__BB15_9;
$L__BB15_6:
	setp.eq.f32 	%p15, %f1, 0fBF800000;
	setp.eq.f32 	%p16, %f70, 0f7F800000;
	and.pred  	%p17, %p15, %p16;
	@%p17 bra 	$L__BB15_9;
	setp.geu.f32 	%p18, %f1, 0f00000000;
	mov.f32 	%f77, %f5;
	@%p18 bra 	$L__BB15_9;
	setp.neu.f32 	%p19, %f3, 0f3F800000;
	neg.f32 	%f72, %f5;
	selp.f32 	%f73, %f5, %f72, %p19;
	cvt.rmi.f32.f32 	%f74, %f12;
	setp.neu.f32 	%p20, %f12, %f74;
	selp.f32 	%f77, 0f7FFFFFFF, %f73, %p20;
$L__BB15_9:
	mad.lo.s32 	%r28, %r7, %r1, %r6;
	cvta.to.global.u64 	%rd10, %rd3;
	mul.wide.s32 	%rd11, %r28, 4;
	add.s64 	%rd12, %rd10, %rd11;
	st.global.f32 	[%rd12], %f77;
$L__BB15_10:
	ret;

}
	// .globl	vector_powx
.visible .entry vector_powx(
	.param .u32 vector_powx_param_0,
	.param .u64 .ptr .align 1 vector_powx_param_1,
	.param .u32 vector_powx_param_2,
	.param .u32 vector_powx_param_3,
	.param .f32 vector_powx_param_4,
	.param .u64 .ptr .align 1 vector_powx_param_5,
	.param .u32 vector_powx_param_6,
	.param .u32 vector_powx_param_7
)
{
	.reg .pred 	%p<23>;
	.reg .b32 	%r<26>;
	.reg .b32 	%f<77>;
	.reg .b64 	%rd<9>;

	ld.param.u32 	%r6, [vector_powx_param_0];
	ld.param.u64 	%rd1, [vector_powx_param_1];
	ld.param.u32 	%r2, [vector_powx_param_2];
	ld.param.u32 	%r3, [vector_powx_param_3];
	ld.param.f32 	%f10, [vector_powx_param_4];
	ld.param.u64 	%rd2, [vector_powx_param_5];
	ld.param.u32 	%r4, [vector_powx_param_6];
	ld.param.u32 	%r5, [vector_powx_param_7];
	mov.u32 	%r7, %ctaid.x;
	mov.u32 	%r8, %ntid.x;
	mov.u32 	%r9, %tid.x;
	mad.lo.s32 	%r1, %r7, %r8, %r9;
	setp.ge.s32 	%p1, %r1, %r6;
	mov.f32 	%f76, 0f3F800000;
	@%p1 bra 	$L__BB16_10;
	cvta.to.global.u64 	%rd3, %rd1;
	mad.lo.s32 	%r10, %r3, %r1, %r2;
	mul.wide.s32 	%rd4, %r10, 4;
	add.s64 	%rd5, %rd3, %rd4;
	ld.global.f32 	%f1, [%rd5];
	mul.f32 	%f12, %f10, 0f3F000000;
	cvt.rzi.f32.f32 	%f13, %f12;
	add.f32 	%f14, %f13, %f13;
	sub.f32 	%f15, %f10, %f14;
	abs.f32 	%f2, %f15;
	abs.f32 	%f3, %f1;
	setp.lt.f32 	%p2, %f3, 0f00800000;
	mul.f32 	%f16, %f3, 0f4B800000;
	selp.f32 	%f17, %f16, %f3, %p2;
	selp.f32 	%f18, 0fC1C00000, 0f00000000, %p2;
	mov.b32 	%r11, %f17;
	add.s32 	%r12, %r11, -1060439283;
	and.b32  	%r13, %r12, -8388608;
	sub.s32 	%r14, %r11, %r13;
	mov.b32 	%f19, %r14;
	cvt.rn.f32.s32 	%f20, %r13;
	fma.rn.f32 	%f21, %f20, 0f34000000, %f18;
	add.f32 	%f22, %f19, 0fBF800000;
	add.f32 	%f23, %f19, 0f3F800000;
	rcp.approx.ftz.f32 	%f24, %f23;
	add.f32 	%f25, %f22, %f22;
	mul.f32 	%f26, %f25, %f24;
	mul.f32 	%f27, %f26, %f26;
	sub.f32 	%f28, %f22, %f26;
	add.f32 	%f29, %f28, %f28;
	neg.f32 	%f30, %f26;
	fma.rn.f32 	%f31, %f30, %f22, %f29;
	mul.rn.f32 	%f32, %f24, %f31;
	fma.rn.f32 	%f33, %f27, 0f3A2C32E4, 0f3B52E7DB;
	fma.rn.f32 	%f34, %f33, %f27, 0f3C93BB73;
	fma.rn.f32 	%f35, %f34, %f27, 0f3DF6384F;
	mul.rn.f32 	%f36, %f35, %f27;
	fma.rn.f32 	%f37, %f26, 0f3FB8AA3B, %f21;
	sub.f32 	%f38, %f21, %f37;
	fma.rn.f32 	%f39, %f26, 0f3FB8AA3B, %f38;
	fma.rn.f32 	%f40, %f32, 0f3FB8AA3B, %f39;
	fma.rn.f32 	%f41, %f26, 0f32A55E34, %f40;
	mul.f32 	%f42, %f36, 0f40400000;
	fma.rn.f32 	%f43, %f42, %f32, %f41;
	fma.rn.f32 	%f44, %f36, %f26, %f43;
	add.rn.f32 	%f45, %f37, %f44;
	neg.f32 	%f46, %f37;
	add.rn.f32 	%f47, %f45, %f46;
	neg.f32 	%f48, %f47;
	add.rn.f32 	%f49, %f44, %f48;
	mul.rn.f32 	%f50, %f45, %f10;
	neg.f32 	%f51, %f50;
	fma.rn.f32 	%f52, %f45, %f10, %f51;
	fma.rn.f32 	%f53, %f49, %f10, %f52;
	cvt.rni.f32.f32 	%f54, %f50;
	sub.f32 	%f55, %f50, %f54;
	add.f32 	%f56, %f55, %f53;
	fma.rn.f32 	%f57, %f56, 0f391FCB8E, 0f3AAF85ED;
	fma.rn.f32 	%f58, %f57, %f56, 0f3C1D9856;
	fma.rn.f32 	%f59, %f58, %f56, 0f3D6357BB;
	fma.rn.f32 	%f60, %f59, %f56, 0f3E75FDEC;
	fma.rn.f32 	%f61, %f60, %f56, 0f3F317218;
	fma.rn.f32 	%f62, %f61, %f56, 0f3F800000;
	cvt.rzi.s32.f32 	%r15, %f54;
	setp.gt.f32 	%p3, %f54, 0f00000000;
	selp.b32 	%r16, 0, -2097152000, %p3;
	add.s32 	%r17, %r16, 2130706432;
	mov.b32 	%f63, %r17;
	mul.f32 	%f64, %f62, %f63;
	shl.b32 	%r18, %r15, 23;
	sub.s32 	%r19, %r18, %r16;
	mov.b32 	%f65, %r19;
	mul.f32 	%f66, %f64, %f65;
	abs.f32 	%f67, %f50;
	setp.gt.f32 	%p4, %f67, 0f43180000;
	setp.lt.f32 	%p5, %f50, 0f00000000;
	selp.f32 	%f68, 0f00000000, 0f7F800000, %p5;
	selp.f32 	%f4, %f68, %f66, %p4;
	setp.eq.f32 	%p6, %f1, 0f3F800000;
	setp.eq.f32 	%p7, %f10, 0f00000000;
	or.pred  	%p8, %p7, %p6;
	@%p8 bra 	$L__BB16_9;
	setp.num.f32 	%p9, %f3, %f3;
	abs.f32 	%f69, %f10;
	setp.num.f32 	%p10, %f69, %f69;
	and.pred  	%p11, %p9, %p10;
	@%p11 bra 	$L__BB16_4;
	add.rn.f32 	%f76, %f1, %f10;
	bra.uni 	$L__BB16_9;
$L__BB16_4:
	setp.neu.f32 	%p12, %f1, 0f00000000;
	setp.neu.f32 	%p13, %f3, 0f7F800000;
	and.pred  	%p14, %p12, %p13;
	@%p14 bra 	$L__BB16_6;
	setp.neu.f32 	%p21, %f2, 0f3F800000;
	add.f32 	%f74, %f1, %f1;
	mov.b32 	%r20, %f74;
	setp.lt.f32 	%p22, %f10, 0f00000000;
	xor.b32  	%r21, %r20, 2139095040;
	selp.b32 	%r22, %r21, %r20, %p22;
	and.b32  	%r23, %r22, 2147483647;
	selp.b32 	%r24, %r23, %r22, %p21;
	mov.b32 	%f76, %r24;
	bra.uni 	$L__BB16_9;
$L__BB16_6:
	setp.eq.f32 	%p15, %f1, 0fBF800000;
	setp.eq.f32 	%p16, %f69, 0f7F800000;
	and.pred  	%p17, %p15, %p16;
	@%p17 bra 	$L__BB16_9;
	setp.geu.f32 	%p18, %f1, 0f00000000;
	mov.f32 	%f76, %f4;
	@%p18 bra 	$L__BB16_9;
	setp.neu.f32 	%p19, %f2, 0f3F800000;
	neg.f32 	%f71, %f4;
	selp.f32 	%f72, %f4, %f71, %p19;
	cvt.rmi.f32.f32 	%f73, %f10;
	setp.neu.f32 	%p20, %f10, %f73;
	selp.f32 	%f76, 0f7FFFFFFF, %f72, %p20;
$L__BB16_9:
	mad.lo.s32 	%r25, %r5, %r1, %r4;
	cvta.to.global.u64 	%rd6, %rd2;
	mul.wide.s32 	%rd7, %r25, 4;
	add.s64 	%rd8, %rd6, %rd7;
	st.global.f32 	[%rd8], %f76;
$L__BB16_10:
	ret;

}
	// .globl	vector_hypot
.visible .entry vector_hypot(
	.param .u32 vector_hypot_param_0,
	.param .u64 .ptr .align 1 vector_hypot_param_1,
	.param .u32 vector_hypot_param_2,
	.param .u32 vector_hypot_param_3,
	.param .u64 .ptr .align 1 vector_hypot_param_4,
	.param .u32 vector_hypot_param_5,
	.param .u32 vector_hypot_param_6,
	.param .u64 .ptr .align 1 vector_hypot_param_7,
	.param .u32 vector_hypot_param_8,
	.param .u32 vector_hypot_param_9
)
{
	.reg .pred 	%p<4>;
	.reg .b32 	%r<22>;
	.reg .b32 	%f<17>;
	.reg .b64 	%rd<13>;

	ld.param.u32 	%r8, [vector_hypot_param_0];
	ld.param.u64 	%rd1, [vector_hypot_param_1];
	ld.param.u32 	%r2, [vector_hypot_param_2];
	ld.param.u32 	%r3, [vector_hypot_param_3];
	ld.param.u64 	%rd2, [vector_hypot_param_4];
	ld.param.u32 	%r4, [vector_hypot_param_5];
	ld.param.u32 	%r5, [vector_hypot_param_6];
	ld.param.u64 	%rd3, [vector_hypot_param_7];
	ld.param.u32 	%r6, [vector_hypot_param_8];
	ld.param.u32 	%r7, [vector_hypot_param_9];
	mov.u32 	%r9, %ctaid.x;
	mov.u32 	%r10, %ntid.x;
	mov.u32 	%r11, %tid.x;
	mad.lo.s32 	%r1, %r9, %r10, %r11;
	setp.ge.s32 	%p1, %r1, %r8;
	@%p1 bra 	$L__BB17_2;
	cvta.to.global.u64 	%rd4, %rd1;
	cvta.to.global.u64 	%rd5, %rd2;
	cvta.to.global.u64 	%rd6, %rd3;
	mad.lo.s32 	%r12, %r3, %r1, %r2;
	mul.wide.s32 	%rd7, %r12, 4;
	add.s64 	%rd8, %rd4, %rd7;
	ld.global.f32 	%f1, [%rd8];
	mad.lo.s32 	%r13, %r5, %r1, %r4;
	mul.wide.s32 	%rd9, %r13, 4;
	add.s64 	%rd10, %rd5, %rd9;
	ld.global.f32 	%f2, [%rd10];
	abs.f32 	%f3, %f1;
	abs.f32 	%f4, %f2;
	mov.b32 	%r14, %f4;
	mov.b32 	%r15, %f3;
	min.s32 	%r16, %r14, %r15;
	mov.b32 	%f5, %r16;
	max.s32 	%r17, %r15, %r14;
	mov.b32 	%f6, %r17;
	and.b32  	%r18, %r17, -33554432;
	xor.b32  	%r19, %r18, 2122317824;
	mov.b32 	%f7, %r19;
	mul.f32 	%f8, %f5, %f7;
	mul.f32 	%f9, %f6, %f7;
	mul.f32 	%f10, %f8, %f8;
	fma.rn.f32 	%f11, %f9, %f9, %f10;
	sqrt.rn.f32 	%f12, %f11;
	or.b32  	%r20, %r18, 8388608;
	mov.b32 	%f13, %r20;
	mul.f32 	%f14, %f12, %f13;
	setp.eq.f32 	%p2, %f5, 0f00000000;
	selp.f32 	%f15, %f6, %f14, %p2;
	setp.eq.f32 	%p3, %f5, 0f7F800000;
	selp.f32 	%f16, 0f7F800000, %f15, %p3;
	mad.lo.s32 	%r21, %r7, %r1, %r6;
	mul.wide.s32 	%rd11, %r21, 4;
	add.s64 	%rd12, %rd6, %rd11;
	st.global.f32 	[%rd12], %f16;
$L__BB17_2:
	ret;

}
	// .globl	vector_exp
.visible .entry vector_exp(
	.param .u32 vector_exp_param_0,
	.param .u64 .ptr .align 1 vector_exp_param_1,
	.param .u32 vector_exp_param_2,
	.param .u32 vector_exp_param_3,
	.param .u64 .ptr .align 1 vector_exp_param_4,
	.param .u32 vector_exp_param_5,
	.param .u32 vector_exp_param_6
)
{
	.reg .pred 	%p<2>;
	.reg .b32 	%r<14>;
	.reg .b32 	%f<14>;
	.reg .b64 	%rd<9>;

	ld.param.u32 	%r6, [vector_exp_param_0];
	ld.param.u64 	%rd1, [vector_exp_param_1];
	ld.param.u32 	%r2, [vector_exp_param_2];
	ld.param.u32 	%r3, [vector_exp_param_3];
	ld.param.u64 	%rd2, [vector_exp_param_4];
	ld.param.u32 	%r4, [vector_exp_param_5];
	ld.param.u32 	%r5, [vector_exp_param_6];
	mov.u32 	%r7, %ctaid.x;
	mov.u32 	%r8, %ntid.x;
	mov.u32 	%r9, %tid.x;
	mad.lo.s32 	%r1, %r7, %r8, %r9;
	setp.ge.s32 	%p1, %r1, %r6;
	@%p1 bra 	$L__BB18_2;
	cvta.to.global.u64 	%rd3, %rd1;
	cvta.to.global.u64 	%rd4, %rd2;
	mad.lo.s32 	%r10, %r3, %r1, %r2;
	mul.wide.s32 	%rd5, %r10, 4;
	add.s64 	%rd6, %rd3, %rd5;
	ld.global.f32 	%f1, [%rd6];
	fma.rn.f32 	%f2, %f1, 0f3BBB989D, 0f3F000000;
	cvt.sat.f32.f32 	%f3, %f2;
	mov.f32 	%f4, 0f4B400001;
	mov.f32 	%f5, 0f437C0000;
	fma.rm.f32 	%f6, %f3, %f5, %f4;
	add.f32 	%f7, %f6, 0fCB40007F;
	neg.f32 	%f8, %f7;
	fma.rn.f32 	%f9, %f1, 0f3FB8AA3B, %f8;
	fma.rn.f32 	%f10, %f1, 0f32A57060, %f9;
	mov.b32 	%r11, %f6;
	shl.b32 	%r12, %r11, 23;
	mov.b32 	%f11, %r12;
	ex2.approx.ftz.f32 	%f12, %f10;
	mul.f32 	%f13, %f12, %f11;
	mad.lo.s32 	%r13, %r5, %r1, %r4;
	mul.wide.s32 	%rd7, %r13, 4;
	add.s64 	%rd8, %rd4, %rd7;
	st.global.f32 	[%rd8], %f13;
$L__BB18_2:
	ret;

}
	// .globl	vector_expm1
.visible .entry vector_expm1(
	.param .u32 vector_expm1_param_0,
	.param .u64 .ptr .align 1 vector_expm1_param_1,
	.param .u32 vector_expm1_param_2,
	.param .u32 vector_expm1_param_3,
	.param .u64 .ptr .align 1 vector_expm1_param_4,
	.param .u32 vector_expm1_param_5,
	.param .u32 vector_expm1_param_6
)
{
	.reg .pred 	%p<7>;
	.reg .b32 	%r<12>;
	.reg .b32 	%f<24>;
	.reg .b64 	%rd<9>;

	ld.param.u32 	%r6, [vector_expm1_param_0];
	ld.param.u64 	%rd1, [vector_expm1_param_1];
	ld.param.u32 	%r2, [vector_expm1_param_2];
	ld.param.u32 	%r3, [vector_expm1_param_3];
	ld.param.u64 	%rd2, [vector_expm1_param_4];
	ld.param.u32 	%r4, [vector_expm1_param_5];
	ld.param.u32 	%r5, [vector_expm1_param_6];
	mov.u32 	%r7, %ctaid.x;
	mov.u32 	%r8, %ntid.x;
	mov.u32 	%r9, %tid.x;
	mad.lo.s32 	%r1, %r7, %r8, %r9;
	setp.ge.s32 	%p1, %r1, %r6;
	@%p1 bra 	$L__BB19_2;
	cvta.to.global.u64 	%rd3, %rd1;
	cvta.to.global.u64 	%rd4, %rd2;
	mad.lo.s32 	%r10, %r3, %r1, %r2;
	mul.wide.s32 	%rd5, %r10, 4;
	add.s64 	%rd6, %rd3, %rd5;
	ld.global.f32 	%f1, [%rd6];
	mul.f32 	%f2, %f1, 0f3FB8AA3B;
	cvt.rni.f32.f32 	%f3, %f2;
	abs.f32 	%f4, %f1;
	setp.lt.f32 	%p2, %f4, 0f3ED1EB85;
	selp.f32 	%f5, 0f00000000, %f3, %p2;
	fma.rn.f32 	%f6, %f5, 0fBF317200, %f1;
	fma.rn.f32 	%f7, %f5, 0fB5BFBE8E, %f6;
	setp.eq.f32 	%p3, %f5, 0f43000000;
	selp.f32 	%f8, 0f42FE0000, %f5, %p3;
	fma.rn.f32 	%f9, %f7, 0f3AB5EBE6, 0f3C095663;
	fma.rn.f32 	%f10, %f9, %f7, 0f3D2AABE3;
	fma.rn.f32 	%f11, %f10, %f7, 0f3E2AA9F6;
	fma.rn.f32 	%f12, %f11, %f7, 0f3EFFFFFE;
	mul.f32 	%f13, %f7, %f12;
	fma.rn.f32 	%f14, %f13, %f7, %f7;
	ex2.approx.f32 	%f15, %f8;
	add.f32 	%f16, %f15, 0fBF800000;
	fma.rn.f32 	%f17, %f14, %f15, %f16;
	add.f32 	%f18, %f17, %f17;
	selp.f32 	%f19, %f18, %f17, %p3;
	setp.gt.f32 	%p4, %f8, 0f43000000;
	selp.f32 	%f20, 0f7F800000, %f19, %p4;
	setp.lt.f32 	%p5, %f8, 0fC1C80000;
	selp.f32 	%f21, 0fBF800000, %f20, %p5;
	setp.eq.f32 	%p6, %f1, 0f00000000;
	add.f32 	%f22, %f1, %f1;
	selp.f32 	%f23, %f22, %f21, %p6;
	mad.lo.s32 	%r11, %r5, %r1, %r4;
	mul.wide.s32 	%rd7, %r11, 4;
	add.s64 	%rd8, %rd4, %rd7;
	st.global.f32 	[%rd8], %f23;
$L__BB19_2:
	ret;

}
	// .globl	vector_log
.visible .entry vector_log(
	.param .u32 vector_log_param_0,
	.param .u64 .ptr .align 1 vector_log_param_1,
	.param .u32 vector_log_param_2,
	.param .u32 vector_log_param_3,
	.param .u64 .ptr .align 1 vector_log_param_4,
	.param .u32 vector_log_param_5,
	.param .u32 vector_log_param_6
)
{
	.reg .pred 	%p<5>;
	.reg .b32 	%r<16>;
	.reg .b32 	%f<23>;
	.reg .b64 	%rd<9>;

	ld.param.u32 	%r6, [vector_log_param_0];
	ld.param.u64 	%rd1, [vector_log_param_1];
	ld.param.u32 	%r2, [vector_log_param_2];
	ld.param.u32 	%r3, [vector_log_param_3];
	ld.param.u64 	%rd2, [vector_log_param_4];
	ld.param.u32 	%r4, [vector_log_param_5];
	ld.param.u32 	%r5, [vector_log_param_6];
	mov.u32 	%r7, %ctaid.x;
	mov.u32 	%r8, %ntid.x;
	mov.u32 	%r9, %tid.x;
	mad.lo.s32 	%r1, %r7, %r8, %r9;
	setp.ge.s32 	%p1, %r1, %r6;
	@%p1 bra 	$L__BB20_2;
	cvta.to.global.u64 	%rd3, %rd1;
	cvta.to.global.u64 	%rd4, %rd2;
	mad.lo.s32 	%r10, %r3, %r1, %r2;
	mul.wide.s32 	%rd5, %r10, 4;
	add.s64 	%rd6, %rd3, %rd5;
	ld.global.f32 	%f1, [%rd6];
	setp.lt.f32 	%p2, %f1, 0f00800000;
	mul.f32 	%f2, %f1, 0f4B000000;
	selp.f32 	%f3, %f2, %f1, %p2;
	selp.f32 	%f4, 0fC1B80000, 0f00000000, %p2;
	mov.b32 	%r11, %f3;
	add.s32 	%r12, %r11, -1059760811;
	and.b32  	%r13, %r12, -8388608;
	sub.s32 	%r14, %r11, %r13;
	mov.b32 	%f5, %r14;
	cvt.rn.f32.s32 	%f6, %r13;
	fma.rn.f32 	%f7, %f6, 0f34000000, %f4;
	add.f32 	%f8, %f5, 0fBF800000;
	fma.rn.f32 	%f9, %f8, 0fBE055027, 0f3E1039F6;
	fma.rn.f32 	%f10, %f9, %f8, 0fBDF8CDCC;
	fma.rn.f32 	%f11, %f10, %f8, 0f3E0F2955;
	fma.rn.f32 	%f12, %f11, %f8, 0fBE2AD8B9;
	fma.rn.f32 	%f13, %f12, %f8, 0f3E4CED0B;
	fma.rn.f32 	%f14, %f13, %f8, 0fBE7FFF22;
	fma.rn.f32 	%f15, %f14, %f8, 0f3EAAAA78;
	fma.rn.f32 	%f16, %f15, %f8, 0fBF000000;
	mul.f32 	%f17, %f8, %f16;
	fma.rn.f32 	%f18, %f17, %f8, %f8;
	fma.rn.f32 	%f19, %f7, 0f3F317218, %f18;
	setp.gt.u32 	%p3, %r11, 2139095039;
	fma.rn.f32 	%f20, %f3, 0f7F800000, 0f7F800000;
	selp.f32 	%f21, %f20, %f19, %p3;
	setp.eq.f32 	%p4, %f3, 0f00000000;
	selp.f32 	%f22, 0fFF800000, %f21, %p4;
	mad.lo.s32 	%r15, %r5, %r1, %r4;
	mul.wide.s32 	%rd7, %r15, 4;
	add.s64 	%rd8, %rd4, %rd7;
	st.global.f32 	[%rd8], %f22;
$L__BB20_2:
	ret;

}
	// .globl	vector_log10
.visible .entry vector_log10(
	.param .u32 vector_log10_param_0,
	.param .u64 .ptr .align 1 vector_log10_param_1,
	.param .u32 vector_log10_param_2,
	.param .u32 vector_log10_param_3,
	.param .u64 .ptr .align 1 vector_log10_param_4,
	.param .u32 vector_log10_param_5,
	.param .u32 vector_log10_param_6
)
{
	.reg .pred 	%p<5>;
	.reg .b32 	%r<16>;
	.reg .b32 	%f<24>;
	.reg .b64 	%rd<9>;

	ld.param.u32 	%r6, [vector_log10_param_0];
	ld.param.u64 	%rd1, [vector_log10_param_1];
	ld.param.u32 	%r2, [vector_log10_param_2];
	ld.param.u32 	%r3, [vector_log10_param_3];
	ld.param.u64 	%rd2, [vector_log10_param_4];
	ld.param.u32 	%r4, [vector_log10_param_5];
	ld.param.u32 	%r5, [vector_log10_param_6];
	mov.u32 	%r7, %ctaid.x;
	mov.u32 	%r8, %ntid.x;
	mov.u32 	%r9, %tid.x;
	mad.lo.s32 	%r1, %r7, %r8, %r9;
	setp.ge.s32 	%p1, %r1, %r6;
	@%p1 bra 	$L__BB21_2;
	cvta.to.global.u64 	%rd3, %rd1;
	cvta.to.global.u64 	%rd4, %rd2;
	mad.lo.s32 	%r10, %r3, %r1, %r2;
	mul.wide.s32 	%rd5, %r10, 4;
	add.s64 	%rd6, %rd3, %rd5;
	ld.global.f32 	%f1, [%rd6];
	setp.lt.f32 	%p2, %f1, 0f00800000;
	mul.f32 	%f2, %f1, 0f4B000000;
	selp.f32 	%f3, %f2, %f1, %p2;
	selp.f32 	%f4, 0fC1B80000, 0f00000000, %p2;
	mov.b32 	%r11, %f3;
	add.s32 	%r12, %r11, -1059760811;
	and.b32  	%r13, %r12, -8388608;
	sub.s32 	%r14, %r11, %r13;
	mov.b32 	%f5, %r14;
	cvt.rn.f32.s32 	%f6, %r13;
	fma.rn.f32 	%f7, %f6, 0f34000000, %f4;
	add.f32 	%f8, %f5, 0fBF800000;
	fma.rn.f32 	%f9, %f8, 0fBE055027, 0f3E1039F6;
	fma.rn.f32 	%f10, %f9, %f8, 0fBDF8CDCC;
	fma.rn.f32 	%f11, %f10, %f8, 0f3E0F2955;
	fma.rn.f32 	%f12, %f11, %f8, 0fBE2AD8B9;
	fma.rn.f32 	%f13, %f12, %f8, 0f3E4CED0B;
	fma.rn.f32 	%f14, %f13, %f8, 0fBE7FFF22;
	fma.rn.f32 	%f15, %f14, %f8, 0f3EAAAA78;
	fma.rn.f32 	%f16, %f15, %f8, 0fBF000000;
	mul.f32 	%f17, %f8, %f16;
	fma.rn.f32 	%f18, %f17, %f8, %f8;
	fma.rn.f32 	%f19, %f7, 0f3F317218, %f18;
	setp.gt.u32 	%p3, %r11, 2139095039;
	fma.rn.f32 	%f20, %f3, 0f7F800000, 0f7F800000;
	selp.f32 	%f21, %f20, %f19, %p3;
	setp.eq.f32 	%p4, %f3, 0f00000000;
	mul.f32 	%f22, %f21, 0f3EDE5BD9;
	selp.f32 	%f23, 0fFF800000, %f22, %p4;
	mad.lo.s32 	%r15, %r5, %r1, %r4;
	mul.wide.s32 	%rd7, %r15, 4;
	add.s64 	%rd8, %rd4, %rd7;
	st.global.f32 	[%rd8], %f23;
$L__BB21_2:
	ret;

}
	// .globl	vector_sin
.visible .entry vector_sin(
	.param .u32 vector_sin_param_0,
	.param .u64 .ptr .align 1 vector_sin_param_1,
	.param .u32 vector_sin_param_2,
	.param .u32 vector_sin_param_3,
	.param .u64 .ptr .align 1 vector_sin_param_4,
	.param .u32 vector_sin_param_5,
	.param .u32 vector_sin_param_6
)
{
	.local .align 4 .b8 	__local_depot22[28];
	.reg .b64 	%SP;
	.reg .b64 	%SPL;
	.reg .pred 	%p<10>;
	.reg .b32 	%r<51>;
	.reg .b32 	%f<28>;
	.reg .b64 	%rd<29>;
	.reg .b64 	%fd<3>;

	mov.u64 	%SPL, __local_depot22;
	ld.param.u32 	%r20, [vector_sin_param_0];
	ld.param.u64 	%rd9, [vector_sin_param_1];
	ld.param.u32 	%r16, [vector_sin_param_2];
	ld.param.u32 	%r17, [vector_sin_param_3];
	ld.param.u64 	%rd10, [vector_sin_param_4];
	ld.param.u32 	%r18, [vector_sin_param_5];
	ld.param.u32 	%r19, [vector_sin_param_6];
	add.u64 	%rd1, %SPL, 0;
	mov.u32 	%r21, %ctaid.x;
	mov.u32 	%r22, %ntid.x;
	mov.u32 	%r23, %tid.x;
	mad.lo.s32 	%r1, %r21, %r22, %r23;
	setp.ge.s32 	%p1, %r1, %r20;
	@%p1 bra 	$L__BB22_10;
	cvta.to.global.u64 	%rd12, %rd9;
	mad.lo.s32 	%r24, %r17, %r1, %r16;
	mul.wide.s32 	%rd13, %r24, 4;
	add.s64 	%rd14, %rd12, %rd13;
	ld.global.f32 	%f1, [%rd14];
	mul.f32 	%f7, %f1, 0f3F22F983;
	cvt.rni.s32.f32 	%r50, %f7;
	cvt.rn.f32.s32 	%f8, %r50;
	fma.rn.f32 	%f9, %f8, 0fBFC90FDA, %f1;
	fma.rn.f32 	%f10, %f8, 0fB3A22168, %f9;
	fma.rn.f32 	%f27, %f8, 0fA7C234C5, %f10;
	abs.f32 	%f3, %f1;
	setp.ltu.f32 	%p2, %f3, 0f47CE4780;
	@%p2 bra 	$L__BB22_9;
	setp.neu.f32 	%p3, %f3, 0f7F800000;
	@%p3 bra 	$L__BB22_4;
	mov.f32 	%f13, 0f00000000;
	mul.rn.f32 	%f27, %f1, %f13;
	mov.b32 	%r50, 0;
	bra.uni 	$L__BB22_9;
$L__BB22_4:
	mov.b32 	%r3, %f1;
	shl.b32 	%r26, %r3, 8;
	or.b32  	%r4, %r26, -2147483648;
	mov.b64 	%rd28, 0;
	mov.b32 	%r47, 0;
	mov.u64 	%rd26, __cudart_i2opi_f;
	mov.u64 	%rd27, %rd1;
$L__BB22_5:
	.pragma "nounroll";
	ld.global.nc.u32 	%r27, [%rd26];
	mad.wide.u32 	%rd17, %r27, %r4, %rd28;
	shr.u64 	%rd28, %rd17, 32;
	st.local.u32 	[%rd27], %rd17;
	add.s32 	%r47, %r47, 1;
	add.s64 	%rd27, %rd27, 4;
	add.s64 	%rd26, %rd26, 4;
	setp.ne.s32 	%p4, %r47, 6;
	@%p4 bra 	$L__BB22_5;
	shr.u32 	%r28, %r3, 23;
	st.local.u32 	[%rd1+24], %rd28;
	and.b32  	%r7, %r28, 31;
	and.b32  	%r29, %r28, 224;
	add.s32 	%r30, %r29, -128;
	shr.u32 	%r31, %r30, 5;
	mul.wide.u32 	%rd18, %r31, 4;
	sub.s64 	%rd8, %rd1, %rd18;
	ld.local.u32 	%r48, [%rd8+24];
	ld.local.u32 	%r49, [%rd8+20];
	setp.eq.s32 	%p5, %r7, 0;
	@%p5 bra 	$L__BB22_8;
	shf.l.wrap.b32 	%r48, %r49, %r48, %r7;
	ld.local.u32 	%r32, [%rd8+16];
	shf.l.wrap.b32 	%r49, %r32, %r49, %r7;
$L__BB22_8:
	shr.u32 	%r33, %r48, 30;
	shf.l.wrap.b32 	%r34, %r49, %r48, 2;
	shl.b32 	%r35, %r49, 2;
	shr.u32 	%r36, %r34, 31;
	add.s32 	%r37, %r36, %r33;
	neg.s32 	%r38, %r37;
	setp.lt.s32 	%p6, %r3, 0;
	selp.b32 	%r50, %r38, %r37, %p6;
	xor.b32  	%r39, %r34, %r3;
	shr.s32 	%r40, %r34, 31;
	xor.b32  	%r41, %r40, %r34;
	xor.b32  	%r42, %r40, %r35;
	cvt.u64.u32 	%rd19, %r41;
	shl.b64 	%rd20, %rd19, 32;
	cvt.u64.u32 	%rd21, %r42;
	or.b64  	%rd22, %rd20, %rd21;
	cvt.rn.f64.s64 	%fd1, %rd22;
	mul.f64 	%fd2, %fd1, 0d3BF921FB54442D19;
	cvt.rn.f32.f64 	%f11, %fd2;
	neg.f32 	%f12, %f11;
	setp.lt.s32 	%p7, %r39, 0;
	selp.f32 	%f27, %f12, %f11, %p7;
$L__BB22_9:
	mul.rn.f32 	%f14, %f27, %f27;
	and.b32  	%r44, %r50, 1;
	setp.eq.b32 	%p8, %r44, 1;
	selp.f32 	%f15, 0f3F800000, %f27, %p8;
	fma.rn.f32 	%f16, %f14, %f15, 0f00000000;
	fma.rn.f32 	%f17, %f14, 0f37CBAC00, 0fBAB607ED;
	selp.f32 	%f18, %f17, 0fB94D4153, %p8;
	selp.f32 	%f19, 0f3D2AAABB, 0f3C0885E4, %p8;
	fma.rn.f32 	%f20, %f18, %f14, %f19;
	selp.f32 	%f21, 0fBEFFFFFF, 0fBE2AAAA8, %p8;
	fma.rn.f32 	%f22, %f20, %f14, %f21;
	fma.rn.f32 	%f23, %f22, %f16, %f15;
	and.b32  	%r45, %r50, 2;
	setp.eq.s32 	%p9, %r45, 0;
	mov.f32 	%f24, 0f00000000;
	sub.f32 	%f25, %f24, %f23;
	selp.f32 	%f26, %f23, %f25, %p9;
	mad.lo.s32 	%r46, %r19, %r1, %r18;
	cvta.to.global.u64 	%rd23, %rd10;
	mul.wide.s32 	%rd24, %r46, 4;
	add.s64 	%rd25, %rd23, %rd24;
	st.global.f32 	[%rd25], %f26;
$L__BB22_10:
	ret;

}
	// .globl	vector_cos
.visible .entry vector_cos(
	.param .u32 vector_cos_param_0,
	.param .u64 .ptr .align 1 vector_cos_param_1,
	.param .u32 vector_cos_param_2,
	.param .u32 vector_cos_param_3,
	.param .u64 .ptr .align 1 vector_cos_param_4,
	.param .u32 vector_cos_param_5,
	.param .u32 vector_cos_param_6
)
{
	.local .align 4 .b8 	__local_depot23[28];
	.reg .b64 	%SP;
	.reg .b64 	%SPL;
	.reg .pred 	%p<10>;
	.reg .b32 	%r<52>;
	.reg .b32 	%f<28>;
	.reg .b64 	%rd<29>;
	.reg .b64 	%fd<3>;

	mov.u64 	%SPL, __local_depot23;
	ld.param.u32 	%r20, [vector_cos_param_0];
	ld.param.u64 	%rd9, [vector_cos_param_1];
	ld.param.u32 	%r16, [vector_cos_param_2];
	ld.param.u32 	%r17, [vector_cos_param_3];
	ld.param.u64 	%rd10, [vector_cos_param_4];
	ld.param.u32 	%r18, [vector_cos_param_5];
	ld.param.u32 	%r19, [vector_cos_param_6];
	add.u64 	%rd1, %SPL, 0;
	mov.u32 	%r21, %ctaid.x;
	mov.u32 	%r22, %ntid.x;
	mov.u32 	%r23, %tid.x;
	mad.lo.s32 	%r1, %r21, %r22, %r23;
	setp.ge.s32 	%p1, %r1, %r20;
	@%p1 bra 	$L__BB23_10;
	cvta.to.global.u64 	%rd12, %rd9;
	mad.lo.s32 	%r24, %r17, %r1, %r16;
	mul.wide.s32 	%rd13, %r24, 4;
	add.s64 	%rd14, %rd12, %rd13;
	ld.global.f32 	%f1, [%rd14];
	mul.f32 	%f7, %f1, 0f3F22F983;
	cvt.rni.s32.f32 	%r51, %f7;
	cvt.rn.f32.s32 	%f8, %r51;
	fma.rn.f32 	%f9, %f8, 0fBFC90FDA, %f1;
	fma.rn.f32 	%f10, %f8, 0fB3A22168, %f9;
	fma.rn.f32 	%f27, %f8, 0fA7C234C5, %f10;
	abs.f32 	%f3, %f1;
	setp.ltu.f32 	%p2, %f3, 0f47CE4780;
	@%p2 bra 	$L__BB23_9;
	setp.neu.f32 	%p3, %f3, 0f7F800000;
	@%p3 bra 	$L__BB23_4;
	mov.f32 	%f13, 0f00000000;
	mul.rn.f32 	%f27, %f1, %f13;
	mov.b32 	%r51, 0;
	bra.uni 	$L__BB23_9;
$L__BB23_4:
	mov.b32 	%r3, %f1;
	shl.b32 	%r26, %r3, 8;
	or.b32  	%r4, %r26, -2147483648;
	mov.b64 	%rd28, 0;
	mov.b32 	%r48, 0;
	mov.u64 	%rd26, __cudart_i2opi_f;
	mov.u64 	%rd27, %rd1;
$L__BB23_5:
	.pragma "nounroll";
	ld.global.nc.u32 	%r27, [%rd26];
	mad.wide.u32 	%rd17, %r27, %r4, %rd28;
	shr.u64 	%rd28, %rd17, 32;
	st.local.u32 	[%rd27], %rd17;
	add.s32 	%r48, %r48, 1;
	add.s64 	%rd27, %rd27, 4;
	add.s64 	%rd26, %rd26, 4;
	setp.ne.s32 	%p4, %r48, 6;
	@%p4 bra 	$L__BB23_5;
	shr.u32 	%r28, %r3, 23;
	st.local.u32 	[%rd1+24], %rd28;
	and.b32  	%r7, %r28, 31;
	and.b32  	%r29, %r28, 224;
	add.s32 	%r30, %r29, -128;
	shr.u32 	%r31, %r30, 5;
	mul.wide.u32 	%rd18, %r31, 4;
	sub.s64 	%rd8, %rd1, %rd18;
	ld.local.u32 	%r49, [%rd8+24];
	ld.local.u32 	%r50, [%rd8+20];
	setp.eq.s32 	%p5, %r7, 0;
	@%p5 bra 	$L__BB23_8;
	shf.l.wrap.b32 	%r49, %r50, %r49, %r7;
	ld.local.u32 	%r32, [%rd8+16];
	shf.l.wrap.b32 	%r50, %r32, %r50, %r7;
$L__BB23_8:
	shr.u32 	%r33, %r49, 30;
	shf.l.wrap.b32 	%r34, %r50, %r49, 2;
	shl.b32 	%r35, %r50, 2;
	shr.u32 	%r36, %r34, 31;
	add.s32 	%r37, %r36, %r33;
	neg.s32 	%r38, %r37;
	setp.lt.s32 	%p6, %r3, 0;
	selp.b32 	%r51, %r38, %r37, %p6;
	xor.b32  	%r39, %r34, %r3;
	shr.s32 	%r40, %r34, 31;
	xor.b32  	%r41, %r40, %r34;
	xor.b32  	%r42, %r40, %r35;
	cvt.u64.u32 	%rd19, %r41;
	shl.b64 	%rd20, %rd19, 32;
	cvt.u64.u32 	%rd21, %r42;
	or.b64  	%rd22, %rd20, %rd21;
	cvt.rn.f64.s64 	%fd1, %rd22;
	mul.f64 	%fd2, %fd1, 0d3BF921FB54442D19;
	cvt.rn.f32.f64 	%f11, %fd2;
	neg.f32 	%f12, %f11;
	setp.lt.s32 	%p7, %r39, 0;
	selp.f32 	%f27, %f12, %f11, %p7;
$L__BB23_9:
	add.s32 	%r44, %r51, 1;
	mul.rn.f32 	%f14, %f27, %f27;
	and.b32  	%r45, %r51, 1;
	setp.eq.b32 	%p8, %r45, 1;
	selp.f32 	%f15, %f27, 0f3F800000, %p8;
	fma.rn.f32 	%f16, %f14, %f15, 0f00000000;
	fma.rn.f32 	%f17, %f14, 0f37CBAC00, 0fBAB607ED;
	selp.f32 	%f18, 0fB94D4153, %f17, %p8;
	selp.f32 	%f19, 0f3C0885E4, 0f3D2AAABB, %p8;
	fma.rn.f32 	%f20, %f18, %f14, %f19;
	selp.f32 	%f21, 0fBE2AAAA8, 0fBEFFFFFF, %p8;
	fma.rn.f32 	%f22, %f20, %f14, %f21;
	fma.rn.f32 	%f23, %f22, %f16, %f15;
	and.b32  	%r46, %r44, 2;
	setp.eq.s32 	%p9, %r46, 0;
	mov.f32 	%f24, 0f00000000;
	sub.f32 	%f25, %f24, %f23;
	selp.f32 	%f26, %f23, %f25, %p9;
	mad.lo.s32 	%r47, %r19, %r1, %r18;
	cvta.to.global.u64 	%rd23, %rd10;
	mul.wide.s32 	%rd24, %r47, 4;
	add.s64 	%rd25, %rd23, %rd24;
	st.global.f32 	[%rd25], %f26;
$L__BB23_10:
	ret;

}
	// .globl	vector_tan
.visible .entry vector_tan(
	.param .u32 vector_tan_param_0,
	.param .u64 .ptr .align 1 vector_tan_param_1,
	.param .u32 vector_tan_param_2,
	.param .u32 vector_tan_param_3,
	.param .u64 .ptr .align 1 vector_tan_param_4,
	.param .u32 vector_tan_param_5,
	.param .u32 vector_tan_param_6
)
{
	.local .align 4 .b8 	__local_depot24[28];
	.reg .b64 	%SP;
	.reg .b64 	%SPL;
	.reg .pred 	%p<10>;
	.reg .b32 	%r<50>;
	.reg .b32 	%f<28>;
	.reg .b64 	%rd<29>;
	.reg .b64 	%fd<3>;

	mov.u64 	%SPL, __local_depot24;
	ld.param.u32 	%r20, [vector_tan_param_0];
	ld.param.u64 	%rd9, [vector_tan_param_1];
	ld.param.u32 	%r16, [vector_tan_param_2];
	ld.param.u32 	%r17, [vector_tan_param_3];
	ld.param.u64 	%rd10, [vector_tan_param_4];
	ld.param.u32 	%r18, [vector_tan_param_5];
	ld.param.u32 	%r19, [vector_tan_param_6];
	add.u64 	%rd1, %SPL, 0;
	mov.u32 	%r21, %ctaid.x;
	mov.u32 	%r22, %ntid.x;
	mov.u32 	%r23, %tid.x;
	mad.lo.s32 	%r1, %r21, %r22, %r23;
	setp.ge.s32 	%p1, %r1, %r20;
	@%p1 bra 	$L__BB24_10;
	cvta.to.global.u64 	%rd12, %rd9;
	mad.lo.s32 	%r24, %r17, %r1, %r16;
	mul.wide.s32 	%rd13, %r24, 4;
	add.s64 	%rd14, %rd12, %rd13;
	ld.global.f32 	%f1, [%rd14];
	mul.f32 	%f7, %f1, 0f3F22F983;
	cvt.rni.s32.f32 	%r49, %f7;
	cvt.rn.f32.s32 	%f8, %r49;
	fma.rn.f32 	%f9, %f8, 0fBFC90FDA, %f1;
	fma.rn.f32 	%f10, %f8, 0fB3A22168, %f9;
	fma.rn.f32 	%f27, %f8, 0fA7C234C5, %f10;
	abs.f32 	%f3, %f1;
	setp.ltu.f32 	%p2, %f3, 0f47CE4780;
	@%p2 bra 	$L__BB24_9;
	setp.neu.f32 	%p3, %f3, 0f7F800000;
	@%p3 bra 	$L__BB24_4;
	mov.f32 	%f13, 0f00000000;
	mul.rn.f32 	%f27, %f1, %f13;
	mov.b32 	%r49, 0;
	bra.uni 	$L__BB24_9;
$L__BB24_4:
	mov.b32 	%r3, %f1;
	shl.b32 	%r26, %r3, 8;
	or.b32  	%r4, %r26, -2147483648;
	mov.b64 	%rd28, 0;
	mov.b32 	%r46, 0;
	mov.u64 	%rd26, __cudart_i2opi_f;
	mov.u64 	%rd27, %rd1;
$L__BB24_5:
	.pragma "nounroll";
	ld.global.nc.u32 	%r27, [%rd26];
	mad.wide.u32 	%rd17, %r27, %r4, %rd28;
	shr.u64 	%rd28, %rd17, 32;
	st.local.u32 	[%rd27], %rd17;
	add.s32 	%r46, %r46, 1;
	add.s64 	%rd27, %rd27, 4;
	add.s64 	%rd26, %rd26, 4;
	setp.ne.s32 	%p4, %r46, 6;
	@%p4 bra 	$L__BB24_5;
	shr.u32 	%r28, %r3, 23;
	st.local.u32 	[%rd1+24], %rd28;
	and.b32  	%r7, %r28, 31;
	and.b32  	%r29, %r28, 224;
	add.s32 	%r30, %r29, -128;
	shr.u32 	%r31, %r30, 5;
	mul.wide.u32 	%rd18, %r31, 4;
	sub.s64 	%rd8, %rd1, %rd18;
	ld.local.u32 	%r47, [%rd8+24];
	ld.local.u32 	%r48, [%rd8+20];
	setp.eq.s32 	%p5, %r7, 0;
	@%p5 bra 	$L__BB24_8;
	shf.l.wrap.b32 	%r47, %r48, %r47, %r7;
	ld.local.u32 	%r32, [%rd8+16];
	shf.l.wrap.b32 	%r48, %r32, %r48, %r7;
$L__BB24_8:
	shr.u32 	%r33, %r47, 30;
	shf.l.wrap.b32 	%r34, %r48, %r47, 2;
	shl.b32 	%r35, %r48, 2;
	shr.u32 	%r36, %r34, 31;
	add.s32 	%r37, %r36, %r33;
	neg.s32 	%r38, %r37;
	setp.lt.s32 	%p6, %r3, 0;
	selp.b32 	%r49, %r38, %r37, %p6;
	xor.b32  	%r39, %r34, %r3;
	shr.s32 	%r40, %r34, 31;
	xor.b32  	%r41, %r40, %r34;
	xor.b32  	%r42, %r40, %r35;
	cvt.u64.u32 	%rd19, %r41;
	shl.b64 	%rd20, %rd19, 32;
	cvt.u64.u32 	%rd21, %r42;
	or.b64  	%rd22, %rd20, %rd21;
	cvt.rn.f64.s64 	%fd1, %rd22;
	mul.f64 	%fd2, %fd1, 0d3BF921FB54442D19;
	cvt.rn.f32.f64 	%f11, %fd2;
	neg.f32 	%f12, %f11;
	setp.lt.s32 	%p7, %r39, 0;
	selp.f32 	%f27, %f12, %f11, %p7;
$L__BB24_9:
	mul.f32 	%f14, %f27, %f27;
	fma.rn.f32 	%f15, %f14, 0f3C190000, 0f3B560000;
	fma.rn.f32 	%f16, %f15, %f14, 0f3CC70000;
	fma.rn.f32 	%f17, %f16, %f14, 0f3D5B0000;
	fma.rn.f32 	%f18, %f17, %f14, 0f3E089438;
	fma.rn.f32 	%f19, %f18, %f14, 0f3EAAAA88;
	mul.rn.f32 	%f20, %f14, %f27;
	fma.rn.f32 	%f21, %f19, %f20, %f27;
	abs.f32 	%f22, %f27;
	setp.eq.f32 	%p8, %f22, 0f3A00B43C;
	selp.f32 	%f23, %f27, %f21, %p8;
	and.b32  	%r44, %r49, 1;
	setp.eq.b32 	%p9, %r44, 1;
	neg.f32 	%f24, %f23;
	rcp.approx.ftz.f32 	%f25, %f24;
	selp.f32 	%f26, %f25, %f23, %p9;
	mad.lo.s32 	%r45, %r19, %r1, %r18;
	cvta.to.global.u64 	%rd23, %rd10;
	mul.wide.s32 	%rd24, %r45, 4;
	add.s64 	%rd25, %rd23, %rd24;
	st.global.f32 	[%rd25], %f26;
$L__BB24_10:
	ret;

}
	// .globl	vector_sincos
.visible .entry vector_sincos(
	.param .u32 vector_sincos_param_0,
	.param .u64 .ptr .align 1 vector_sincos_param_1,
	.param .u32 vector_sincos_param_2,
	.param .u32 vector_sincos_param_3,
	.param .u64 .ptr .align 1 vector_sincos_param_4,
	.param .u32 vector_sincos_param_5,
	.param .u32 vector_sincos_param_6,
	.param .u64 .ptr .align 1 vector_sincos_param_7,
	.param .u32 vector_sincos_param_8,
	.param .u32 vector_sincos_param_9
)
{
	.local .align 4 .b8 	__local_depot25[28];
	.reg .b64 	%SP;
	.reg .b64 	%SPL;
	.reg .pred 	%p<11>;
	.reg .b32 	%r<56>;
	.reg .b32 	%f<30>;
	.reg .b64 	%rd<33>;
	.reg .b64 	%fd<3>;

	mov.u64 	%SPL, __local_depot25;
	ld.param.u32 	%r22, [vector_sincos_param_0];
	ld.param.u64 	%rd11, [vector_sincos_param_1];
	ld.param.u32 	%r16, [vector_sincos_param_2];
	ld.param.u32 	%r17, [vector_sincos_param_3];
	ld.param.u64 	%rd12, [vector_sincos_param_4];
	ld.param.u32 	%r18, [vector_sincos_param_5];
	ld.param.u32 	%r19, [vector_sincos_param_6];
	ld.param.u64 	%rd13, [vector_sincos_param_7];
	ld.param.u32 	%r20, [vector_sincos_param_8];
	ld.param.u32 	%r21, [vector_sincos_param_9];
	add.u64 	%rd1, %SPL, 0;
	mov.u32 	%r23, %ctaid.x;
	mov.u32 	%r24, %ntid.x;
	mov.u32 	%r25, %tid.x;
	mad.lo.s32 	%r1, %r23, %r24, %r25;
	setp.ge.s32 	%p1, %r1, %r22;
	@%p1 bra 	$L__BB25_10;
	cvta.to.global.u64 	%rd15, %rd11;
	cvta.to.global.u64 	%rd16, %rd12;
	cvta.to.global.u64 	%rd17, %rd13;
	mad.lo.s32 	%r26, %r17, %r1, %r16;
	mul.wide.s32 	%rd18, %r26, 4;
	add.s64 	%rd19, %rd15, %rd18;
	ld.global.f32 	%f1, [%rd19];
	mad.lo.s32 	%r27, %r19, %r1, %r18;
	mul.wide.s32 	%rd20, %r27, 4;
	add.s64 	%rd2, %rd16, %rd20;
	mad.lo.s32 	%r28, %r21, %r1, %r20;
	mul.wide.s32 	%rd21, %r28, 4;
	add.s64 	%rd3, %rd17, %rd21;
	mul.f32 	%f7, %f1, 0f3F22F983;
	cvt.rni.s32.f32 	%r55, %f7;
	cvt.rn.f32.s32 	%f8, %r55;
	fma.rn.f32 	%f9, %f8, 0fBFC90FDA, %f1;
	fma.rn.f32 	%f10, %f8, 0fB3A22168, %f9;
	fma.rn.f32 	%f29, %f8, 0fA7C234C5, %f10;
	abs.f32 	%f3, %f1;
	setp.ltu.f32 	%p2, %f3, 0f47CE4780;
	@%p2 bra 	$L__BB25_9;
	setp.neu.f32 	%p3, %f3, 0f7F800000;
	@%p3 bra 	$L__BB25_4;
	mov.f32 	%f13, 0f00000000;
	mul.rn.f32 	%f29, %f1, %f13;
	mov.b32 	%r55, 0;
	bra.uni 	$L__BB25_9;
$L__BB25_4:
	mov.b32 	%r3, %f1;
	shl.b32 	%r30, %r3, 8;
	or.b32  	%r4, %r30, -2147483648;
	mov.b64 	%rd32, 0;
	mov.b32 	%r52, 0;
	mov.u64 	%rd30, __cudart_i2opi_f;
	mov.u64 	%rd31, %rd1;
$L__BB25_5:
	.pragma "nounroll";
	ld.global.nc.u32 	%r31, [%rd30];
	mad.wide.u32 	%rd24, %r31, %r4, %rd32;
	shr.u64 	%rd32, %rd24, 32;
	st.local.u32 	[%rd31], %rd24;
	add.s32 	%r52, %r52, 1;
	add.s64 	%rd31, %rd31, 4;
	add.s64 	%rd30, %rd30, 4;
	setp.ne.s32 	%p4, %r52, 6;
	@%p4 bra 	$L__BB25_5;
	shr.u32 	%r32, %r3, 23;
	st.local.u32 	[%rd1+24], %rd32;
	and.b32  	%r7, %r32, 31;
	and.b32  	%r33, %r32, 224;
	add.s32 	%r34, %r33, -128;
	shr.u32 	%r35, %r34, 5;
	mul.wide.u32 	%rd25, %r35, 4;
	sub.s64 	%rd10, %rd1, %rd25;
	ld.local.u32 	%r53, [%rd10+24];
	ld.local.u32 	%r54, [%rd10+20];
	setp.eq.s32 	%p5, %r7, 0;
	@%p5 bra 	$L__BB25_8;
	shf.l.wrap.b32 	%r53, %r54, %r53, %r7;
	ld.local.u32 	%r36, [%rd10+16];
	shf.l.wrap.b32 	%r54, %r36, %r54, %r7;
$L__BB25_8:
	shr.u32 	%r37, %r53, 30;
	shf.l.wrap.b32 	%r38, %r54, %r53, 2;
	shl.b32 	%r39, %r54, 2;
	shr.u32 	%r40, %r38, 31;
	add.s32 	%r41, %r40, %r37;
	neg.s32 	%r42, %r41;
	setp.lt.s32 	%p6, %r3, 0;
	selp.b32 	%r55, %r42, %r41, %p6;
	xor.b32  	%r43, %r38, %r3;
	shr.s32 	%r44, %r38, 31;
	xor.b32  	%r45, %r44, %r38;
	xor.b32  	%r46, %r44, %r39;
	cvt.u64.u32 	%rd26, %r45;
	shl.b64 	%rd27, %rd26, 32;
	cvt.u64.u32 	%rd28, %r46;
	or.b64  	%rd29, %rd27, %rd28;
	cvt.rn.f64.s64 	%fd1, %rd29;
	mul.f64 	%fd2, %fd1, 0d3BF921FB54442D19;
	cvt.rn.f32.f64 	%f11, %fd2;
	neg.f32 	%f12, %f11;
	setp.lt.s32 	%p7, %r43, 0;
	selp.f32 	%f29, %f12, %f11, %p7;
$L__BB25_9:
	mul.f32 	%f14, %f29, %f29;
	fma.rn.f32 	%f15, %f14, 0f37CBAC00, 0fBAB607ED;
	fma.rn.f32 	%f16, %f15, %f14, 0f3D2AAABB;
	fma.rn.f32 	%f17, %f16, %f14, 0fBEFFFFFF;
	fma.rn.f32 	%f18, %f17, %f14, 0f3F800000;
	fma.rn.f32 	%f19, %f14, %f29, 0f00000000;
	fma.rn.f32 	%f20, %f14, 0fB94D4153, 0f3C0885E4;
	fma.rn.f32 	%f21, %f20, %f14, 0fBE2AAAA8;
	fma.rn.f32 	%f22, %f21, %f19, %f29;
	and.b32  	%r48, %r55, 1;
	setp.eq.b32 	%p8, %r48, 1;
	selp.f32 	%f23, %f18, %f22, %p8;
	selp.f32 	%f24, %f22, %f18, %p8;
	and.b32  	%r49, %r55, 2;
	setp.eq.s32 	%p9, %r49, 0;
	neg.f32 	%f25, %f23;
	selp.f32 	%f26, %f23, %f25, %p9;
	add.s32 	%r50, %r55, 1;
	and.b32  	%r51, %r50, 2;
	setp.eq.s32 	%p10, %r51, 0;
	neg.f32 	%f27, %f24;
	selp.f32 	%f28, %f24, %f27, %p10;
	st.global.f32 	[%rd2], %f26;
	st.global.f32 	[%rd3], %f28;
$L__BB25_10:
	ret;

}
	// .globl	vector_asin
.visible .entry vector_asin(
	.param .u32 vector_asin_param_0,
	.param .u64 .ptr .align 1 vector_asin_param_1,
	.param .u32 vector_asin_param_2,
	.param .u32 vector_asin_param_3,
	.param .u64 .ptr .align 1 vector_asin_param_4,
	.param .u32 vector_asin_param_5,
	.param .u32 vector_asin_param_6
)
{
	.reg .pred 	%p<5>;
	.reg .b32 	%r<12>;
	.reg .b32 	%f<23>;
	.reg .b64 	%rd<9>;

	ld.param.u32 	%r6, [vector_asin_param_0];
	ld.param.u64 	%rd1, [vector_asin_param_1];
	ld.param.u32 	%r2, [vector_asin_param_2];
	ld.param.u32 	%r3, [vector_asin_param_3];
	ld.param.u64 	%rd2, [vector_asin_param_4];
	ld.param.u32 	%r4, [vector_asin_param_5];
	ld.param.u32 	%r5, [vector_asin_param_6];
	mov.u32 	%r7, %ctaid.x;
	mov.u32 	%r8, %ntid.x;
	mov.u32 	%r9, %tid.x;
	mad.lo.s32 	%r1, %r7, %r8, %r9;
	setp.ge.s32 	%p1, %r1, %r6;
	@%p1 bra 	$L__BB26_2;
	cvta.to.global.u64 	%rd3, %rd1;
	cvta.to.global.u64 	%rd4, %rd2;
	mad.lo.s32 	%r10, %r3, %r1, %r2;
	mul.wide.s32 	%rd5, %r10, 4;
	add.s64 	%rd6, %rd3, %rd5;
	ld.global.f32 	%f1, [%rd6];
	abs.f32 	%f2, %f1;
	fma.rn.f32 	%f3, %f2, 0fBF000000, 0f3F000000;
	rsqrt.approx.ftz.f32 	%f4, %f3;
	mul.f32 	%f5, %f4, %f3;
	mul.f32 	%f6, %f4, 0fBF000000;
	fma.rn.f32 	%f7, %f5, %f6, 0f3F000000;
	fma.rn.f32 	%f8, %f5, %f7, %f5;
	setp.eq.f32 	%p2, %f2, 0f3F800000;
	selp.f32 	%f9, 0f00000000, %f8, %p2;
	setp.gt.f32 	%p3, %f2, 0f3F0F5C29;
	selp.f32 	%f10, %f9, %f2, %p3;
	mul.f32 	%f11, %f10, %f10;
	fma.rn.f32 	%f12, %f11, 0f3D4DD2F7, 0f3C99CA97;
	fma.rn.f32 	%f13, %f12, %f11, 0f3D3F90E8;
	fma.rn.f32 	%f14, %f13, %f11, 0f3D993CCF;
	fma.rn.f32 	%f15, %f14, %f11, 0f3E2AAC04;
	mul.f32 	%f16, %f11, %f15;
	fma.rn.f32 	%f17, %f16, %f10, %f10;
	mul.f32 	%f18, %f17, 0fC0000000;
	fma.rn.f32 	%f19, 0f3F6EE581, 0f3FD774EB, %f18;
	selp.f32 	%f20, %f19, %f17, %p3;
	setp.num.f32 	%p4, %f20, %f20;
	copysign.f32 	%f21, %f1, %f20;
	selp.f32 	%f22, %f21, %f20, %p4;
	mad.lo.s32 	%r11, %r5, %r1, %r4;
	mul.wide.s32 	%rd7, %r11, 4;
	add.s64 	%rd8, %rd4, %rd7;
	st.global.f32 	[%rd8], %f22;
$L__BB26_2:
	ret;

}
	// .globl	vector_acos
.visible .entry vector_acos(
	.param .u32 vector_acos_param_0,
	.param .u64 .ptr .align 1 vector_acos_param_1,
	.param .u32 vector_acos_param_2,
	.param .u32 vector_acos_param_3,
	.param .u64 .ptr .align 1 vector_acos_param_4,
	.param .u32 vector_acos_param_5,
	.param .u32 vector_acos_param_6
)
{
	.reg .pred 	%p<5>;
	.reg .b32 	%r<12>;
	.reg .b32 	%f<26>;
	.reg .b64 	%rd<9>;

	ld.param.u32 	%r6, [vector_acos_param_0];
	ld.param.u64 	%rd1, [vector_acos_param_1];
	ld.param.u32 	%r2, [vector_acos_param_2];
	ld.param.u32 	%r3, [vector_acos_param_3];
	ld.param.u64 	%rd2, [vector_acos_param_4];
	ld.param.u32 	%r4, [vector_acos_param_5];
	ld.param.u32 	%r5, [vector_acos_param_6];
	mov.u32 	%r7, %ctaid.x;
	mov.u32 	%r8, %ntid.x;
	mov.u32 	%r9, %tid.x;
	mad.lo.s32 	%r1, %r7, %r8, %r9;
	setp.ge.s32 	%p1, %r1, %r6;
	@%p1 bra 	$L__BB27_2;
	cvta.to.global.u64 	%rd3, %rd1;
	cvta.to.global.u64 	%rd4, %rd2;
	mad.lo.s32 	%r10, %r3, %r1, %r2;
	mul.wide.s32 	%rd5, %r10, 4;
	add.s64 	%rd6, %rd3, %rd5;
	ld.global.f32 	%f1, [%rd6];
	abs.f32 	%f2, %f1;
	fma.rn.f32 	%f3, %f2, 0fBF000000, 0f3F000000;
	rsqrt.approx.ftz.f32 	%f4, %f3;
	mul.f32 	%f5, %f4, %f3;
	mul.f32 	%f6, %f4, 0fBF000000;
	fma.rn.f32 	%f7, %f5, %f6, 0f3F000000;
	fma.rn.f32 	%f8, %f5, %f7, %f5;
	setp.eq.f32 	%p2, %f2, 0f3F800000;
	selp.f32 	%f9, 0f00000000, %f8, %p2;
	setp.gt.f32 	%p3, %f2, 0f3F0F5C29;
	selp.f32 	%f10, %f9, %f2, %p3;
	copysign.f32 	%f11, %f1, %f10;
	mul.f32 	%f12, %f11, %f11;
	fma.rn.f32 	%f13, %f12, 0f3D10ECEF, 0f3C8B1ABB;
	fma.rn.f32 	%f14, %f13, %f12, 0f3CFC028C;
	fma.rn.f32 	%f15, %f14, %f12, 0f3D372139;
	fma.rn.f32 	%f16, %f15, %f12, 0f3D9993DB;
	fma.rn.f32 	%f17, %f16, %f12, 0f3E2AAAC6;
	mul.f32 	%f18, %f12, %f17;
	fma.rn.f32 	%f19, %f18, %f11, %f11;
	neg.f32 	%f20, %f19;
	selp.f32 	%f21, %f19, %f20, %p3;
	fma.rn.f32 	%f22, 0f3F6EE581, 0f3FD774EB, %f21;
	setp.gt.f32 	%p4, %f1, 0f3F0F5C29;
	selp.f32 	%f23, %f19, %f22, %p4;
	add.f32 	%f24, %f23, %f23;
	selp.f32 	%f25, %f24, %f23, %p3;
	mad.lo.s32 	%r11, %r5, %r1, %r4;
	mul.wide.s32 	%rd7, %r11, 4;
	add.s64 	%rd8, %rd4, %rd7;
	st.global.f32 	[%rd8], %f25;
$L__BB27_2:
	ret;

}
	// .globl	vector_atan
.visible .entry vector_atan(
	.param .u32 vector_atan_param_0,
	.param .u64 .ptr .align 1 vector_atan_param_1,
	.param .u32 vector_atan_param_2,
	.param .u32 vector_atan_param_3,
	.param .u64 .ptr .align 1 vector_atan_param_4,
	.param .u32 vector_atan_param_5,
	.param .u32 vector_atan_param_6
)
{
	.reg .pred 	%p<4>;
	.reg .b32 	%r<12>;
	.reg .b32 	%f<20>;
	.reg .b64 	%rd<9>;

	ld.param.u32 	%r6, [vector_atan_param_0];
	ld.param.u64 	%rd1, [vector_atan_param_1];
	ld.param.u32 	%r2, [vector_atan_param_2];
	ld.param.u32 	%r3, [vector_atan_param_3];
	ld.param.u64 	%rd2, [vector_atan_param_4];
	ld.param.u32 	%r4, [vector_atan_param_5];
	ld.param.u32 	%r5, [vector_atan_param_6];
	mov.u32 	%r7, %ctaid.x;
	mov.u32 	%r8, %ntid.x;
	mov.u32 	%r9, %tid.x;
	mad.lo.s32 	%r1, %r7, %r8, %r9;
	setp.ge.s32 	%p1, %r1, %r6;
	@%p1 bra 	$L__BB28_2;
	cvta.to.global.u64 	%rd3, %rd1;
	cvta.to.global.u64 	%rd4, %rd2;
	mad.lo.s32 	%r10, %r3, %r1, %r2;
	mul.wide.s32 	%rd5, %r10, 4;
	add.s64 	%rd6, %rd3, %rd5;
	ld.global.f32 	%f1, [%rd6];
	abs.f32 	%f2, %f1;
	setp.gt.f32 	%p2, %f2, 0f3F800000;
	rcp.approx.ftz.f32 	%f3, %f2;
	selp.f32 	%f4, %f3, %f2, %p2;
	mul.f32 	%f5, %f4, %f4;
	fma.rn.f32 	%f6, %f5, 0f3B2090AA, 0fBC6BE14F;
	fma.rn.f32 	%f7, %f6, %f5, 0f3D23397E;
	fma.rn.f32 	%f8, %f7, %f5, 0fBD948A7A;
	fma.rn.f32 	%f9, %f8, %f5, 0f3DD76B21;
	fma.rn.f32 	%f10, %f9, %f5, 0fBE111E88;
	fma.rn.f32 	%f11, %f10, %f5, 0f3E4CAF60;
	fma.rn.f32 	%f12, %f11, %f5, 0fBEAAAA27;
	mul.f32 	%f13, %f5, %f12;
	fma.rn.f32 	%f14, %f13, %f4, %f4;
	neg.f32 	%f15, %f14;
	fma.rn.f32 	%f16, 0f3F6EE581, 0f3FD774EB, %f15;
	selp.f32 	%f17, %f16, %f14, %p2;
	setp.num.f32 	%p3, %f2, %f2;
	copysign.f32 	%f18, %f1, %f17;
	selp.f32 	%f19, %f18, %f17, %p3;
	mad.lo.s32 	%r11, %r5, %r1, %r4;
	mul.wide.s32 	%rd7, %r11, 4;
	add.s64 	%rd8, %rd4, %rd7;
	st.global.f32 	[%rd8], %f19;
$L__BB28_2:
	ret;

}
	// .globl	vector_atan2
.visible .entry vector_atan2(
	.param .u32 vector_atan2_param_0,
	.param .u64 .ptr .align 1 vector_atan2_param_1,
	.param .u32 vector_atan2_param_2,
	.param .u32 vector_atan2_param_3,
	.param .u64 .ptr .align 1 vector_atan2_param_4,
	.param .u32 vector_atan2_param_5,
	.param .u32 vector_atan2_param_6,
	.param .u64 .ptr .align 1 vector_atan2_param_7,
	.param .u32 vector_atan2_param_8,
	.param .u32 vector_atan2_param_9
)
{
	.reg .pred 	%p<7>;
	.reg .b32 	%r<16>;
	.reg .b32 	%f<33>;
	.reg .b64 	%rd<13>;

	ld.param.u32 	%r8, [vector_atan2_param_0];
	ld.param.u64 	%rd1, [vector_atan2_param_1];
	ld.param.u32 	%r2, [vector_atan2_param_2];
	ld.param.u32 	%r3, [vector_atan2_param_3];
	ld.param.u64 	%rd2, [vector_atan2_param_4];
	ld.param.u32 	%r4, [vector_atan2_param_5];
	ld.param.u32 	%r5, [vector_atan2_param_6];
	ld.param.u64 	%rd3, [vector_atan2_param_7];
	ld.param.u32 	%r6, [vector_atan2_param_8];
	ld.param.u32 	%r7, [vector_atan2_param_9];
	mov.u32 	%r9, %ctaid.x;
	mov.u32 	%r10, %ntid.x;
	mov.u32 	%r11, %tid.x;
	mad.lo.s32 	%r1, %r9, %r10, %r11;
	setp.ge.s32 	%p1, %r1, %r8;
	@%p1 bra 	$L__BB29_2;
	cvta.to.global.u64 	%rd4, %rd1;
	cvta.to.global.u64 	%rd5, %rd2;
	cvta.to.global.u64 	%rd6, %rd3;
	mad.lo.s32 	%r12, %r3, %r1, %r2;
	mul.wide.s32 	%rd7, %r12, 4;
	add.s64 	%rd8, %rd4, %rd7;
	ld.global.f32 	%f1, [%rd8];
	mad.lo.s32 	%r13, %r5, %r1, %r4;
	mul.wide.s32 	%rd9, %r13, 4;
	add.s64 	%rd10, %rd5, %rd9;
	ld.global.f32 	%f2, [%rd10];
	abs.f32 	%f3, %f2;
	abs.f32 	%f4, %f1;
	setp.gt.f32 	%p2, %f4, %f3;
	selp.f32 	%f5, %f4, %f3, %p2;
	selp.f32 	%f6, %f3, %f4, %p2;
	div.rn.f32 	%f7, %f6, %f5;
	mul.f32 	%f8, %f7, %f7;
	fma.rn.f32 	%f9, %f8, 0f3B33710B, 0fBC807748;
	fma.rn.f32 	%f10, %f9, %f8, 0f3D2CDAB2;
	fma.rn.f32 	%f11, %f10, %f8, 0fBD992D10;
	fma.rn.f32 	%f12, %f11, %f8, 0f3DD9EA6C;
	fma.rn.f32 	%f13, %f12, %f8, 0fBE117CB1;
	fma.rn.f32 	%f14, %f13, %f8, 0f3E4CBCE0;
	fma.rn.f32 	%f15, %f14, %f8, 0fBEAAAA7D;
	mul.f32 	%f16, %f8, %f15;
	fma.rn.f32 	%f17, %f16, %f7, %f7;
	neg.f32 	%f18, %f17;
	fma.rn.f32 	%f19, 0f3F6EE581, 0f3FD774EB, %f18;
	selp.f32 	%f20, %f19, %f17, %p2;
	selp.f32 	%f21, 0f3F6EE581, 0f3FEEE581, %p2;
	selp.f32 	%f22, %f17, %f18, %p2;
	mov.b32 	%r14, %f2;
	fma.rn.f32 	%f23, %f21, 0f3FD774EB, %f22;
	setp.lt.s32 	%p3, %r14, 0;
	selp.f32 	%f24, %f23, %f20, %p3;
	add.f32 	%f25, %f4, %f3;
	setp.eq.f32 	%p4, %f5, 0f00000000;
	selp.f32 	%f26, 0f40490FDB, 0f00000000, %p3;
	setp.eq.f32 	%p5, %f3, %f4;
	selp.f32 	%f27, 0f4016CBE4, 0f3F490FDB, %p3;
	selp.f32 	%f28, %f27, %f24, %p5;
	selp.f32 	%f29, %f26, %f28, %p4;
	abs.f32 	%f30, %f25;
	setp.nan.f32 	%p6, %f30, %f30;
	copysign.f32 	%f31, %f1, %f29;
	selp.f32 	%f32, %f25, %f31, %p6;
	mad.lo.s32 	%r15, %r7, %r1, %r6;
	mul.wide.s32 	%rd11, %r15, 4;
	add.s64 	%rd12, %rd6, %rd11;
	st.global.f32 	[%rd12], %f32;
$L__BB29_2:
	ret;

}
	// .globl	vector_sinh
.visible .entry vector_sinh(
	.param .u32 vector_sinh_param_0,
	.param .u64 .ptr .align 1 vector_sinh_param_1,
	.param .u32 vector_sinh_param_2,
	.param .u32 vector_sinh_param_3,
	.param .u64 .ptr .align 1 vector_sinh_param_4,
	.param .u32 vector_sinh_param_5,
	.param .u32 vector_sinh_param_6
)
{
	.reg .pred 	%p<4>;
	.reg .b32 	%r<14>;
	.reg .b32 	%f<28>;
	.reg .b64 	%rd<9>;

	ld.param.u32 	%r6, [vector_sinh_param_0];
	ld.param.u64 	%rd1, [vector_sinh_param_1];
	ld.param.u32 	%r2, [vector_sinh_param_2];
	ld.param.u32 	%r3, [vector_sinh_param_3];
	ld.param.u64 	%rd2, [vector_sinh_param_4];
	ld.param.u32 	%r4, [vector_sinh_param_5];
	ld.param.u32 	%r5, [vector_sinh_param_6];
	mov.u32 	%r7, %ctaid.x;
	mov.u32 	%r8, %ntid.x;
	mov.u32 	%r9, %tid.x;
	mad.lo.s32 	%r1, %r7, %r8, %r9;
	setp.ge.s32 	%p1, %r1, %r6;
	@%p1 bra 	$L__BB30_2;
	cvta.to.global.u64 	%rd3, %rd1;
	cvta.to.global.u64 	%rd4, %rd2;
	mad.lo.s32 	%r10, %r3, %r1, %r2;
	mul.wide.s32 	%rd5, %r10, 4;
	add.s64 	%rd6, %rd3, %rd5;
	ld.global.f32 	%f1, [%rd6];
	abs.f32 	%f2, %f1;
	mov.f32 	%f3, 0f3FB8AA3B;
	mul.rn.f32 	%f4, %f2, %f3;
	cvt.rzi.f32.f32 	%f5, %f4;
	abs.f32 	%f6, %f5;
	setp.gt.f32 	%p2, %f6, 0f42FC0000;
	mov.f32 	%f7, 0f42FC0000;
	copysign.f32 	%f8, %f5, %f7;
	selp.f32 	%f9, %f8, %f5, %p2;
	fma.rn.f32 	%f10, %f9, 0fBF317218, %f2;
	fma.rn.f32 	%f11, %f9, 0f3102E308, %f10;
	mul.f32 	%f12, %f11, 0f3FB8AA3B;
	add.f32 	%f13, %f9, 0f4B40007D;
	mov.b32 	%r11, %f13;
	shl.b32 	%r12, %r11, 23;
	mov.b32 	%f14, %r12;
	ex2.approx.ftz.f32 	%f15, %f12;
	mul.f32 	%f16, %f15, %f14;
	mov.f32 	%f17, 0fBE000000;
	div.approx.ftz.f32 	%f18, %f17, %f16;
	fma.rn.f32 	%f19, %f16, 0f40000000, %f18;
	mul.f32 	%f20, %f1, %f1;
	fma.rn.f32 	%f21, %f20, 0f363D0ADA, 0f394FFF49;
	fma.rn.f32 	%f22, %f21, %f20, 0f3C08889A;
	fma.rn.f32 	%f23, %f22, %f20, 0f3E2AAAAB;
	mul.f32 	%f24, %f20, %f23;
	fma.rn.f32 	%f25, %f24, %f1, %f1;
	setp.ge.f32 	%p3, %f2, 0f3F800000;
	copysign.f32 	%f26, %f1, %f19;
	selp.f32 	%f27, %f26, %f25, %p3;
	mad.lo.s32 	%r13, %r5, %r1, %r4;
	mul.wide.s32 	%rd7, %r13, 4;
	add.s64 	%rd8, %rd4, %rd7;
	st.global.f32 	[%rd8], %f27;
$L__BB30_2:
	ret;

}
	// .globl	vector_cosh
.visible .entry vector_cosh(
	.param .u32 vector_cosh_param_0,
	.param .u64 .ptr .align 1 vector_cosh_param_1,
	.param .u32 vector_cosh_param_2,
	.param .u32 vector_cosh_param_3,
	.param .u64 .ptr .align 1 vector_cosh_param_4,
	.param .u32 vector_cosh_param_5,
	.param .u32 vector_cosh_param_6
)
{
	.reg .pred 	%p<3>;
	.reg .b32 	%r<14>;
	.reg .b32 	%f<20>;
	.reg .b64 	%rd<9>;

	ld.param.u32 	%r6, [vector_cosh_param_0];
	ld.param.u64 	%rd1, [vector_cosh_param_1];
	ld.param.u32 	%r2, [vector_cosh_param_2];
	ld.param.u32 	%r3, [vector_cosh_param_3];
	ld.param.u64 	%rd2, [vector_cosh_param_4];
	ld.param.u32 	%r4, [vector_cosh_param_5];
	ld.param.u32 	%r5, [vector_cosh_param_6];
	mov.u32 	%r7, %ctaid.x;
	mov.u32 	%r8, %ntid.x;
	mov.u32 	%r9, %tid.x;
	mad.lo.s32 	%r1, %r7, %r8, %r9;
	setp.ge.s32 	%p1, %r1, %r6;
	@%p1 bra 	$L__BB31_2;
	cvta.to.global.u64 	%rd3, %rd1;
	cvta.to.global.u64 	%rd4, %rd2;
	mad.lo.s32 	%r10, %r3, %r1, %r2;
	mul.wide.s32 	%rd5, %r10, 4;
	add.s64 	%rd6, %rd3, %rd5;
	ld.global.f32 	%f1, [%rd6];
	abs.f32 	%f2, %f1;
	mov.f32 	%f3, 0f3FB8AA3B;
	mul.rn.f32 	%f4, %f2, %f3;
	cvt.rzi.f32.f32 	%f5, %f4;
	abs.f32 	%f6, %f5;
	setp.gt.f32 	%p2, %f6, 0f42FC0000;
	mov.f32 	%f7, 0f42FC0000;
	copysign.f32 	%f8, %f5, %f7;
	selp.f32 	%f9, %f8, %f5, %p2;
	fma.rn.f32 	%f10, %f9, 0fBF317218, %f2;
	fma.rn.f32 	%f11, %f9, 0f3102E308, %f10;
	mul.f32 	%f12, %f11, 0f3FB8AA3B;
	add.f32 	%f13, %f9, 0f4B40007D;
	mov.b32 	%r11, %f13;
	shl.b32 	%r12, %r11, 23;
	mov.b32 	%f14, %r12;
	ex2.approx.ftz.f32 	%f15, %f12;
	mul.f32 	%f16, %f15, %f14;
	mov.f32 	%f17, 0f3E000000;
	div.approx.ftz.f32 	%f18, %f17, %f16;
	fma.rn.f32 	%f19, %f16, 0f40000000, %f18;
	mad.lo.s32 	%r13, %r5, %r1, %r4;
	mul.wide.s32 	%rd7, %r13, 4;
	add.s64 	%rd8, %rd4, %rd7;
	st.global.f32 	[%rd8], %f19;
$L__BB31_2:
	ret;

}
	// .globl	vector_tanh
.visible .entry vector_tanh(
	.param .u32 vector_tanh_param_0,
	.param .u64 .ptr .align 1 vector_tanh_param_1,
	.param .u32 vector_tanh_param_2,
	.param .u32 vector_tanh_param_3,
	.param .u64 .ptr .align 1 vector_tanh_param_4,
	.param .u32 vector_tanh_param_5,
	.param .u32 vector_tanh_param_6
)
{
	.reg .pred 	%p<4>;
	.reg .b32 	%r<12>;
	.reg .b32 	%f<17>;
	.reg .b64 	%rd<9>;

	ld.param.u32 	%r6, [vector_tanh_param_0];
	ld.param.u64 	%rd1, [vector_tanh_param_1];
	ld.param.u32 	%r2, [vector_tanh_param_2];
	ld.param.u32 	%r3, [vector_tanh_param_3];
	ld.param.u64 	%rd2, [vector_tanh_param_4];
	ld.param.u32 	%r4, [vector_tanh_param_5];
	ld.param.u32 	%r5, [vector_tanh_param_6];
	mov.u32 	%r7, %ctaid.x;
	mov.u32 	%r8, %ntid.x;
	mov.u32 	%r9, %tid.x;
	mad.lo.s32 	%r1, %r7, %r8, %r9;
	setp.ge.s32 	%p1, %r1, %r6;
	@%p1 bra 	$L__BB32_2;
	cvta.to.global.u64 	%rd3, %rd1;
	cvta.to.global.u64 	%rd4, %rd2;
	mad.lo.s32 	%r10, %r3, %r1, %r2;
	mul.wide.s32 	%rd5, %r10, 4;
	add.s64 	%rd6, %rd3, %rd5;
	ld.global.f32 	%f1, [%rd6];
	abs.f32 	%f2, %f1;
	mul.f32 	%f3, %f2, 0f4038AA3B;
	ex2.approx.ftz.f32 	%f4, %f3;
	add.f32 	%f5, %f4, 0f3F800000;
	rcp.approx.ftz.f32 	%f6, %f5;
	fma.rn.f32 	%f7, %f6, 0fC0000000, 0f3F800000;
	setp.ge.f32 	%p2, %f2, 0f41102CB4;
	selp.f32 	%f8, 0f3F800000, %f7, %p2;
	copysign.f32 	%f9, %f1, %f8;
	mul.f32 	%f10, %f1, %f1;
	fma.rn.f32 	%f11, %f10, 0f3C80F082, 0fBD563CAE;
	fma.rn.f32 	%f12, %f11, %f10, 0f3E085941;
	fma.rn.f32 	%f13, %f12, %f10, 0fBEAAA9ED;
	fma.rn.f32 	%f14, %f13, %f10, 0f00000000;
	fma.rn.f32 	%f15, %f14, %f1, %f1;
	setp.ge.f32 	%p3, %f2, 0f3F19999A;
	selp.f32 	%f16, %f9, %f15, %p3;
	mad.lo.s32 	%r11, %r5, %r1, %r4;
	mul.wide.s32 	%rd7, %r11, 4;
	add.s64 	%rd8, %rd4, %rd7;
	st.global.f32 	[%rd8], %f16;
$L__BB32_2:
	ret;

}
	// .globl	vector_asinh
.visible .entry vector_asinh(
	.param .u32 vector_asinh_param_0,
	.param .u64 .ptr .align 1 vector_asinh_param_1,
	.param .u32 vector_asinh_param_2,
	.param .u32 vector_asinh_param_3,
	.param .u64 .ptr .align 1 vector_asinh_param_4,
	.param .u32 vector_asinh_param_5,
	.param .u32 vector_asinh_param_6
)
{
	.reg .pred 	%p<8>;
	.reg .b32 	%r<18>;
	.reg .b32 	%f<38>;
	.reg .b64 	%rd<9>;

	ld.param.u32 	%r7, [vector_asinh_param_0];
	ld.param.u64 	%rd1, [vector_asinh_param_1];
	ld.param.u32 	%r3, [vector_asinh_param_2];
	ld.param.u32 	%r4, [vector_asinh_param_3];
	ld.param.u64 	%rd2, [vector_asinh_param_4];
	ld.param.u32 	%r5, [vector_asinh_param_5];
	ld.param.u32 	%r6, [vector_asinh_param_6];
	mov.u32 	%r8, %ctaid.x;
	mov.u32 	%r9, %ntid.x;
	mov.u32 	%r10, %tid.x;
	mad.lo.s32 	%r1, %r8, %r9, %r10;
	setp.ge.s32 	%p1, %r1, %r7;
	@%p1 bra 	$L__BB33_4;
	cvta.to.global.u64 	%rd3, %rd1;
	mad.lo.s32 	%r11, %r4, %r1, %r3;
	mul.wide.s32 	%rd4, %r11, 4;
	add.s64 	%rd5, %rd3, %rd4;
	ld.global.f32 	%f1, [%rd5];
	abs.f32 	%f2, %f1;
	fma.rn.f32 	%f7, %f1, %f1, 0f3F800000;
	rsqrt.approx.ftz.f32 	%f8, %f7;
	fma.rn.f32 	%f9, %f7, %f8, 0f3F800000;
	rcp.approx.ftz.f32 	%f10, %f9;
	mul.f32 	%f11, %f2, %f10;
	fma.rn.f32 	%f12, %f2, %f11, %f2;
	setp.gt.f32 	%p2, %f2, 0f4B000000;
	selp.f32 	%f3, %f2, %f12, %p2;
	mov.f32 	%f13, 0f3F800000;
	add.rz.f32 	%f14, %f3, %f13;
	mov.b32 	%r12, %f14;
	add.s32 	%r13, %r12, -1061158912;
	and.b32  	%r14, %r13, -8388608;
	mov.b32 	%r2, %f3;
	sub.s32 	%r15, %r2, %r14;
	mov.b32 	%f15, %r15;
	sub.s32 	%r16, 1082130432, %r14;
	mov.b32 	%f16, %r16;
	fma.rn.f32 	%f17, %f16, 0f3E800000, 0fBF800000;
	add.f32 	%f18, %f17, %f15;
	cvt.rn.f32.s32 	%f19, %r14;
	mul.f32 	%f20, %f19, 0f34000000;
	fma.rn.f32 	%f21, %f18, 0fBD39BF78, 0f3DD80012;
	fma.rn.f32 	%f22, %f21, %f18, 0fBE0778E0;
	fma.rn.f32 	%f23, %f22, %f18, 0f3E146475;
	fma.rn.f32 	%f24, %f23, %f18, 0fBE2A68DD;
	fma.rn.f32 	%f25, %f24, %f18, 0f3E4CAF9E;
	fma.rn.f32 	%f26, %f25, %f18, 0fBE800042;
	fma.rn.f32 	%f27, %f26, %f18, 0f3EAAAAE6;
	fma.rn.f32 	%f28, %f27, %f18, 0fBF000000;
	mul.f32 	%f29, %f18, %f28;
	fma.rn.f32 	%f30, %f29, %f18, %f18;
	fma.rn.f32 	%f37, %f20, 0f3F317218, %f30;
	setp.lt.u32 	%p3, %r2, 2139095040;
	@%p3 bra 	$L__BB33_3;
	setp.gt.s32 	%p4, %r2, -1082130432;
	fma.rn.f32 	%f31, %f3, 0f7F800000, 0f7F800000;
	selp.f32 	%f32, %f31, %f37, %p4;
	setp.eq.f32 	%p5, %f3, 0f00000000;
	selp.f32 	%f37, 0f80000000, %f32, %p5;
$L__BB33_3:
	setp.gt.f32 	%p6, %f2, 0f4B000000;
	add.f32 	%f33, %f37, 0f3F317218;
	selp.f32 	%f34, %f33, %f37, %p6;
	setp.num.f32 	%p7, %f2, %f2;
	copysign.f32 	%f35, %f1, %f34;
	selp.f32 	%f36, %f35, %f34, %p7;
	mad.lo.s32 	%r17, %r6, %r1, %r5;
	cvta.to.global.u64 	%rd6, %rd2;
	mul.wide.s32 	%rd7, %r17, 4;
	add.s64 	%rd8, %rd6, %rd7;
	st.global.f32 	[%rd8], %f36;
$L__BB33_4:
	ret;

}
	// .globl	vector_acosh
.visible .entry vector_acosh(
	.param .u32 vector_acosh_param_0,
	.param .u64 .ptr .align 1 vector_acosh_param_1,
	.param .u32 vector_acosh_param_2,
	.param .u32 vector_acosh_param_3,
	.param .u64 .ptr .align 1 vector_acosh_param_4,
	.param .u32 vector_acosh_param_5,
	.param .u32 vector_acosh_param_6
)
{
	.reg .pred 	%p<8>;
	.reg .b32 	%r<19>;
	.reg .b32 	%f<39>;
	.reg .b64 	%rd<9>;

	ld.param.u32 	%r8, [vector_acosh_param_0];
	ld.param.u64 	%rd1, [vector_acosh_param_1];
	ld.param.u32 	%r4, [vector_acosh_param_2];
	ld.param.u32 	%r5, [vector_acosh_param_3];
	ld.param.u64 	%rd2, [vector_acosh_param_4];
	ld.param.u32 	%r6, [vector_acosh_param_5];
	ld.param.u32 	%r7, [vector_acosh_param_6];
	mov.u32 	%r9, %ctaid.x;
	mov.u32 	%r10, %ntid.x;
	mov.u32 	%r11, %tid.x;
	mad.lo.s32 	%r1, %r9, %r10, %r11;
	setp.ge.s32 	%p1, %r1, %r8;
	@%p1 bra 	$L__BB34_4;
	cvta.to.global.u64 	%rd3, %rd1;
	mad.lo.s32 	%r12, %r5, %r1, %r4;
	mul.wide.s32 	%rd4, %r12, 4;
	add.s64 	%rd5, %rd3, %rd4;
	ld.global.f32 	%f5, [%rd5];
	mov.f32 	%f6, 0f3F800000;
	sub.rn.f32 	%f7, %f5, %f6;
	mov.b32 	%r2, %f7;
	setp.gt.u32 	%p2, %r2, 1258291200;
	fma.rn.f32 	%f8, %f5, %f5, 0fBF800000;
	rsqrt.approx.ftz.f32 	%f9, %f8;
	mul.f32 	%f10, %f8, %f9;
	mul.f32 	%f11, %f9, 0f3F000000;
	neg.f32 	%f12, %f10;
	fma.rn.f32 	%f13, %f12, %f10, %f8;
	fma.rn.f32 	%f14, %f13, %f11, %f10;
	setp.eq.f32 	%p3, %f8, 0f00000000;
	selp.f32 	%f15, 0f00000000, %f14, %p3;
	selp.f32 	%f16, 0fBF800001, %f15, %p2;
	add.f32 	%f1, %f7, %f16;
	add.rz.f32 	%f17, %f1, %f6;
	mov.b32 	%r13, %f17;
	add.s32 	%r14, %r13, -1061158912;
	and.b32  	%r15, %r14, -8388608;
	mov.b32 	%r3, %f1;
	sub.s32 	%r16, %r3, %r15;
	mov.b32 	%f18, %r16;
	sub.s32 	%r17, 1082130432, %r15;
	mov.b32 	%f19, %r17;
	fma.rn.f32 	%f20, %f19, 0f3E800000, 0fBF800000;
	add.f32 	%f21, %f20, %f18;
	cvt.rn.f32.s32 	%f22, %r15;
	mul.f32 	%f23, %f22, 0f34000000;
	fma.rn.f32 	%f24, %f21, 0fBD39BF78, 0f3DD80012;
	fma.rn.f32 	%f25, %f24, %f21, 0fBE0778E0;
	fma.rn.f32 	%f26, %f25, %f21, 0f3E146475;
	fma.rn.f32 	%f27, %f26, %f21, 0fBE2A68DD;
	fma.rn.f32 	%f28, %f27, %f21, 0f3E4CAF9E;
	fma.rn.f32 	%f29, %f28, %f21, 0fBE800042;
	fma.rn.f32 	%f30, %f29, %f21, 0f3EAAAAE6;
	fma.rn.f32 	%f31, %f30, %f21, 0fBF000000;
	mul.f32 	%f32, %f21, %f31;
	fma.rn.f32 	%f33, %f32, %f21, %f21;
	fma.rn.f32 	%f38, %f23, 0f3F317218, %f33;
	setp.lt.u32 	%p4, %r3, 2139095040;
	@%p4 bra 	$L__BB34_3;
	setp.gt.s32 	%p5, %r3, -1082130432;
	fma.rn.f32 	%f34, %f1, 0f7F800000, 0f7F800000;
	selp.f32 	%f35, %f34, %f38, %p5;
	setp.eq.f32 	%p6, %f1, 0f00000000;
	selp.f32 	%f38, 0f80000000, %f35, %p6;
$L__BB34_3:
	setp.gt.u32 	%p7, %r2, 1258291200;
	add.f32 	%f36, %f38, 0f3F317218;
	selp.f32 	%f37, %f36, %f38, %p7;
	mad.lo.s32 	%r18, %r7, %r1, %r6;
	cvta.to.global.u64 	%rd6, %rd2;
	mul.wide.s32 	%rd7, %r18, 4;
	add.s64 	%rd8, %rd6, %rd7;
	st.global.f32 	[%rd8], %f37;
$L__BB34_4:
	ret;

}
	// .globl	vector_atanh
.visible .entry vector_atanh(
	.param .u32 vector_atanh_param_0,
	.param .u64 .ptr .align 1 vector_atanh_param_1,
	.param .u32 vector_atanh_param_2,
	.param .u32 vector_atanh_param_3,
	.param .u64 .ptr .align 1 vector_atanh_param_4,
	.param .u32 vector_atanh_param_5,
	.param .u32 vector_atanh_param_6
)
{
	.reg .pred 	%p<6>;
	.reg .b32 	%r<18>;
	.reg .b32 	%f<35>;
	.reg .b64 	%rd<9>;

	ld.param.u32 	%r7, [vector_atanh_param_0];
	ld.param.u64 	%rd1, [vector_atanh_param_1];
	ld.param.u32 	%r3, [vector_atanh_param_2];
	ld.param.u32 	%r4, [vector_atanh_param_3];
	ld.param.u64 	%rd2, [vector_atanh_param_4];
	ld.param.u32 	%r5, [vector_atanh_param_5];
	ld.param.u32 	%r6, [vector_atanh_param_6];
	mov.u32 	%r8, %ctaid.x;
	mov.u32 	%r9, %ntid.x;
	mov.u32 	%r10, %tid.x;
	mad.lo.s32 	%r1, %r8, %r9, %r10;
	setp.ge.s32 	%p1, %r1, %r7;
	@%p1 bra 	$L__BB35_4;
	cvta.to.global.u64 	%rd3, %rd1;
	mad.lo.s32 	%r11, %r4, %r1, %r3;
	mul.wide.s32 	%rd4, %r11, 4;
	add.s64 	%rd5, %rd3, %rd4;
	ld.global.f32 	%f1, [%rd5];
	abs.f32 	%f6, %f1;
	mov.f32 	%f7, 0f3F800000;
	sub.f32 	%f8, %f7, %f6;
	rcp.approx.ftz.f32 	%f9, %f8;
	add.f32 	%f10, %f9, %f9;
	mul.f32 	%f11, %f6, %f10;
	setp.gt.f32 	%p2, %f6, 0f7E800000;
	selp.f32 	%f2, 0fC0000000, %f11, %p2;
	add.rz.f32 	%f12, %f2, %f7;
	mov.b32 	%r12, %f12;
	add.s32 	%r13, %r12, -1061158912;
	and.b32  	%r14, %r13, -8388608;
	mov.b32 	%r2, %f2;
	sub.s32 	%r15, %r2, %r14;
	mov.b32 	%f13, %r15;
	sub.s32 	%r16, 1082130432, %r14;
	mov.b32 	%f14, %r16;
	fma.rn.f32 	%f15, %f14, 0f3E800000, 0fBF800000;
	add.f32 	%f16, %f15, %f13;
	cvt.rn.f32.s32 	%f17, %r14;
	mul.f32 	%f18, %f17, 0f34000000;
	fma.rn.f32 	%f19, %f16, 0fBD39BF78, 0f3DD80012;
	fma.rn.f32 	%f20, %f19, %f16, 0fBE0778E0;
	fma.rn.f32 	%f21, %f20, %f16, 0f3E146475;
	fma.rn.f32 	%f22, %f21, %f16, 0fBE2A68DD;
	fma.rn.f32 	%f23, %f22, %f16, 0f3E4CAF9E;
	fma.rn.f32 	%f24, %f23, %f16, 0fBE800042;
	fma.rn.f32 	%f25, %f24, %f16, 0f3EAAAAE6;
	fma.rn.f32 	%f26, %f25, %f16, 0fBF000000;
	mul.f32 	%f27, %f16, %f26;
	fma.rn.f32 	%f28, %f27, %f16, %f16;
	fma.rn.f32 	%f34, %f18, 0f3F317218, %f28;
	setp.lt.u32 	%p3, %r2, 2139095040;
	@%p3 bra 	$L__BB35_3;
	setp.gt.s32 	%p4, %r2, -1082130432;
	fma.rn.f32 	%f29, %f2, 0f7F800000, 0f7F800000;
	selp.f32 	%f30, %f29, %f34, %p4;
	setp.eq.f32 	%p5, %f2, 0f00000000;
	selp.f32 	%f34, 0f80000000, %f30, %p5;
$L__BB35_3:
	mov.f32 	%f31, 0f3F000000;
	copysign.f32 	%f32, %f1, %f31;
	mul.f32 	%f33, %f32, %f34;
	mad.lo.s32 	%r17, %r6, %r1, %r5;
	cvta.to.global.u64 	%rd6, %rd2;
	mul.wide.s32 	%rd7, %r17, 4;
	add.s64 	%rd8, %rd6, %rd7;
	st.global.f32 	[%rd8], %f33;
$L__BB35_4:
	ret;

}
	// .globl	vector_erf
.visible .entry vector_erf(
	.param .u32 vector_erf_param_0,
	.param .u64 .ptr .align 1 vector_erf_param_1,
	.param .u32 vector_erf_param_2,
	.param .u32 vector_erf_param_3,
	.param .u64 .ptr .align 1 vector_erf_param_4,
	.param .u32 vector_erf_param_5,
	.param .u32 vector_erf_param_6
)
{
	.reg .pred 	%p<4>;
	.reg .b32 	%r<12>;
	.reg .b32 	%f<27>;
	.reg .b64 	%rd<9>;

	ld.param.u32 	%r6, [vector_erf_param_0];
	ld.param.u64 	%rd1, [vector_erf_param_1];
	ld.param.u32 	%r2, [vector_erf_param_2];
	ld.param.u32 	%r3, [vector_erf_param_3];
	ld.param.u64 	%rd2, [vector_erf_param_4];
	ld.param.u32 	%r4, [vector_erf_param_5];
	ld.param.u32 	%r5, [vector_erf_param_6];
	mov.u32 	%r7, %ctaid.x;
	mov.u32 	%r8, %ntid.x;
	mov.u32 	%r9, %tid.x;
	mad.lo.s32 	%r1, %r7, %r8, %r9;
	setp.ge.s32 	%p1, %r1, %r6;
	@%p1 bra 	$L__BB36_4;
	cvta.to.global.u64 	%rd3, %rd1;
	mad.lo.s32 	%r10, %r3, %r1, %r2;
	mul.wide.s32 	%rd4, %r10, 4;
	add.s64 	%rd5, %rd3, %rd4;
	ld.global.f32 	%f1, [%rd5];
	abs.f32 	%f5, %f1;
	setp.ltu.f32 	%p2, %f5, 0f3F8060FE;
	setp.ge.f32 	%p3, %f5, 0f3F8060FE;
	mul.f32 	%f6, %f1, %f1;
	selp.f32 	%f7, %f5, %f6, %p3;
	selp.f32 	%f8, 0f38EB4C3A, 0f38B1E96A, %p3;
	selp.f32 	%f9, 0fBAAE005B, 0fBA574D20, %p3;
	fma.rn.f32 	%f10, %f8, %f7, %f9;
	selp.f32 	%f11, 0f3C09919F, 0f3BAAD5EA, %p3;
	fma.rn.f32 	%f12, %f10, %f7, %f11;
	selp.f32 	%f13, 0fBD24D99A, 0fBCDC1BE7, %p3;
	fma.rn.f32 	%f14, %f12, %f7, %f13;
	selp.f32 	%f15, 0f3E235519, 0f3DE718AF, %p3;
	fma.rn.f32 	%f16, %f14, %f7, %f15;
	selp.f32 	%f17, 0f3F69B4F9, 0fBEC093AC, %p3;
	fma.rn.f32 	%f18, %f16, %f7, %f17;
	selp.f32 	%f19, 0f3F210A14, 0f3E0375D3, %p3;
	fma.rn.f32 	%f20, %f18, %f7, %f19;
	neg.f32 	%f21, %f7;
	selp.f32 	%f22, %f21, %f1, %p3;
	fma.rn.f32 	%f26, %f20, %f22, %f22;
	@%p2 bra 	$L__BB36_3;
	ex2.approx.ftz.f32 	%f23, %f26;
	mov.f32 	%f24, 0f3F800000;
	sub.f32 	%f25, %f24, %f23;
	copysign.f32 	%f26, %f1, %f25;
$L__BB36_3:
	mad.lo.s32 	%r11, %r5, %r1, %r4;
	cvta.to.global.u64 	%rd6, %rd2;
	mul.wide.s32 	%rd7, %r11, 4;
	add.s64 	%rd8, %rd6, %rd7;
	st.global.f32 	[%rd8], %f26;
$L__BB36_4:
	ret;

}
	// .globl	vector_erf_inv
.visible .entry vector_erf_inv(
	.param .u32 vector_erf_inv_param_0,
	.param .u64 .ptr .align 1 vector_erf_inv_param_1,
	.param .u32 vector_erf_inv_param_2,
	.param .u32 vector_erf_inv_param_3,
	.param .u64 .ptr .align 1 vector_erf_inv_param_4,
	.param .u32 vector_erf_inv_param_5,
	.param .u32 vector_erf_inv_param_6
)
{
	.reg .pred 	%p<4>;
	.reg .b32 	%r<12>;
	.reg .b32 	%f<28>;
	.reg .b64 	%rd<9>;

	ld.param.u32 	%r6, [vector_erf_inv_param_0];
	ld.param.u64 	%rd1, [vector_erf_inv_param_1];
	ld.param.u32 	%r2, [vector_erf_inv_param_2];
	ld.param.u32 	%r3, [vector_erf_inv_param_3];
	ld.param.u64 	%rd2, [vector_erf_inv_param_4];
	ld.param.u32 	%r4, [vector_erf_inv_param_5];
	ld.param.u32 	%r5, [vector_erf_inv_param_6];
	mov.u32 	%r7, %ctaid.x;
	mov.u32 	%r8, %ntid.x;
	mov.u32 	%r9, %tid.x;
	mad.lo.s32 	%r1, %r7, %r8, %r9;
	setp.ge.s32 	%p1, %r1, %r6;
	@%p1 bra 	$L__BB37_4;
	cvta.to.global.u64 	%rd3, %rd1;
	mad.lo.s32 	%r10, %r3, %r1, %r2;
	mul.wide.s32 	%rd4, %r10, 4;
	add.s64 	%rd5, %rd3, %rd4;
	ld.global.f32 	%f1, [%rd5];
	neg.f32 	%f7, %f1;
	fma.rn.f32 	%f8, %f1, %f7, 0f3F800000;
	lg2.approx.ftz.f32 	%f2, %f8;
	neg.f32 	%f3, %f2;
	fma.rn.f32 	%f9, %f2, 0f2F8A6370, 0f3221F645;
	fma.rn.f32 	%f10, %f9, %f3, 0fB4016FDA;
	fma.rn.f32 	%f11, %f10, %f3, 0f3468F846;
	fma.rn.f32 	%f12, %f11, %f3, 0f370742AA;
	fma.rn.f32 	%f13, %f12, %f3, 0fB804DB4D;
	fma.rn.f32 	%f14, %f13, %f3, 0fBA4AFEA1;
	fma.rn.f32 	%f15, %f14, %f3, 0f3BB5C027;
	fma.rn.f32 	%f16, %f15, %f3, 0f3E24AE0F;
	fma.rn.f32 	%f17, %f16, %f3, 0f3F62DFC4;
	mul.f32 	%f27, %f1, %f17;
	setp.geu.f32 	%p2, %f2, 0fC1033333;
	@%p2 bra 	$L__BB37_3;
	rsqrt.approx.ftz.f32 	%f18, %f3;
	fma.rn.f32 	%f19, %f18, 0fBF1704A1, 0fBF29BAA5;
	fma.rn.f32 	%f20, %f19, %f18, 0f3FCC6ADC;
	fma.rn.f32 	%f21, %f20, %f18, 0fBF2CDAED;
	fma.rn.f32 	%f22, %f21, %f18, 0fBDC30537;
	fma.rn.f32 	%f23, %f22, %f18, 0f3F55D9B9;
	mul.f32 	%f24, %f18, %f3;
	mul.f32 	%f25, %f24, %f23;
	setp.eq.f32 	%p3, %f2, 0fFF800000;
	selp.f32 	%f26, 0f7F800000, %f25, %p3;
	copysign.f32 	%f27, %f1, %f26;
$L__BB37_3:
	mad.lo.s32 	%r11, %r5, %r1, %r4;
	cvta.to.global.u64 	%rd6, %rd2;
	mul.wide.s32 	%rd7, %r11, 4;
	add.s64 	%rd8, %rd6, %rd7;
	st.global.f32 	[%rd8], %f27;
$L__BB37_4:
	ret;

}
	// .globl	vector_erfc
.visible .entry vector_erfc(
	.param .u32 vector_erfc_param_0,
	.param .u64 .ptr .align 1 vector_erfc_param_1,
	.param .u32 vector_erfc_param_2,
	.param .u32 vector_erfc_param_3,
	.param .u64 .ptr .align 1 vector_erfc_param_4,
	.param .u32 vector_erfc_param_5,
	.param .u32 vector_erfc_param_6
)
{
	.reg .pred 	%p<5>;
	.reg .b32 	%r<14>;
	.reg .b32 	%f<53>;
	.reg .b64 	%rd<9>;

	ld.param.u32 	%r6, [vector_erfc_param_0];
	ld.param.u64 	%rd1, [vector_erfc_param_1];
	ld.param.u32 	%r2, [vector_erfc_param_2];
	ld.param.u32 	%r3, [vector_erfc_param_3];
	ld.param.u64 	%rd2, [vector_erfc_param_4];
	ld.param.u32 	%r4, [vector_erfc_param_5];
	ld.param.u32 	%r5, [vector_erfc_param_6];
	mov.u32 	%r7, %ctaid.x;
	mov.u32 	%r8, %ntid.x;
	mov.u32 	%r9, %tid.x;
	mad.lo.s32 	%r1, %r7, %r8, %r9;
	setp.ge.s32 	%p1, %r1, %r6;
	@%p1 bra 	$L__BB38_2;
	cvta.to.global.u64 	%rd3, %rd1;
	cvta.to.global.u64 	%rd4, %rd2;
	mad.lo.s32 	%r10, %r3, %r1, %r2;
	mul.wide.s32 	%rd5, %r10, 4;
	add.s64 	%rd6, %rd3, %rd5;
	ld.global.f32 	%f1, [%rd6];
	abs.f32 	%f2, %f1;
	add.f32 	%f3, %f2, 0fC0800000;
	add.f32 	%f4, %f2, 0f40800000;
	rcp.approx.ftz.f32 	%f5, %f4;
	mul.rn.f32 	%f6, %f3, %f5;
	add.f32 	%f7, %f6, 0f3F800000;
	fma.rn.f32 	%f8, %f7, 0fC0800000, %f2;
	neg.f32 	%f9, %f6;
	fma.rn.f32 	%f10, %f9, %f2, %f8;
	fma.rn.f32 	%f11, %f5, %f10, %f6;
	fma.rn.f32 	%f12, %f11, 0f3A69A091, 0f3BE6E05B;
	fma.rn.f32 	%f13, %f12, %f11, 0fBC81FB4B;
	fma.rn.f32 	%f14, %f13, %f11, 0f3D15373B;
	fma.rn.f32 	%f15, %f14, %f11, 0fBD887C5A;
	fma.rn.f32 	%f16, %f15, %f11, 0f3DC021D5;
	fma.rn.f32 	%f17, %f16, %f11, 0fBDCED424;
	fma.rn.f32 	%f18, %f17, %f11, 0f3D8B74DE;
	fma.rn.f32 	%f19, %f18, %f11, 0f3C7BF170;
	fma.rn.f32 	%f20, %f19, %f11, 0fBE0EF8D4;
	fma.rn.f32 	%f21, %f20, %f11, 0f3F9DD2C9;
	fma.rn.f32 	%f22, %f2, 0f40000000, 0f3F800000;
	rcp.approx.ftz.f32 	%f23, %f22;
	mul.rn.f32 	%f24, %f21, %f23;
	mul.f32 	%f25, %f24, 0fC0000000;
	fma.rn.f32 	%f26, %f2, %f25, %f21;
	sub.f32 	%f27, %f26, %f24;
	fma.rn.f32 	%f28, %f27, %f23, %f24;
	neg.f32 	%f29, %f2;
	mul.f32 	%f30, %f2, %f29;
	mov.f32 	%f31, 0f3FB8AA3B;
	mul.rn.f32 	%f32, %f30, %f31;
	cvt.rzi.f32.f32 	%f33, %f32;
	abs.f32 	%f34, %f33;
	setp.gt.f32 	%p2, %f34, 0f42FC0000;
	mov.f32 	%f35, 0f42FC0000;
	copysign.f32 	%f36, %f33, %f35;
	selp.f32 	%f37, %f36, %f33, %p2;
	fma.rn.f32 	%f38, %f37, 0fBF317218, %f30;
	fma.rn.f32 	%f39, %f37, 0f3102E308, %f38;
	mul.f32 	%f40, %f39, 0f3FB8AA3B;
	add.f32 	%f41, %f37, 0f4B40007F;
	mov.b32 	%r11, %f41;
	shl.b32 	%r12, %r11, 23;
	mov.b32 	%f42, %r12;
	ex2.approx.ftz.f32 	%f43, %f40;
	mul.f32 	%f44, %f43, %f42;
	neg.f32 	%f45, %f30;
	fma.rn.f32 	%f46, %f29, %f2, %f45;
	fma.rn.f32 	%f47, %f44, %f46, %f44;
	mul.f32 	%f48, %f47, %f28;
	setp.gt.f32 	%p3, %f2, 0f4120E148;
	selp.f32 	%f49, 0f00000000, %f48, %p3;
	setp.lt.f32 	%p4, %f1, 0f00000000;
	mov.f32 	%f50, 0f40000000;
	sub.f32 	%f51, %f50, %f49;
	selp.f32 	%f52, %f51, %f49, %p4;
	mad.lo.s32 	%r13, %r5, %r1, %r4;
	mul.wide.s32 	%rd7, %r13, 4;
	add.s64 	%rd8, %rd4, %rd7;
	st.global.f32 	[%rd8], %f52;
$L__BB38_2:
	ret;

}
	// .globl	vector_erfc_inv
.visible .entry vector_erfc_inv(
	.param .u32 vector_erfc_inv_param_0,
	.param .u64 .ptr .align 1 vector_erfc_inv_param_1,
	.param .u32 vector_erfc_inv_param_2,
	.param .u32 vector_erfc_inv_param_3,
	.param .u64 .ptr .align 1 vector_erfc_inv_param_4,
	.param .u32 vector_erfc_inv_param_5,
	.param .u32 vector_erfc_inv_param_6
)
{
	.reg .pred 	%p<7>;
	.reg .b32 	%r<12>;
	.reg .b32 	%f<37>;
	.reg .b64 	%rd<9>;

	ld.param.u32 	%r6, [vector_erfc_inv_param_0];
	ld.param.u64 	%rd1, [vector_erfc_inv_param_1];
	ld.param.u32 	%r2, [vector_erfc_inv_param_2];
	ld.param.u32 	%r3, [vector_erfc_inv_param_3];
	ld.param.u64 	%rd2, [vector_erfc_inv_param_4];
	ld.param.u32 	%r4, [vector_erfc_inv_param_5];
	ld.param.u32 	%r5, [vector_erfc_inv_param_6];
	mov.u32 	%r7, %ctaid.x;
	mov.u32 	%r8, %ntid.x;
	mov.u32 	%r9, %tid.x;
	mad.lo.s32 	%r1, %r7, %r8, %r9;
	setp.ge.s32 	%p1, %r1, %r6;
	@%p1 bra 	$L__BB39_5;
	cvta.to.global.u64 	%rd3, %rd1;
	mad.lo.s32 	%r10, %r3, %r1, %r2;
	mul.wide.s32 	%rd4, %r10, 4;
	add.s64 	%rd5, %rd3, %rd4;
	ld.global.f32 	%f1, [%rd5];
	neg.f32 	%f2, %f1;
	mov.f32 	%f7, 0f40000000;
	add.rn.f32 	%f3, %f7, %f2;
	setp.ltu.f32 	%p2, %f1, 0f3B5ED289;
	setp.gtu.f32 	%p3, %f1, 0f3FFF9097;
	or.pred  	%p4, %p2, %p3;
	@%p4 bra 	$L__BB39_3;
	mul.rn.f32 	%f24, %f3, %f1;
	lg2.approx.ftz.f32 	%f25, %f24;
	neg.f32 	%f26, %f25;
	fma.rn.f32 	%f27, %f25, 0f2F8A6370, 0f3221F645;
	fma.rn.f32 	%f28, %f27, %f26, 0fB4016FDA;
	fma.rn.f32 	%f29, %f28, %f26, 0f3468F846;
	fma.rn.f32 	%f30, %f29, %f26, 0f370742AA;
	fma.rn.f32 	%f31, %f30, %f26, 0fB804DB4D;
	fma.rn.f32 	%f32, %f31, %f26, 0fBA4AFEA1;
	fma.rn.f32 	%f33, %f32, %f26, 0f3BB5C027;
	fma.rn.f32 	%f34, %f33, %f26, 0f3E24AE0F;
	fma.rn.f32 	%f35, %f34, %f26, 0f3F62DFC4;
	fma.rn.f32 	%f36, %f35, %f2, %f35;
	bra.uni 	$L__BB39_4;
$L__BB39_3:
	setp.gt.f32 	%p5, %f1, 0f3F800000;
	selp.f32 	%f8, %f3, %f1, %p5;
	lg2.approx.f32 	%f9, %f8;
	neg.f32 	%f10, %f9;
	rsqrt.approx.ftz.f32 	%f11, %f10;
	fma.rn.f32 	%f12, %f11, 0fC27C73F1, 0f42FEF829;
	fma.rn.f32 	%f13, %f12, %f11, 0fC2E4361C;
	fma.rn.f32 	%f14, %f13, %f11, 0f42714D9B;
	fma.rn.f32 	%f15, %f14, %f11, 0fC1AE51B3;
	fma.rn.f32 	%f16, %f15, %f11, 0f40CEF504;
	fma.rn.f32 	%f17, %f16, %f11, 0fBFEA9E05;
	fma.rn.f32 	%f18, %f17, %f11, 0fBCF871F4;
	fma.rn.f32 	%f19, %f18, %f11, 0f3F553775;
	mul.f32 	%f20, %f11, %f10;
	setp.eq.f32 	%p6, %f9, 0fFF800000;
	selp.f32 	%f21, 0f7F800000, %f20, %p6;
	neg.f32 	%f22, %f21;
	selp.f32 	%f23, %f22, %f21, %p5;
	mul.rn.f32 	%f36, %f19, %f23;
$L__BB39_4:
	mad.lo.s32 	%r11, %r5, %r1, %r4;
	cvta.to.global.u64 	%rd6, %rd2;
	mul.wide.s32 	%rd7, %r11, 4;
	add.s64 	%rd8, %rd6, %rd7;
	st.global.f32 	[%rd8], %f36;
$L__BB39_5:
	ret;

}
	// .globl	vector_cdf_norm
.visible .entry vector_cdf_norm(
	.param .u32 vector_cdf_norm_param_0,
	.param .u64 .ptr .align 1 vector_cdf_norm_param_1,
	.param .u32 vector_cdf_norm_param_2,
	.param .u32 vector_cdf_norm_param_3,
	.param .u64 .ptr .align 1 vector_cdf_norm_param_4,
	.param .u32 vector_cdf_norm_param_5,
	.param .u32 vector_cdf_norm_param_6
)
{
	.reg .pred 	%p<7>;
	.reg .b32 	%r<14>;
	.reg .b32 	%f<71>;
	.reg .b64 	%rd<9>;

	ld.param.u32 	%r6, [vector_cdf_norm_param_0];
	ld.param.u64 	%rd1, [vector_cdf_norm_param_1];
	ld.param.u32 	%r2, [vector_cdf_norm_param_2];
	ld.param.u32 	%r3, [vector_cdf_norm_param_3];
	ld.param.u64 	%rd2, [vector_cdf_norm_param_4];
	ld.param.u32 	%r4, [vector_cdf_norm_param_5];
	ld.param.u32 	%r5, [vector_cdf_norm_param_6];
	mov.u32 	%r7, %ctaid.x;
	mov.u32 	%r8, %ntid.x;
	mov.u32 	%r9, %tid.x;
	mad.lo.s32 	%r1, %r7, %r8, %r9;
	setp.ge.s32 	%p1, %r1, %r6;
	@%p1 bra 	$L__BB40_4;
	cvta.to.global.u64 	%rd3, %rd1;
	mad.lo.s32 	%r10, %r3, %r1, %r2;
	mul.wide.s32 	%rd4, %r10, 4;
	add.s64 	%rd5, %rd3, %rd4;
	ld.global.f32 	%f7, [%rd5];
	abs.f32 	%f8, %f7;
	setp.gt.f32 	%p2, %f8, 0f41680000;
	mov.f32 	%f9, 0f41680000;
	copysign.f32 	%f10, %f7, %f9;
	selp.f32 	%f11, %f10, %f7, %p2;
	mov.f32 	%f12, 0fBF3504F3;
	mul.rn.f32 	%f1, %f11, %f12;
	neg.f32 	%f13, %f1;
	fma.rn.f32 	%f14, %f11, 0fBF3504F3, %f13;
	fma.rn.f32 	%f2, %f11, 0fB24FE77A, %f14;
	add.rn.f32 	%f3, %f1, %f2;
	abs.f32 	%f15, %f3;
	add.f32 	%f16, %f15, 0fC0800000;
	add.f32 	%f17, %f15, 0f40800000;
	rcp.approx.ftz.f32 	%f18, %f17;
	mul.rn.f32 	%f19, %f16, %f18;
	add.f32 	%f20, %f19, 0f3F800000;
	fma.rn.f32 	%f21, %f20, 0fC0800000, %f15;
	neg.f32 	%f22, %f19;
	fma.rn.f32 	%f23, %f22, %f15, %f21;
	fma.rn.f32 	%f24, %f18, %f23, %f19;
	fma.rn.f32 	%f25, %f24, 0f3A69A091, 0f3BE6E05B;
	fma.rn.f32 	%f26, %f25, %f24, 0fBC81FB4B;
	fma.rn.f32 	%f27, %f26, %f24, 0f3D15373B;
	fma.rn.f32 	%f28, %f27, %f24, 0fBD887C5A;
	fma.rn.f32 	%f29, %f28, %f24, 0f3DC021D5;
	fma.rn.f32 	%f30, %f29, %f24, 0fBDCED424;
	fma.rn.f32 	%f31, %f30, %f24, 0f3D8B74DE;
	fma.rn.f32 	%f32, %f31, %f24, 0f3C7BF170;
	fma.rn.f32 	%f33, %f32, %f24, 0fBE0EF8D4;
	fma.rn.f32 	%f34, %f33, %f24, 0f3F9DD2C9;
	fma.rn.f32 	%f35, %f15, 0f40000000, 0f3F800000;
	rcp.approx.ftz.f32 	%f36, %f35;
	mul.rn.f32 	%f37, %f34, %f36;
	mul.f32 	%f38, %f37, 0fC0000000;
	fma.rn.f32 	%f39, %f15, %f38, %f34;
	sub.f32 	%f40, %f39, %f37;
	fma.rn.f32 	%f41, %f40, %f36, %f37;
	neg.f32 	%f42, %f15;
	mul.f32 	%f43, %f15, %f42;
	mov.f32 	%f44, 0f3FB8AA3B;
	mul.rn.f32 	%f45, %f43, %f44;
	cvt.rzi.f32.f32 	%f46, %f45;
	abs.f32 	%f47, %f46;
	setp.gt.f32 	%p3, %f47, 0f42FC0000;
	mov.f32 	%f48, 0f42FC0000;
	copysign.f32 	%f49, %f46, %f48;
	selp.f32 	%f50, %f49, %f46, %p3;
	fma.rn.f32 	%f51, %f50, 0fBF317218, %f43;
	fma.rn.f32 	%f52, %f50, 0f3102E308, %f51;
	mul.f32 	%f53, %f52, 0f3FB8AA3B;
	add.f32 	%f54, %f50, 0f4B40007F;
	mov.b32 	%r11, %f54;
	shl.b32 	%r12, %r11, 23;
	mov.b32 	%f55, %r12;
	ex2.approx.ftz.f32 	%f56, %f53;
	mul.f32 	%f57, %f56, %f55;
	neg.f32 	%f58, %f43;
	fma.rn.f32 	%f59, %f42, %f15, %f58;
	fma.rn.f32 	%f60, %f57, %f59, %f57;
	mul.f32 	%f61, %f60, %f41;
	setp.gt.f32 	%p4, %f15, 0f4120E148;
	selp.f32 	%f62, 0f00000000, %f61, %p4;
	setp.lt.f32 	%p5, %f3, 0f00000000;
	mov.f32 	%f63, 0f40000000;
	sub.f32 	%f64, %f63, %f62;
	selp.f32 	%f70, %f64, %f62, %p5;
	setp.geu.f32 	%p6, %f11, 0fBF800000;
	@%p6 bra 	$L__BB40_3;
	sub.f32 	%f65, %f1, %f3;
	add.rn.f32 	%f66, %f65, %f2;
	mul.f32 	%f67, %f3, 0fC0000000;
	mul.f32 	%f68, %f67, %f70;
	fma.rn.f32 	%f70, %f68, %f66, %f70;
$L__BB40_3:
	mul.f32 	%f69, %f70, 0f3F000000;
	mad.lo.s32 	%r13, %r5, %r1, %r4;
	cvta.to.global.u64 	%rd6, %rd2;
	mul.wide.s32 	%rd7, %r13, 4;
	add.s64 	%rd8, %rd6, %rd7;
	st.global.f32 	[%rd8], %f69;
$L__BB40_4:
	ret;

}
	// .globl	vector_cdf_norm_inv
.visible .entry vector_cdf_norm_inv(
	.param .u32 vector_cdf_norm_inv_param_0,
	.param .u64 .ptr .align 1 vector_cdf_norm_inv_param_1,
	.param .u32 vector_cdf_norm_inv_param_2,
	.param .u32 vector_cdf_norm_inv_param_3,
	.param .u64 .ptr .align 1 vector_cdf_norm_inv_param_4,
	.param .u32 vector_cdf_norm_inv_param_5,
	.param .u32 vector_cdf_norm_inv_param_6
)
{
	.reg .pred 	%p<7>;
	.reg .b32 	%r<12>;
	.reg .b32 	%f<39>;
	.reg .b64 	%rd<9>;

	ld.param.u32 	%r6, [vector_cdf_norm_inv_param_0];
	ld.param.u64 	%rd1, [vector_cdf_norm_inv_param_1];
	ld.param.u32 	%r2, [vector_cdf_norm_inv_param_2];
	ld.param.u32 	%r3, [vector_cdf_norm_inv_param_3];
	ld.param.u64 	%rd2, [vector_cdf_norm_inv_param_4];
	ld.param.u32 	%r4, [vector_cdf_norm_inv_param_5];
	ld.param.u32 	%r5, [vector_cdf_norm_inv_param_6];
	mov.u32 	%r7, %ctaid.x;
	mov.u32 	%r8, %ntid.x;
	mov.u32 	%r9, %tid.x;
	mad.lo.s32 	%r1, %r7, %r8, %r9;
	setp.ge.s32 	%p1, %r1, %r6;
	@%p1 bra 	$L__BB41_5;
	cvta.to.global.u64 	%rd3, %rd1;
	mad.lo.s32 	%r10, %r3, %r1, %r2;
	mul.wide.s32 	%rd4, %r10, 4;
	add.s64 	%rd5, %rd3, %rd4;
	ld.global.f32 	%f7, [%rd5];
	add.f32 	%f1, %f7, %f7;
	neg.f32 	%f2, %f1;
	mov.f32 	%f8, 0f40000000;
	add.rn.f32 	%f3, %f8, %f2;
	setp.ltu.f32 	%p2, %f1, 0f3B5ED289;
	setp.gtu.f32 	%p3, %f1, 0f3FFF9097;
	or.pred  	%p4, %p2, %p3;
	@%p4 bra 	$L__BB41_3;
	mul.rn.f32 	%f25, %f3, %f1;
	lg2.approx.ftz.f32 	%f26, %f25;
	neg.f32 	%f27, %f26;
	fma.rn.f32 	%f28, %f26, 0f2F8A6370, 0f3221F645;
	fma.rn.f32 	%f29, %f28, %f27, 0fB4016FDA;
	fma.rn.f32 	%f30, %f29, %f27, 0f3468F846;
	fma.rn.f32 	%f31, %f30, %f27, 0f370742AA;
	fma.rn.f32 	%f32, %f31, %f27, 0fB804DB4D;
	fma.rn.f32 	%f33, %f32, %f27, 0fBA4AFEA1;
	fma.rn.f32 	%f34, %f33, %f27, 0f3BB5C027;
	fma.rn.f32 	%f35, %f34, %f27, 0f3E24AE0F;
	fma.rn.f32 	%f36, %f35, %f27, 0f3F62DFC4;
	fma.rn.f32 	%f38, %f36, %f2, %f36;
	bra.uni 	$L__BB41_4;
$L__BB41_3:
	setp.gt.f32 	%p5, %f1, 0f3F800000;
	selp.f32 	%f9, %f3, %f1, %p5;
	lg2.approx.f32 	%f10, %f9;
	neg.f32 	%f11, %f10;
	rsqrt.approx.ftz.f32 	%f12, %f11;
	fma.rn.f32 	%f13, %f12, 0fC27C73F1, 0f42FEF829;
	fma.rn.f32 	%f14, %f13, %f12, 0fC2E4361C;
	fma.rn.f32 	%f15, %f14, %f12, 0f42714D9B;
	fma.rn.f32 	%f16, %f15, %f12, 0fC1AE51B3;
	fma.rn.f32 	%f17, %f16, %f12, 0f40CEF504;
	fma.rn.f32 	%f18, %f17, %f12, 0fBFEA9E05;
	fma.rn.f32 	%f19, %f18, %f12, 0fBCF871F4;
	fma.rn.f32 	%f20, %f19, %f12, 0f3F553775;
	mul.f32 	%f21, %f12, %f11;
	setp.eq.f32 	%p6, %f10, 0fFF800000;
	selp.f32 	%f22, 0f7F800000, %f21, %p6;
	neg.f32 	%f23, %f22;
	selp.f32 	%f24, %f23, %f22, %p5;
	mul.rn.f32 	%f38, %f20, %f24;
$L__BB41_4:
	fma.rn.f32 	%f37, %f38, 0fBFB504F3, 0f00000000;
	mad.lo.s32 	%r11, %r5, %r1, %r4;
	cvta.to.global.u64 	%rd6, %rd2;
	mul.wide.s32 	%rd7, %r11, 4;
	add.s64 	%rd8, %rd6, %rd7;
	st.global.f32 	[%rd8], %f37;
$L__BB41_5:
	ret;

}
	// .globl	vector_gamma
.visible .entry vector_gamma(
	.param .u32 vector_gamma_param_0,
	.param .u64 .ptr .align 1 vector_gamma_param_1,
	.param .u32 vector_gamma_param_2,
	.param .u32 vector_gamma_param_3,
	.param .u64 .ptr .align 1 vector_gamma_param_4,
	.param .u32 vector_gamma_param_5,
	.param .u32 vector_gamma_param_6
)
{
	.reg .pred 	%p<19>;
	.reg .b32 	%r<26>;
	.reg .b32 	%f<146>;
	.reg .b64 	%rd<9>;

	ld.param.u32 	%r6, [vector_gamma_param_0];
	ld.param.u64 	%rd1, [vector_gamma_param_1];
	ld.param.u32 	%r2, [vector_gamma_param_2];
	ld.param.u32 	%r3, [vector_gamma_param_3];
	ld.param.u64 	%rd2, [vector_gamma_param_4];
	ld.param.u32 	%r4, [vector_gamma_param_5];
	ld.param.u32 	%r5, [vector_gamma_param_6];
	mov.u32 	%r7, %ctaid.x;
	mov.u32 	%r8, %ntid.x;
	mov.u32 	%r9, %tid.x;
	mad.lo.s32 	%r1, %r7, %r8, %r9;
	setp.ge.s32 	%p1, %r1, %r6;
	@%p1 bra 	$L__BB42_12;
	cvta.to.global.u64 	%rd3, %rd1;
	mad.lo.s32 	%r10, %r3, %r1, %r2;
	mul.wide.s32 	%rd4, %r10, 4;
	add.s64 	%rd5, %rd3, %rd4;
	ld.global.f32 	%f1, [%rd5];
	abs.f32 	%f2, %f1;
	setp.ltu.f32 	%p2, %f2, 0f3FC00000;
	@%p2 bra 	$L__BB42_7;
	setp.geu.f32 	%p3, %f1, 0f00000000;
	setp.gt.f32 	%p4, %f2, 0f42246666;
	selp.f32 	%f3, 0f42246666, %f1, %p4;
	abs.f32 	%f4, %f3;
	setp.lt.f32 	%p5, %f4, 0f00800000;
	mul.f32 	%f20, %f4, 0f4B800000;
	selp.f32 	%f21, %f20, %f4, %p5;
	selp.f32 	%f22, 0fC1C00000, 0f00000000, %p5;
	mov.b32 	%r11, %f21;
	add.s32 	%r12, %r11, -1060439283;
	and.b32  	%r13, %r12, -8388608;
	sub.s32 	%r14, %r11, %r13;
	mov.b32 	%f23, %r14;
	cvt.rn.f32.s32 	%f24, %r13;
	fma.rn.f32 	%f25, %f24, 0f34000000, %f22;
	add.f32 	%f26, %f23, 0fBF800000;
	add.f32 	%f27, %f23, 0f3F800000;
	rcp.approx.ftz.f32 	%f28, %f27;
	add.f32 	%f29, %f26, %f26;
	mul.f32 	%f30, %f29, %f28;
	mul.f32 	%f31, %f30, %f30;
	sub.f32 	%f32, %f26, %f30;
	add.f32 	%f33, %f32, %f32;
	neg.f32 	%f34, %f30;
	fma.rn.f32 	%f35, %f34, %f26, %f33;
	mul.rn.f32 	%f36, %f28, %f35;
	fma.rn.f32 	%f37, %f31, 0f3A2C32E4, 0f3B52E7DB;
	fma.rn.f32 	%f38, %f37, %f31, 0f3C93BB73;
	fma.rn.f32 	%f39, %f38, %f31, 0f3DF6384F;
	mul.rn.f32 	%f40, %f39, %f31;
	fma.rn.f32 	%f41, %f30, 0f3FB8AA3B, %f25;
	sub.f32 	%f42, %f25, %f41;
	fma.rn.f32 	%f43, %f30, 0f3FB8AA3B, %f42;
	fma.rn.f32 	%f44, %f36, 0f3FB8AA3B, %f43;
	fma.rn.f32 	%f45, %f30, 0f32A55E34, %f44;
	fma.rn.f32 	%f46, %f40, %f30, %f45;
	add.rn.f32 	%f47, %f41, %f46;
	neg.f32 	%f48, %f41;
	add.rn.f32 	%f49, %f47, %f48;
	neg.f32 	%f50, %f49;
	add.rn.f32 	%f51, %f46, %f50;
	add.f32 	%f52, %f4, 0fBF000000;
	mul.rn.f32 	%f53, %f47, %f52;
	neg.f32 	%f54, %f53;
	fma.rn.f32 	%f55, %f47, %f52, %f54;
	fma.rn.f32 	%f56, %f51, %f52, %f55;
	mov.f32 	%f57, 0f3FB8AA3B;
	mul.rn.f32 	%f58, %f57, %f4;
	neg.f32 	%f59, %f58;
	fma.rn.f32 	%f60, %f4, 0f3FB8AA3B, %f59;
	fma.rn.f32 	%f61, %f4, 0f32A57060, %f60;
	add.rn.f32 	%f142, %f53, %f59;
	add.rn.f32 	%f62, %f142, %f58;
	neg.f32 	%f63, %f62;
	add.rn.f32 	%f64, %f142, %f63;
	add.rn.f32 	%f65, %f53, %f63;
	neg.f32 	%f66, %f64;
	add.rn.f32 	%f67, %f59, %f66;
	add.rn.f32 	%f68, %f65, %f67;
	sub.f32 	%f69, %f56, %f61;
	add.f32 	%f143, %f69, %f68;
	@%p3 bra 	$L__BB42_4;
	neg.f32 	%f70, %f142;
	neg.f32 	%f143, %f143;
	setp.gt.f32 	%p6, %f4, 0f42040000;
	mov.f32 	%f71, 0f42400000;
	sub.f32 	%f72, %f71, %f142;
	selp.f32 	%f142, %f72, %f70, %p6;
$L__BB42_4:
	setp.geu.f32 	%p7, %f1, 0f00000000;
	cvt.rni.f32.f32 	%f73, %f142;
	sub.f32 	%f74, %f142, %f73;
	add.f32 	%f75, %f143, %f74;
	fma.rn.f32 	%f76, %f75, 0f391FCB8E, 0f3AAF85ED;
	fma.rn.f32 	%f77, %f76, %f75, 0f3C1D9856;
	fma.rn.f32 	%f78, %f77, %f75, 0f3D6357BB;
	fma.rn.f32 	%f79, %f78, %f75, 0f3E75FDEC;
	fma.rn.f32 	%f80, %f79, %f75, 0f3F317218;
	fma.rn.f32 	%f81, %f80, %f75, 0f3F800000;
	cvt.rzi.s32.f32 	%r15, %f73;
	setp.gt.f32 	%p8, %f73, 0f00000000;
	selp.b32 	%r16, 0, -2097152000, %p8;
	add.s32 	%r17, %r16, 2130706432;
	mov.b32 	%f82, %r17;
	mul.f32 	%f83, %f81, %f82;
	shl.b32 	%r18, %r15, 23;
	sub.s32 	%r19, %r18, %r16;
	mov.b32 	%f84, %r19;
	mul.f32 	%f85, %f83, %f84;
	mul.f32 	%f11, %f85, 0f40206C99;
	rcp.approx.ftz.f32 	%f12, %f4;
	fma.rn.f32 	%f86, %f12, 0f388F7971, 0fB8543ED8;
	fma.rn.f32 	%f87, %f86, %f12, 0fB9DDA6BE;
	fma.rn.f32 	%f88, %f87, %f12, 0f3A820ABE;
	fma.rn.f32 	%f89, %f88, %f12, 0fB9920AFD;
	fma.rn.f32 	%f90, %f89, %f12, 0fBB2F4D64;
	fma.rn.f32 	%f91, %f90, %f12, 0f3B638732;
	fma.rn.f32 	%f13, %f91, %f12, 0f3DAAAAAC;
	@%p7 bra 	$L__BB42_6;
	mul.f32 	%f93, %f12, %f13;
	fma.rn.f32 	%f94, %f93, %f3, %f3;
	add.f32 	%f95, %f4, %f4;
	cvt.rni.f32.f32 	%f96, %f95;
	cvt.rzi.s32.f32 	%r20, %f96;
	fma.rn.f32 	%f97, %f96, 0fBF000000, %f4;
	mul.rn.f32 	%f98, %f97, %f97;
	fma.rn.f32 	%f99, %f98, 0fBF17ACC9, 0f40233590;
	fma.rn.f32 	%f100, %f98, 0f3E684E12, 0fBFAAD2E0;
	fma.rn.f32 	%f101, %f99, %f98, 0fC0A55DF6;
	fma.rn.f32 	%f102, %f100, %f98, 0f4081E0CF;
	fma.rn.f32 	%f103, %f98, %f97, 0f00000000;
	fma.rn.f32 	%f104, %f102, %f98, 0fC09DE9E6;
	fma.rn.f32 	%f105, %f101, %f103, 0f00000000;
	fma.rn.f32 	%f106, %f104, %f98, 0f3F800000;
	fma.rn.f32 	%f107, %f97, 0f40490FDB, %f105;
	and.b32  	%r21, %r20, 1;
	setp.eq.b32 	%p9, %r21, 1;
	selp.f32 	%f108, %f106, %f107, %p9;
	and.b32  	%r22, %r20, 2;
	setp.eq.s32 	%p10, %r22, 0;
	mov.f32 	%f109, 0f00000000;
	sub.f32 	%f110, %f109, %f108;
	selp.f32 	%f111, %f108, %f110, %p10;
	mul.rn.f32 	%f112, %f94, %f111;
	neg.f32 	%f113, %f112;
	fma.rn.f32 	%f114, %f94, %f111, %f113;
	mov.f32 	%f115, 0f3F800000;
	div.approx.f32 	%f116, %f115, %f112;
	neg.f32 	%f117, %f116;
	mul.f32 	%f118, %f116, %f117;
	mul.f32 	%f119, %f114, %f118;
	mul.f32 	%f120, %f11, %f119;
	fma.rn.f32 	%f121, %f11, %f116, %f120;
	mul.f32 	%f122, %f121, 0f3F000000;
	setp.gt.f32 	%p11, %f4, 0f42040000;
	mul.f32 	%f123, %f122, 0f27800000;
	selp.f32 	%f144, %f123, %f122, %p11;
	bra.uni 	$L__BB42_8;
$L__BB42_6:
	mul.f32 	%f92, %f12, %f13;
	fma.rn.f32 	%f145, %f92, %f11, %f11;
	bra.uni 	$L__BB42_11;
$L__BB42_7:
	setp.geu.f32 	%p12, %f1, 0f00000000;
	setp.lt.f32 	%p13, %f1, 0fBF000000;
	selp.f32 	%f124, %f1, 0f3F800000, %p13;
	setp.eq.f32 	%p14, %f1, 0f00000000;
	cvt.rni.f32.f32 	%f125, %f1;
	sub.f32 	%f126, %f1, %f125;
	selp.f32 	%f127, %f1, %f126, %p14;
	setp.le.f32 	%p15, %f1, 0f3F000000;
	selp.f32 	%f128, %f127, 0f3F800000, %p15;
	mul.f32 	%f129, %f124, %f128;
	fma.rn.f32 	%f130, %f127, 0fBA8C9F66, 0f3BE903D7;
	fma.rn.f32 	%f131, %f130, %f127, 0fBC1E00B0;
	fma.rn.f32 	%f132, %f131, %f127, 0fBD2CC522;
	fma.rn.f32 	%f133, %f132, %f127, 0f3E2A89B3;
	fma.rn.f32 	%f134, %f133, %f127, 0fBD2C0C05;
	fma.rn.f32 	%f135, %f134, %f127, 0fBF27E7A2;
	fma.rn.f32 	%f136, %f135, %f127, 0f3F13C468;
	fma.rn.f32 	%f137, %f136, %f129, 0f00000000;
	fma.rn.f32 	%f138, %f137, %f127, %f129;
	mov.f32 	%f139, 0f3F800000;
	div.approx.f32 	%f144, %f139, %f138;
	mov.f32 	%f145, %f144;
	@%p12 bra 	$L__BB42_11;
$L__BB42_8:
	cvt.rzi.f32.f32 	%f141, %f1;
	setp.eq.f32 	%p16, %f1, %f141;
	mov.f32 	%f145, 0f7FFFFFFF;
	@%p16 bra 	$L__BB42_11;
	setp.geu.f32 	%p17, %f1, 0fC2246666;
	mov.f32 	%f145, %f144;
	@%p17 bra 	$L__BB42_11;
	cvt.rzi.s32.f32 	%r23, %f1;
	and.b32  	%r24, %r23, 1;
	setp.eq.b32 	%p18, %r24, 1;
	selp.f32 	%f145, 0f00000000, %f144, %p18;
$L__BB42_11:
	mad.lo.s32 	%r25, %r5, %r1, %r4;
	cvta.to.global.u64 	%rd6, %rd2;
	mul.wide.s32 	%rd7, %r25, 4;
	add.s64 	%rd8, %rd6, %rd7;
	st.global.f32 	[%rd8], %f145;
$L__BB42_12:
	ret;

}
	// .globl	vector_lgamma
.visible .entry vector_lgamma(
	.param .u32 vector_lgamma_param_0,
	.param .u64 .ptr .align 1 vector_lgamma_param_1,
	.param .u32 vector_lgamma_param_2,
	.param .u32 vector_lgamma_param_3,
	.param .u64 .ptr .align 1 vector_lgamma_param_4,
	.param .u32 vector_lgamma_param_5,
	.param .u32 vector_lgamma_param_6
)
{
	.reg .pred 	%p<22>;
	.reg .b32 	%r<31>;
	.reg .b32 	%f<168>;
	.reg .b64 	%rd<9>;

	ld.param.u32 	%r6, [vector_lgamma_param_0];
	ld.param.u64 	%rd1, [vector_lgamma_param_1];
	ld.param.u32 	%r2, [vector_lgamma_param_2];
	ld.param.u32 	%r3, [vector_lgamma_param_3];
	ld.param.u64 	%rd2, [vector_lgamma_param_4];
	ld.param.u32 	%r4, [vector_lgamma_param_5];
	ld.param.u32 	%r5, [vector_lgamma_param_6];
	mov.u32 	%r7, %ctaid.x;
	mov.u32 	%r8, %ntid.x;
	mov.u32 	%r9, %tid.x;
	mad.lo.s32 	%r1, %r7, %r8, %r9;
	setp.ge.s32 	%p1, %r1, %r6;
	@%p1 bra 	$L__BB43_16;
	cvta.to.global.u64 	%rd3, %rd1;
	mad.lo.s32 	%r10, %r3, %r1, %r2;
	mul.wide.s32 	%rd4, %r10, 4;
	add.s64 	%rd5, %rd3, %rd4;
	ld.global.f32 	%f1, [%rd5];
	abs.f32 	%f2, %f1;
	setp.ltu.f32 	%p2, %f2, 0f40400000;
	@%p2 bra 	$L__BB43_5;
	setp.ltu.f32 	%p3, %f2, 0f40F9999A;
	@%p3 bra 	$L__BB43_4;
	rcp.approx.ftz.f32 	%f12, %f2;
	mul.f32 	%f13, %f12, %f12;
	fma.rn.f32 	%f14, %f13, 0f3A4BE755, 0fBB360953;
	fma.rn.f32 	%f15, %f14, %f13, 0f3DAAAAA3;
	fma.rn.f32 	%f16, %f15, %f12, 0f3F6B3F8E;
	mov.b32 	%r11, %f2;
	add.s32 	%r12, %r11, -1059760811;
	and.b32  	%r13, %r12, -8388608;
	sub.s32 	%r14, %r11, %r13;
	mov.b32 	%f17, %r14;
	cvt.rn.f32.s32 	%f18, %r13;
	fma.rn.f32 	%f19, %f18, 0f34000000, 0f00000000;
	add.f32 	%f20, %f17, 0fBF800000;
	fma.rn.f32 	%f21, %f20, 0fBE055027, 0f3E1039F6;
	fma.rn.f32 	%f22, %f21, %f20, 0fBDF8CDCC;
	fma.rn.f32 	%f23, %f22, %f20, 0f3E0F2955;
	fma.rn.f32 	%f24, %f23, %f20, 0fBE2AD8B9;
	fma.rn.f32 	%f25, %f24, %f20, 0f3E4CED0B;
	fma.rn.f32 	%f26, %f25, %f20, 0fBE7FFF22;
	fma.rn.f32 	%f27, %f26, %f20, 0f3EAAAA78;
	fma.rn.f32 	%f28, %f27, %f20, 0fBF000000;
	mul.f32 	%f29, %f20, %f28;
	fma.rn.f32 	%f30, %f29, %f20, %f20;
	fma.rn.f32 	%f31, %f19, 0f3F317218, %f30;
	setp.gt.u32 	%p4, %r11, 2139095039;
	fma.rn.f32 	%f32, %f2, 0f7F800000, 0f7F800000;
	selp.f32 	%f33, %f32, %f31, %p4;
	mul.f32 	%f34, %f33, 0f3F000000;
	add.f32 	%f35, %f2, 0fBF000000;
	mul.rn.f32 	%f36, %f34, %f35;
	sub.f32 	%f37, %f36, %f2;
	add.rn.f32 	%f38, %f36, %f16;
	add.f32 	%f39, %f37, %f38;
	setp.eq.f32 	%p5, %f2, 0f7F800000;
	selp.f32 	%f166, 0f7F800000, %f39, %p5;
	bra.uni 	$L__BB43_10;
$L__BB43_4:
	add.f32 	%f40, %f2, 0fC0400000;
	fma.rn.f32 	%f41, %f40, 0fC43B38FB, 0fC640F6F8;
	fma.rn.f32 	%f42, %f41, %f40, 0fC7206560;
	fma.rn.f32 	%f43, %f42, %f40, 0fC73CB6AA;
	fma.rn.f32 	%f44, %f43, %f40, 0fC80BAE5A;
	add.f32 	%f45, %f40, 0fC381A020;
	fma.rn.f32 	%f46, %f45, %f40, 0fC62864B8;
	fma.rn.f32 	%f47, %f46, %f40, 0fC7B50686;
	fma.rn.f32 	%f48, %f47, %f40, 0fC8498465;
	rcp.approx.ftz.f32 	%f49, %f48;
	fma.rn.f32 	%f166, %f44, %f49, %f40;
	bra.uni 	$L__BB43_10;
$L__BB43_5:
	setp.ltu.f32 	%p6, %f2, 0f3FC00000;
	@%p6 bra 	$L__BB43_7;
	add.f32 	%f50, %f2, 0fC0000000;
	fma.rn.f32 	%f51, %f50, 0f385007FA, 0fB967A002;
	fma.rn.f32 	%f52, %f51, %f50, 0f3A0DE6FC;
	fma.rn.f32 	%f53, %f52, %f50, 0fBA9DE0E2;
	fma.rn.f32 	%f54, %f53, %f50, 0f3B3D05B7;
	fma.rn.f32 	%f55, %f54, %f50, 0fBBF1EB10;
	fma.rn.f32 	%f56, %f55, %f50, 0f3CA89A28;
	fma.rn.f32 	%f57, %f56, %f50, 0fBD89F01A;
	fma.rn.f32 	%f58, %f57, %f50, 0f3EA51A66;
	fma.rn.f32 	%f59, %f58, %f50, 0f3ED87730;
	mul.f32 	%f166, %f50, %f59;
	bra.uni 	$L__BB43_10;
$L__BB43_7:
	setp.ltu.f32 	%p7, %f2, 0f3F333333;
	@%p7 bra 	$L__BB43_9;
	mov.f32 	%f60, 0f3F800000;
	sub.f32 	%f61, %f60, %f2;
	fma.rn.f32 	%f62, %f61, 0f3D3BEF76, 0f3DD47577;
	fma.rn.f32 	%f63, %f62, %f61, 0f3DFB8079;
	fma.rn.f32 	%f64, %f63, %f61, 0f3E0295B5;
	fma.rn.f32 	%f65, %f64, %f61, 0f3E12A765;
	fma.rn.f32 	%f66, %f65, %f61, 0f3E2D6867;
	fma.rn.f32 	%f67, %f66, %f61, 0f3E5462BF;
	fma.rn.f32 	%f68, %f67, %f61, 0f3E8A8A72;
	fma.rn.f32 	%f69, %f68, %f61, 0f3ECD26A4;
	fma.rn.f32 	%f70, %f69, %f61, 0f3F528D32;
	fma.rn.f32 	%f71, %f70, %f61, 0f3F13C468;
	mul.f32 	%f166, %f61, %f71;
	bra.uni 	$L__BB43_10;
$L__BB43_9:
	fma.rn.f32 	%f72, %f2, 0f3B6B1C86, 0fBBB34878;
	fma.rn.f32 	%f73, %f72, %f2, 0fBD36CAEF;
	fma.rn.f32 	%f74, %f73, %f2, 0f3E2B5555;
	fma.rn.f32 	%f75, %f74, %f2, 0fBD2C96C7;
	fma.rn.f32 	%f76, %f75, %f2, 0fBF27E6EB;
	fma.rn.f32 	%f77, %f76, %f2, 0f3F13C463;
	mul.f32 	%f78, %f2, %f77;
	fma.rn.f32 	%f79, %f78, %f2, %f2;
	setp.lt.f32 	%p8, %f79, 0f00800000;
	mul.f32 	%f80, %f79, 0f4B000000;
	selp.f32 	%f81, %f80, %f79, %p8;
	selp.f32 	%f82, 0fC1B80000, 0f00000000, %p8;
	mov.b32 	%r15, %f81;
	add.s32 	%r16, %r15, -1059760811;
	and.b32  	%r17, %r16, -8388608;
	sub.s32 	%r18, %r15, %r17;
	mov.b32 	%f83, %r18;
	cvt.rn.f32.s32 	%f84, %r17;
	fma.rn.f32 	%f85, %f84, 0f34000000, %f82;
	add.f32 	%f86, %f83, 0fBF800000;
	fma.rn.f32 	%f87, %f86, 0fBE055027, 0f3E1039F6;
	fma.rn.f32 	%f88, %f87, %f86, 0fBDF8CDCC;
	fma.rn.f32 	%f89, %f88, %f86, 0f3E0F2955;
	fma.rn.f32 	%f90, %f89, %f86, 0fBE2AD8B9;
	fma.rn.f32 	%f91, %f90, %f86, 0f3E4CED0B;
	fma.rn.f32 	%f92, %f91, %f86, 0fBE7FFF22;
	fma.rn.f32 	%f93, %f92, %f86, 0f3EAAAA78;
	fma.rn.f32 	%f94, %f93, %f86, 0fBF000000;
	mul.f32 	%f95, %f86, %f94;
	fma.rn.f32 	%f96, %f95, %f86, %f86;
	fma.rn.f32 	%f97, %f85, 0f3F317218, %f96;
	setp.gt.u32 	%p9, %r15, 2139095039;
	fma.rn.f32 	%f98, %f81, 0f7F800000, 0f7F800000;
	selp.f32 	%f99, %f98, %f97, %p9;
	setp.eq.f32 	%p10, %f81, 0f00000000;
	neg.f32 	%f100, %f99;
	selp.f32 	%f166, 0f7F800000, %f100, %p10;
$L__BB43_10:
	setp.ge.f32 	%p11, %f1, 0f00000000;
	mov.f32 	%f167, %f166;
	@%p11 bra 	$L__BB43_15;
	cvt.rmi.f32.f32 	%f102, %f2;
	setp.eq.f32 	%p12, %f2, %f102;
	mov.f32 	%f167, 0f7F800000;
	@%p12 bra 	$L__BB43_15;
	setp.geu.f32 	%p13, %f2, 0f1FEC1E4A;
	@%p13 bra 	$L__BB43_14;
	setp.lt.f32 	%p19, %f2, 0f00800000;
	mul.f32 	%f145, %f2, 0f4B000000;
	selp.f32 	%f146, %f145, %f2, %p19;
	selp.f32 	%f147, 0fC1B80000, 0f00000000, %p19;
	mov.b32 	%r26, %f146;
	add.s32 	%r27, %r26, -1059760811;
	and.b32  	%r28, %r27, -8388608;
	sub.s32 	%r29, %r26, %r28;
	mov.b32 	%f148, %r29;
	cvt.rn.f32.s32 	%f149, %r28;
	fma.rn.f32 	%f150, %f149, 0f34000000, %f147;
	add.f32 	%f151, %f148, 0fBF800000;
	fma.rn.f32 	%f152, %f151, 0fBE055027, 0f3E1039F6;
	fma.rn.f32 	%f153, %f152, %f151, 0fBDF8CDCC;
	fma.rn.f32 	%f154, %f153, %f151, 0f3E0F2955;
	fma.rn.f32 	%f155, %f154, %f151, 0fBE2AD8B9;
	fma.rn.f32 	%f156, %f155, %f151, 0f3E4CED0B;
	fma.rn.f32 	%f157, %f156, %f151, 0fBE7FFF22;
	fma.rn.f32 	%f158, %f157, %f151, 0f3EAAAA78;
	fma.rn.f32 	%f159, %f158, %f151, 0fBF000000;
	mul.f32 	%f160, %f151, %f159;
	fma.rn.f32 	%f161, %f160, %f151, %f151;
	fma.rn.f32 	%f162, %f150, 0f3F317218, %f161;
	setp.gt.u32 	%p20, %r26, 2139095039;
	fma.rn.f32 	%f163, %f146, 0f7F800000, 0f7F800000;
	selp.f32 	%f164, %f163, %f162, %p20;
	setp.eq.f32 	%p21, %f146, 0f00000000;
	neg.f32 	%f165, %f164;
	selp.f32 	%f167, 0f7F800000, %f165, %p21;
	bra.uni 	$L__BB43_15;
$L__BB43_14:
	add.f32 	%f103, %f2, %f2;
	cvt.rni.f32.f32 	%f104, %f103;
	cvt.rzi.s32.f32 	%r19, %f104;
	fma.rn.f32 	%f105, %f104, 0fBF000000, %f2;
	mul.f32 	%f106, %f105, 0f40490FDB;
	mul.rn.f32 	%f107, %f106, %f106;
	and.b32  	%r20, %r19, 1;
	setp.eq.b32 	%p14, %r20, 1;
	selp.f32 	%f108, 0f3F800000, %f106, %p14;
	fma.rn.f32 	%f109, %f107, %f108, 0f00000000;
	fma.rn.f32 	%f110, %f107, 0f37CBAC00, 0fBAB607ED;
	selp.f32 	%f111, %f110, 0fB94D4153, %p14;
	selp.f32 	%f112, 0f3D2AAABB, 0f3C0885E4, %p14;
	fma.rn.f32 	%f113, %f111, %f107, %f112;
	selp.f32 	%f114, 0fBEFFFFFF, 0fBE2AAAA8, %p14;
	fma.rn.f32 	%f115, %f113, %f107, %f114;
	fma.rn.f32 	%f116, %f115, %f109, %f108;
	and.b32  	%r21, %r19, 2;
	setp.eq.s32 	%p15, %r21, 0;
	mov.f32 	%f117, 0f00000000;
	sub.f32 	%f118, %f117, %f116;
	selp.f32 	%f119, %f116, %f118, %p15;
	abs.f32 	%f120, %f119;
	mul.f32 	%f121, %f2, %f120;
	setp.lt.f32 	%p16, %f121, 0f00800000;
	mul.f32 	%f122, %f121, 0f4B000000;
	selp.f32 	%f123, 0fC1B80000, 0f00000000, %p16;
	selp.f32 	%f124, %f122, %f121, %p16;
	mov.b32 	%r22, %f124;
	add.s32 	%r23, %r22, -1059760811;
	and.b32  	%r24, %r23, -8388608;
	sub.s32 	%r25, %r22, %r24;
	mov.b32 	%f125, %r25;
	cvt.rn.f32.s32 	%f126, %r24;
	fma.rn.f32 	%f127, %f126, 0f34000000, %f123;
	add.f32 	%f128, %f125, 0fBF800000;
	fma.rn.f32 	%f129, %f128, 0fBE055027, 0f3E1039F6;
	fma.rn.f32 	%f130, %f129, %f128, 0fBDF8CDCC;
	fma.rn.f32 	%f131, %f130, %f128, 0f3E0F2955;
	fma.rn.f32 	%f132, %f131, %f128, 0fBE2AD8B9;
	fma.rn.f32 	%f133, %f132, %f128, 0f3E4CED0B;
	fma.rn.f32 	%f134, %f133, %f128, 0fBE7FFF22;
	fma.rn.f32 	%f135, %f134, %f128, 0f3EAAAA78;
	fma.rn.f32 	%f136, %f135, %f128, 0fBF000000;
	mul.f32 	%f137, %f128, %f136;
	fma.rn.f32 	%f138, %f137, %f128, %f128;
	fma.rn.f32 	%f139, %f127, 0f3F317218, %f138;
	setp.gt.u32 	%p17, %r22, 2139095039;
	fma.rn.f32 	%f140, %f124, 0f7F800000, 0f7F800000;
	selp.f32 	%f141, %f140, %f139, %p17;
	setp.eq.f32 	%p18, %f124, 0f00000000;
	mov.f32 	%f142, 0f3F928682;
	sub.f32 	%f143, %f142, %f141;
	selp.f32 	%f144, 0f7F800000, %f143, %p18;
	sub.f32 	%f167, %f144, %f166;
$L__BB43_15:
	mad.lo.s32 	%r30, %r5, %r1, %r4;
	cvta.to.global.u64 	%rd6, %rd2;
	mul.wide.s32 	%rd7, %r30, 4;
	add.s64 	%rd8, %rd6, %rd7;
	st.global.f32 	[%rd8], %f167;
$L__BB43_16:
	ret;

}
	// .globl	vector_floor
.visible .entry vector_floor(
	.param .u32 vector_floor_param_0,
	.param .u64 .ptr .align 1 vector_floor_param_1,
	.param .u32 vector_floor_param_2,
	.param .u32 vector_floor_param_3,
	.param .u64 .ptr .align 1 vector_floor_param_4,
	.param .u32 vector_floor_param_5,
	.param .u32 vector_floor_param_6
)
{
	.reg .pred 	%p<2>;
	.reg .b32 	%r<12>;
	.reg .b32 	%f<3>;
	.reg .b64 	%rd<9>;

	ld.param.u32 	%r6, [vector_floor_param_0];
	ld.param.u64 	%rd1, [vector_floor_param_1];
	ld.param.u32 	%r2, [vector_floor_param_2];
	ld.param.u32 	%r3, [vector_floor_param_3];
	ld.param.u64 	%rd2, [vector_floor_param_4];
	ld.param.u32 	%r4, [vector_floor_param_5];
	ld.param.u32 	%r5, [vector_floor_param_6];
	mov.u32 	%r7, %ctaid.x;
	mov.u32 	%r8, %ntid.x;
	mov.u32 	%r9, %tid.x;
	mad.lo.s32 	%r1, %r7, %r8, %r9;
	setp.ge.s32 	%p1, %r1, %r6;
	@%p1 bra 	$L__BB44_2;
	cvta.to.global.u64 	%rd3, %rd1;
	cvta.to.global.u64 	%rd4, %rd2;
	mad.lo.s32 	%r10, %r3, %r1, %r2;
	mul.wide.s32 	%rd5, %r10, 4;
	add.s64 	%rd6, %rd3, %rd5;
	ld.global.f32 	%f1, [%rd6];
	cvt.rmi.f32.f32 	%f2, %f1;
	mad.lo.s32 	%r11, %r5, %r1, %r4;
	mul.wide.s32 	%rd7, %r11, 4;
	add.s64 	%rd8, %rd4, %rd7;
	st.global.f32 	[%rd8], %f2;
$L__BB44_2:
	ret;

}
	// .globl	vector_ceil
.visible .entry vector_ceil(
	.param .u32 vector_ceil_param_0,
	.param .u64 .ptr .align 1 vector_ceil_param_1,
	.param .u32 vector_ceil_param_2,
	.param .u32 vector_ceil_param_3,
	.param .u64 .ptr .align 1 vector_ceil_param_4,
	.param .u32 vector_ceil_param_5,
	.param .u32 vector_ceil_param_6
)
{
	.reg .pred 	%p<2>;
	.reg .b32 	%r<12>;
	.reg .b32 	%f<3>;
	.reg .b64 	%rd<9>;

	ld.param.u32 	%r6, [vector_ceil_param_0];
	ld.param.u64 	%rd1, [vector_ceil_param_1];
	ld.param.u32 	%r2, [vector_ceil_param_2];
	ld.param.u32 	%r3, [vector_ceil_param_3];
	ld.param.u64 	%rd2, [vector_ceil_param_4];
	ld.param.u32 	%r4, [vector_ceil_param_5];
	ld.param.u32 	%r5, [vector_ceil_param_6];
	mov.u32 	%r7, %ctaid.x;
	mov.u32 	%r8, %ntid.x;
	mov.u32 	%r9, %tid.x;
	mad.lo.s32 	%r1, %r7, %r8, %r9;
	setp.ge.s32 	%p1, %r1, %r6;
	@%p1 bra 	$L__BB45_2;
	cvta.to.global.u64 	%rd3, %rd1;
	cvta.to.global.u64 	%rd4, %rd2;
	mad.lo.s32 	%r10, %r3, %r1, %r2;
	mul.wide.s32 	%rd5, %r10, 4;
	add.s64 	%rd6, %rd3, %rd5;
	ld.global.f32 	%f1, [%rd6];
	cvt.rpi.f32.f32 	%f2, %f1;
	mad.lo.s32 	%r11, %r5, %r1, %r4;
	mul.wide.s32 	%rd7, %r11, 4;
	add.s64 	%rd8, %rd4, %rd7;
	st.global.f32 	[%rd8], %f2;
$L__BB45_2:
	ret;

}
	// .globl	vector_trunc
.visible .entry vector_trunc(
	.param .u32 vector_trunc_param_0,
	.param .u64 .ptr .align 1 vector_trunc_param_1,
	.param .u32 vector_trunc_param_2,
	.param .u32 vector_trunc_param_3,
	.param .u64 .ptr .align 1 vector_trunc_param_4,
	.param .u32 vector_trunc_param_5,
	.param .u32 vector_trunc_param_6
)
{
	.reg .pred 	%p<2>;
	.reg .b32 	%r<12>;
	.reg .b32 	%f<3>;
	.reg .b64 	%rd<9>;

	ld.param.u32 	%r6, [vector_trunc_param_0];
	ld.param.u64 	%rd1, [vector_trunc_param_1];
	ld.param.u32 	%r2, [vector_trunc_param_2];
	ld.param.u32 	%r3, [vector_trunc_param_3];
	ld.param.u64 	%rd2, [vector_trunc_param_4];
	ld.param.u32 	%r4, [vector_trunc_param_5];
	ld.param.u32 	%r5, [vector_trunc_param_6];
	mov.u32 	%r7, %ctaid.x;
	mov.u32 	%r8, %ntid.x;
	mov.u32 	%r9, %tid.x;
	mad.lo.s32 	%r1, %r7, %r8, %r9;
	setp.ge.s32 	%p1, %r1, %r6;
	@%p1 bra 	$L__BB46_2;
	cvta.to.global.u64 	%rd3, %rd1;
	cvta.to.global.u64 	%rd4, %rd2;
	mad.lo.s32 	%r10, %r3, %r1, %r2;
	mul.wide.s32 	%rd5, %r10, 4;
	add.s64 	%rd6, %rd3, %rd5;
	ld.global.f32 	%f1, [%rd6];
	cvt.rzi.f32.f32 	%f2, %f1;
	mad.lo.s32 	%r11, %r5, %r1, %r4;
	mul.wide.s32 	%rd7, %r11, 4;
	add.s64 	%rd8, %rd4, %rd7;
	st.global.f32 	[%rd8], %f2;
$L__BB46_2:
	ret;

}
	// .globl	vector_round
.visible .entry vector_round(
	.param .u32 vector_round_param_0,
	.param .u64 .ptr .align 1 vector_round_param_1,
	.param .u32 vector_round_param_2,
	.param .u32 vector_round_param_3,
	.param .u64 .ptr .align 1 vector_round_param_4,
	.param .u32 vector_round_param_5,
	.param .u32 vector_round_param_6
)
{
	.reg .pred 	%p<2>;
	.reg .b32 	%r<12>;
	.reg .b32 	%f<3>;
	.reg .b64 	%rd<10>;

	ld.param.u32 	%r6, [vector_round_param_0];
	ld.param.u64 	%rd1, [vector_round_param_1];
	ld.param.u32 	%r2, [vector_round_param_2];
	ld.param.u32 	%r3, [vector_round_param_3];
	ld.param.u64 	%rd2, [vector_round_param_4];
	ld.param.u32 	%r4, [vector_round_param_5];
	ld.param.u32 	%r5, [vector_round_param_6];
	mov.u32 	%r7, %ctaid.x;
	mov.u32 	%r8, %ntid.x;
	mov.u32 	%r9, %tid.x;
	mad.lo.s32 	%r1, %r7, %r8, %r9;
	setp.ge.s32 	%p1, %r1, %r6;
	@%p1 bra 	$L__BB47_2;
	cvta.to.global.u64 	%rd3, %rd1;
	cvta.to.global.u64 	%rd4, %rd2;
	mad.lo.s32 	%r10, %r3, %r1, %r2;
	mul.wide.s32 	%rd5, %r10, 4;
	add.s64 	%rd6, %rd3, %rd5;
	ld.global.f32 	%f1, [%rd6];
	cvt.rni.s64.f32 	%rd7, %f1;
	cvt.rn.f32.s64 	%f2, %rd7;
	mad.lo.s32 	%r11, %r5, %r1, %r4;
	mul.wide.s32 	%rd8, %r11, 4;
	add.s64 	%rd9, %rd4, %rd8;
	st.global.f32 	[%rd9], %f2;
$L__BB47_2:
	ret;

}
	// .globl	vector_modf
.visible .entry vector_modf(
	.param .u32 vector_modf_param_0,
	.param .u64 .ptr .align 1 vector_modf_param_1,
	.param .u32 vector_modf_param_2,
	.param .u32 vector_modf_param_3,
	.param .u64 .ptr .align 1 vector_modf_param_4,
	.param .u32 vector_modf_param_5,
	.param .u32 vector_modf_param_6,
	.param .u64 .ptr .align 1 vector_modf_param_7,
	.param .u32 vector_modf_param_8,
	.param .u32 vector_modf_param_9
)
{
	.reg .pred 	%p<3>;
	.reg .b32 	%r<17>;
	.reg .b32 	%f<6>;
	.reg .b64 	%rd<13>;

	ld.param.u32 	%r8, [vector_modf_param_0];
	ld.param.u64 	%rd1, [vector_modf_param_1];
	ld.param.u32 	%r2, [vector_modf_param_2];
	ld.param.u32 	%r3, [vector_modf_param_3];
	ld.param.u64 	%rd2, [vector_modf_param_4];
	ld.param.u32 	%r4, [vector_modf_param_5];
	ld.param.u32 	%r5, [vector_modf_param_6];
	ld.param.u64 	%rd3, [vector_modf_param_7];
	ld.param.u32 	%r6, [vector_modf_param_8];
	ld.param.u32 	%r7, [vector_modf_param_9];
	mov.u32 	%r9, %ctaid.x;
	mov.u32 	%r10, %ntid.x;
	mov.u32 	%r11, %tid.x;
	mad.lo.s32 	%r1, %r9, %r10, %r11;
	setp.ge.s32 	%p1, %r1, %r8;
	@%p1 bra 	$L__BB48_2;
	cvta.to.global.u64 	%rd4, %rd1;
	cvta.to.global.u64 	%rd5, %rd2;
	cvta.to.global.u64 	%rd6, %rd3;
	mad.lo.s32 	%r12, %r3, %r1, %r2;
	mul.wide.s32 	%rd7, %r12, 4;
	add.s64 	%rd8, %rd4, %rd7;
	ld.global.f32 	%f1, [%rd8];
	mad.lo.s32 	%r13, %r5, %r1, %r4;
	mul.wide.s32 	%rd9, %r13, 4;
	add.s64 	%rd10, %rd5, %rd9;
	cvt.rzi.f32.f32 	%f2, %f1;
	st.global.f32 	[%rd10], %f2;
	setp.eq.f32 	%p2, %f1, %f2;
	mov.b32 	%r14, %f1;
	and.b32  	%r15, %r14, -2147483648;
	mov.b32 	%f3, %r15;
	sub.f32 	%f4, %f1, %f2;
	selp.f32 	%f5, %f3, %f4, %p2;
	mad.lo.s32 	%r16, %r7, %r1, %r6;
	mul.wide.s32 	%rd11, %r16, 4;
	add.s64 	%rd12, %rd6, %rd11;
	st.global.f32 	[%rd12], %f5;
$L__BB48_2:
	ret;

}
	// .globl	vector_frac
.visible .entry vector_frac(
	.param .u32 vector_frac_param_0,
	.param .u64 .ptr .align 1 vector_frac_param_1,
	.param .u32 vector_frac_param_2,
	.param .u32 vector_frac_param_3,
	.param .u64 .ptr .align 1 vector_frac_param_4,
	.param .u32 vector_frac_param_5,
	.param .u32 vector_frac_param_6
)
{
	.reg .pred 	%p<3>;
	.reg .b32 	%r<14>;
	.reg .b32 	%f<6>;
	.reg .b64 	%rd<9>;

	ld.param.u32 	%r6, [vector_frac_param_0];
	ld.param.u64 	%rd1, [vector_frac_param_1];
	ld.param.u32 	%r2, [vector_frac_param_2];
	ld.param.u32 	%r3, [vector_frac_param_3];
	ld.param.u64 	%rd2, [vector_frac_param_4];
	ld.param.u32 	%r4, [vector_frac_param_5];
	ld.param.u32 	%r5, [vector_frac_param_6];
	mov.u32 	%r7, %ctaid.x;
	mov.u32 	%r8, %ntid.x;
	mov.u32 	%r9, %tid.x;
	mad.lo.s32 	%r1, %r7, %r8, %r9;
	setp.ge.s32 	%p1, %r1, %r6;
	@%p1 bra 	$L__BB49_2;
	cvta.to.global.u64 	%rd3, %rd1;
	cvta.to.global.u64 	%rd4, %rd2;
	mad.lo.s32 	%r10, %r3, %r1, %r2;
	mul.wide.s32 	%rd5, %r10, 4;
	add.s64 	%rd6, %rd3, %rd5;
	ld.global.f32 	%f1, [%rd6];
	cvt.rzi.f32.f32 	%f2, %f1;
	setp.eq.f32 	%p2, %f1, %f2;
	mov.b32 	%r11, %f1;
	and.b32  	%r12, %r11, -2147483648;
	mov.b32 	%f3, %r12;
	sub.f32 	%f4, %f1, %f2;
	selp.f32 	%f5, %f3, %f4, %p2;
	mad.lo.s32 	%r13, %r5, %r1, %r4;
	mul.wide.s32 	%rd7, %r13, 4;
	add.s64 	%rd8, %rd4, %rd7;
	st.global.f32 	[%rd8], %f5;
$L__BB49_2:
	ret;

}
	// .globl	vector_fmax
.visible .entry vector_fmax(
	.param .u32 vector_fmax_param_0,
	.param .u64 .ptr .align 1 vector_fmax_param_1,
	.param .u32 vector_fmax_param_2,
	.param .u32 vector_fmax_param_3,
	.param .u64 .ptr .align 1 vector_fmax_param_4,
	.param .u32 vector_fmax_param_5,
	.param .u32 vector_fmax_param_6,
	.param .u64 .ptr .align 1 vector_fmax_param_7,
	.param .u32 vector_fmax_param_8,
	.param .u32 vector_fmax_param_9
)
{
	.reg .pred 	%p<2>;
	.reg .b32 	%r<15>;
	.reg .b32 	%f<4>;
	.reg .b64 	%rd<13>;

	ld.param.u32 	%r8, [vector_fmax_param_0];
	ld.param.u64 	%rd1, [vector_fmax_param_1];
	ld.param.u32 	%r2, [vector_fmax_param_2];
	ld.param.u32 	%r3, [vector_fmax_param_3];
	ld.param.u64 	%rd2, [vector_fmax_param_4];
	ld.param.u32 	%r4, [vector_fmax_param_5];
	ld.param.u32 	%r5, [vector_fmax_param_6];
	ld.param.u64 	%rd3, [vector_fmax_param_7];
	ld.param.u32 	%r6, [vector_fmax_param_8];
	ld.param.u32 	%r7, [vector_fmax_param_9];
	mov.u32 	%r9, %ctaid.x;
	mov.u32 	%r10, %ntid.x;
	mov.u32 	%r11, %tid.x;
	mad.lo.s32 	%r1, %r9, %r10, %r11;
	setp.ge.s32 	%p1, %r1, %r8;
	@%p1 bra 	$L__BB50_2;
	cvta.to.global.u64 	%rd4, %rd1;
	cvta.to.global.u64 	%rd5, %rd2;
	cvta.to.global.u64 	%rd6, %rd3;
	mad.lo.s32 	%r12, %r3, %r1, %r2;
	mul.wide.s32 	%rd7, %r12, 4;
	add.s64 	%rd8, %rd4, %rd7;
	ld.global.f32 	%f1, [%rd8];
	mad.lo.s32 	%r13, %r5, %r1, %r4;
	mul.wide.s32 	%rd9, %r13, 4;
	add.s64 	%rd10, %rd5, %rd9;
	ld.global.f32 	%f2, [%rd10];
	max.f32 	%f3, %f1, %f2;
	mad.lo.s32 	%r14, %r7, %r1, %r6;
	mul.wide.s32 	%rd11, %r14, 4;
	add.s64 	%rd12, %rd6, %rd11;
	st.global.f32 	[%rd12], %f3;
$L__BB50_2:
	ret;

}
	// .globl	vector_fmin
.visible .entry vector_fmin(
	.param .u32 vector_fmin_param_0,
	.param .u64 .ptr .align 1 vector_fmin_param_1,
	.param .u32 vector_fmin_param_2,
	.param .u32 vector_fmin_param_3,
	.param .u64 .ptr .align 1 vector_fmin_param_4,
	.param .u32 vector_fmin_param_5,
	.param .u32 vector_fmin_param_6,
	.param .u64 .ptr .align 1 vector_fmin_param_7,
	.param .u32 vector_fmin_param_8,
	.param .u32 vector_fmin_param_9
)
{
	.reg .pred 	%p<2>;
	.reg .b32 	%r<15>;
	.reg .b32 	%f<4>;
	.reg .b64 	%rd<13>;

	ld.param.u32 	%r8, [vector_fmin_param_0];
	ld.param.u64 	%rd1, [vector_fmin_param_1];
	ld.param.u32 	%r2, [vector_fmin_param_2];
	ld.param.u32 	%r3, [vector_fmin_param_3];
	ld.param.u64 	%rd2, [vector_fmin_param_4];
	ld.param.u32 	%r4, [vector_fmin_param_5];
	ld.param.u32 	%r5, [vector_fmin_param_6];
	ld.param.u64 	%rd3, [vector_fmin_param_7];
	ld.param.u32 	%r6, [vector_fmin_param_8];
	ld.param.u32 	%r7, [vector_fmin_param_9];
	mov.u32 	%r9, %ctaid.x;
	mov.u32 	%r10, %ntid.x;
	mov.u32 	%r11, %tid.x;
	mad.lo.s32 	%r1, %r9, %r10, %r11;
	setp.ge.s32 	%p1, %r1, %r8;
	@%p1 bra 	$L__BB51_2;
	cvta.to.global.u64 	%rd4, %rd1;
	cvta.to.global.u64 	%rd5, %rd2;
	cvta.to.global.u64 	%rd6, %rd3;
	mad.lo.s32 	%r12, %r3, %r1, %r2;
	mul.wide.s32 	%rd7, %r12, 4;
	add.s64 	%rd8, %rd4, %rd7;
	ld.global.f32 	%f1, [%rd8];
	mad.lo.s32 	%r13, %r5, %r1, %r4;
	mul.wide.s32 	%rd9, %r13, 4;
	add.s64 	%rd10, %rd5, %rd9;
	ld.global.f32 	%f2, [%rd10];
	min.f32 	%f3, %f1, %f2;
	mad.lo.s32 	%r14, %r7, %r1, %r6;
	mul.wide.s32 	%rd11, %r14, 4;
	add.s64 	%rd12, %rd6, %rd11;
	st.global.f32 	[%rd12], %f3;
$L__BB51_2:
	ret;

}
	// .globl	vector_copysign
.visible .entry vector_copysign(
	.param .u32 vector_copysign_param_0,
	.param .u64 .ptr .align 1 vector_copysign_param_1,
	.param .u32 vector_copysign_param_2,
	.param .u32 vector_copysign_param_3,
	.param .u64 .ptr .align 1 vector_copysign_param_4,
	.param .u32 vector_copysign_param_5,
	.param .u32 vector_copysign_param_6,
	.param .u64 .ptr .align 1 vector_copysign_param_7,
	.param .u32 vector_copysign_param_8,
	.param .u32 vector_copysign_param_9
)
{
	.reg .pred 	%p<2>;
	.reg .b32 	%r<15>;
	.reg .b32 	%f<4>;
	.reg .b64 	%rd<13>;

	ld.param.u32 	%r8, [vector_copysign_param_0];
	ld.param.u64 	%rd1, [vector_copysign_param_1];
	ld.param.u32 	%r2, [vector_copysign_param_2];
	ld.param.u32 	%r3, [vector_copysign_param_3];
	ld.param.u64 	%rd2, [vector_copysign_param_4];
	ld.param.u32 	%r4, [vector_copysign_param_5];
	ld.param.u32 	%r5, [vector_copysign_param_6];
	ld.param.u64 	%rd3, [vector_copysign_param_7];
	ld.param.u32 	%r6, [vector_copysign_param_8];
	ld.param.u32 	%r7, [vector_copysign_param_9];
	mov.u32 	%r9, %ctaid.x;
	mov.u32 	%r10, %ntid.x;
	mov.u32 	%r11, %tid.x;
	mad.lo.s32 	%r1, %r9, %r10, %r11;
	setp.ge.s32 	%p1, %r1, %r8;
	@%p1 bra 	$L__BB52_2;
	cvta.to.global.u64 	%rd4, %rd1;
	cvta.to.global.u64 	%rd5, %rd2;
	cvta.to.global.u64 	%rd6, %rd3;
	mad.lo.s32 	%r12, %r3, %r1, %r2;
	mul.wide.s32 	%rd7, %r12, 4;
	add.s64 	%rd8, %rd4, %rd7;
	ld.global.f32 	%f1, [%rd8];
	mad.lo.s32 	%r13, %r5, %r1, %r4;
	mul.wide.s32 	%rd9, %r13, 4;
	add.s64 	%rd10, %rd5, %rd9;
	ld.global.f32 	%f2, [%rd10];
	copysign.f32 	%f3, %f2, %f1;
	mad.lo.s32 	%r14, %r7, %r1, %r6;
	mul.wide.s32 	%rd11, %r14, 4;
	add.s64 	%rd12, %rd6, %rd11;
	st.global.f32 	[%rd12], %f3;
$L__BB52_2:
	ret;

}
	// .globl	vector_sigmoid
.visible .entry vector_sigmoid(
	.param .u32 vector_sigmoid_param_0,
	.param .u64 .ptr .align 1 vector_sigmoid_param_1,
	.param .u32 vector_sigmoid_param_2,
	.param .u32 vector_sigmoid_param_3,
	.param .u64 .ptr .align 1 vector_sigmoid_param_4,
	.param .u32 vector_sigmoid_param_5,
	.param .u32 vector_sigmoid_param_6
)
{
	.reg .pred 	%p<4>;
	.reg .b32 	%r<12>;
	.reg .b32 	%f<19>;
	.reg .b64 	%rd<9>;

	ld.param.u32 	%r6, [vector_sigmoid_param_0];
	ld.param.u64 	%rd1, [vector_sigmoid_param_1];
	ld.param.u32 	%r2, [vector_sigmoid_param_2];
	ld.param.u32 	%r3, [vector_sigmoid_param_3];
	ld.param.u64 	%rd2, [vector_sigmoid_param_4];
	ld.param.u32 	%r4, [vector_sigmoid_param_5];
	ld.param.u32 	%r5, [vector_sigmoid_param_6];
	mov.u32 	%r7, %ctaid.x;
	mov.u32 	%r8, %ntid.x;
	mov.u32 	%r9, %tid.x;
	mad.lo.s32 	%r1, %r7, %r8, %r9;
	setp.ge.s32 	%p1, %r1, %r6;
	@%p1 bra 	$L__BB53_2;
	cvta.to.global.u64 	%rd3, %rd1;
	cvta.to.global.u64 	%rd4, %rd2;
	mad.lo.s32 	%r10, %r3, %r1, %r2;
	mul.wide.s32 	%rd5, %r10, 4;
	add.s64 	%rd6, %rd3, %rd5;
	ld.global.f32 	%f1, [%rd6];
	mul.f32 	%f2, %f1, 0f3F000000;
	abs.f32 	%f3, %f2;
	mul.f32 	%f4, %f3, 0f4038AA3B;
	ex2.approx.ftz.f32 	%f5, %f4;
	add.f32 	%f6, %f5, 0f3F800000;
	rcp.approx.ftz.f32 	%f7, %f6;
	fma.rn.f32 	%f8, %f7, 0fC0000000, 0f3F800000;
	setp.ge.f32 	%p2, %f3, 0f41102CB4;
	selp.f32 	%f9, 0f3F800000, %f8, %p2;
	copysign.f32 	%f10, %f2, %f9;
	mul.f32 	%f11, %f2, %f2;
	fma.rn.f32 	%f12, %f11, 0f3C80F082, 0fBD563CAE;
	fma.rn.f32 	%f13, %f12, %f11, 0f3E085941;
	fma.rn.f32 	%f14, %f13, %f11, 0fBEAAA9ED;
	fma.rn.f32 	%f15, %f14, %f11, 0f00000000;
	fma.rn.f32 	%f16, %f15, %f2, %f2;
	setp.ge.f32 	%p3, %f3, 0f3F19999A;
	selp.f32 	%f17, %f10, %f16, %p3;
	fma.rn.f32 	%f18, %f17, 0f3F000000, 0f3F000000;
	mad.lo.s32 	%r11, %r5, %r1, %r4;
	mul.wide.s32 	%rd7, %r11, 4;
	add.s64 	%rd8, %rd4, %rd7;
	st.global.f32 	[%rd8], %f18;
$L__BB53_2:
	ret;

}
	// .globl	vector_ramp
.visible .entry vector_ramp(
	.param .u32 vector_ramp_param_0,
	.param .u64 .ptr .align 1 vector_ramp_param_1,
	.param .u32 vector_ramp_param_2,
	.param .u32 vector_ramp_param_3,
	.param .u64 .ptr .align 1 vector_ramp_param_4,
	.param .u32 vector_ramp_param_5,
	.param .u32 vector_ramp_param_6
)
{
	.reg .pred 	%p<2>;
	.reg .b32 	%r<12>;
	.reg .b32 	%f<3>;
	.reg .b64 	%rd<9>;

	ld.param.u32 	%r6, [vector_ramp_param_0];
	ld.param.u64 	%rd1, [vector_ramp_param_1];
	ld.param.u32 	%r2, [vector_ramp_param_2];
	ld.param.u32 	%r3, [vector_ramp_param_3];
	ld.param.u64 	%rd2, [vector_ramp_param_4];
	ld.param.u32 	%r4, [vector_ramp_param_5];
	ld.param.u32 	%r5, [vector_ramp_param_6];
	mov.u32 	%r7, %ctaid.x;
	mov.u32 	%r8, %ntid.x;
	mov.u32 	%r9, %tid.x;
	mad.lo.s32 	%r1, %r7, %r8, %r9;
	setp.ge.s32 	%p1, %r1, %r6;
	@%p1 bra 	$L__BB54_2;
	cvta.to.global.u64 	%rd3, %rd1;
	cvta.to.global.u64 	%rd4, %rd2;
	mad.lo.s32 	%r10, %r3, %r1, %r2;
	mul.wide.s32 	%rd5, %r10, 4;
	add.s64 	%rd6, %rd3, %rd5;
	ld.global.f32 	%f1, [%rd6];
	max.f32 	%f2, %f1, 0f00000000;
	mad.lo.s32 	%r11, %r5, %r1, %r4;
	mul.wide.s32 	%rd7, %r11, 4;
	add.s64 	%rd8, %rd4, %rd7;
	st.global.f32 	[%rd8], %f2;
$L__BB54_2:
	ret;

}
	// .globl	vector_relu
.visible .entry vector_relu(
	.param .u32 vector_relu_param_0,
	.param .f32 vector_relu_param_1,
	.param .u64 .ptr .align 1 vector_relu_param_2,
	.param .u32 vector_relu_param_3,
	.param .u32 vector_relu_param_4,
	.param .u64 .ptr .align 1 vector_relu_param_5,
	.param .u32 vector_relu_param_6,
	.param .u32 vector_relu_param_7
)
{
	.reg .pred 	%p<2>;
	.reg .b32 	%r<12>;
	.reg .b32 	%f<5>;
	.reg .b64 	%rd<9>;

	ld.param.u32 	%r6, [vector_relu_param_0];
	ld.param.f32 	%f1, [vector_relu_param_1];
	ld.param.u64 	%rd1, [vector_relu_param_2];
	ld.param.u32 	%r2, [vector_relu_param_3];
	ld.param.u32 	%r3, [vector_relu_param_4];
	ld.param.u64 	%rd2, [vector_relu_param_5];
	ld.param.u32 	%r4, [vector_relu_param_6];
	ld.param.u32 	%r5, [vector_relu_param_7];
	mov.u32 	%r7, %ctaid.x;
	mov.u32 	%r8, %ntid.x;
	mov.u32 	%r9, %tid.x;
	mad.lo.s32 	%r1, %r7, %r8, %r9;
	setp.ge.s32 	%p1, %r1, %r6;
	@%p1 bra 	$L__BB55_2;
	cvta.to.global.u64 	%rd3, %rd1;
	cvta.to.global.u64 	%rd4, %rd2;
	mad.lo.s32 	%r10, %r3, %r1, %r2;
	mul.wide.s32 	%rd5, %r10, 4;
	add.s64 	%rd6, %rd3, %rd5;
	ld.global.f32 	%f2, [%rd6];
	mul.f32 	%f3, %f1, %f2;
	max.f32 	%f4, %f2, %f3;
	mad.lo.s32 	%r11, %r5, %r1, %r4;
	mul.wide.s32 	%rd7, %r11, 4;
	add.s64 	%rd8, %rd4, %rd7;
	st.global.f32 	[%rd8], %f4;
$L__BB55_2:
	ret;

}
	// .globl	vector_elu
.visible .entry vector_elu(
	.param .u32 vector_elu_param_0,
	.param .f32 vector_elu_param_1,
	.param .u64 .ptr .align 1 vector_elu_param_2,
	.param .u32 vector_elu_param_3,
	.param .u32 vector_elu_param_4,
	.param .u64 .ptr .align 1 vector_elu_param_5,
	.param .u32 vector_elu_param_6,
	.param .u32 vector_elu_param_7
)
{
	.reg .pred 	%p<7>;
	.reg .b32 	%r<12>;
	.reg .b32 	%f<27>;
	.reg .b64 	%rd<9>;

	ld.param.u32 	%r6, [vector_elu_param_0];
	ld.param.f32 	%f1, [vector_elu_param_1];
	ld.param.u64 	%rd1, [vector_elu_param_2];
	ld.param.u32 	%r2, [vector_elu_param_3];
	ld.param.u32 	%r3, [vector_elu_param_4];
	ld.param.u64 	%rd2, [vector_elu_param_5];
	ld.param.u32 	%r4, [vector_elu_param_6];
	ld.param.u32 	%r5, [vector_elu_param_7];
	mov.u32 	%r7, %ctaid.x;
	mov.u32 	%r8, %ntid.x;
	mov.u32 	%r9, %tid.x;
	mad.lo.s32 	%r1, %r7, %r8, %r9;
	setp.ge.s32 	%p1, %r1, %r6;
	@%p1 bra 	$L__BB56_2;
	cvta.to.global.u64 	%rd3, %rd1;
	cvta.to.global.u64 	%rd4, %rd2;
	mad.lo.s32 	%r10, %r3, %r1, %r2;
	mul.wide.s32 	%rd5, %r10, 4;
	add.s64 	%rd6, %rd3, %rd5;
	ld.global.f32 	%f2, [%rd6];
	mul.f32 	%f3, %f2, 0f3FB8AA3B;
	cvt.rni.f32.f32 	%f4, %f3;
	abs.f32 	%f5, %f2;
	setp.lt.f32 	%p2, %f5, 0f3ED1EB85;
	selp.f32 	%f6, 0f00000000, %f4, %p2;
	fma.rn.f32 	%f7, %f6, 0fBF317200, %f2;
	fma.rn.f32 	%f8, %f6, 0fB5BFBE8E, %f7;
	setp.eq.f32 	%p3, %f6, 0f43000000;
	selp.f32 	%f9, 0f42FE0000, %f6, %p3;
	fma.rn.f32 	%f10, %f8, 0f3AB5EBE6, 0f3C095663;
	fma.rn.f32 	%f11, %f10, %f8, 0f3D2AABE3;
	fma.rn.f32 	%f12, %f11, %f8, 0f3E2AA9F6;
	fma.rn.f32 	%f13, %f12, %f8, 0f3EFFFFFE;
	mul.f32 	%f14, %f8, %f13;
	fma.rn.f32 	%f15, %f14, %f8, %f8;
	ex2.approx.f32 	%f16, %f9;
	add.f32 	%f17, %f16, 0fBF800000;
	fma.rn.f32 	%f18, %f15, %f16, %f17;
	add.f32 	%f19, %f18, %f18;
	selp.f32 	%f20, %f19, %f18, %p3;
	setp.gt.f32 	%p4, %f9, 0f43000000;
	selp.f32 	%f21, 0f7F800000, %f20, %p4;
	setp.lt.f32 	%p5, %f9, 0fC1C80000;
	selp.f32 	%f22, 0fBF800000, %f21, %p5;
	setp.eq.f32 	%p6, %f2, 0f00000000;
	add.f32 	%f23, %f2, %f2;
	selp.f32 	%f24, %f23, %f22, %p6;
	mul.f32 	%f25, %f1, %f24;
	max.f32 	%f26, %f2, %f25;
	mad.lo.s32 	%r11, %r5, %r1, %r4;
	mul.wide.s32 	%rd7, %r11, 4;
	add.s64 	%rd8, %rd4, %rd7;
	st.global.f32 	[%rd8], %f26;
$L__BB56_2:
	ret;

}
	// .globl	ge_sqr
.visible .entry ge_sqr(
	.param .u32 ge_sqr_param_0,
	.param .u32 ge_sqr_param_1,
	.param .u64 .ptr .align 1 ge_sqr_param_2,
	.param .u32 ge_sqr_param_3,
	.param .u32 ge_sqr_param_4,
	.param .u64 .ptr .align 1 ge_sqr_param_5,
	.param .u32 ge_sqr_param_6,
	.param .u32 ge_sqr_param_7
)
{
	.reg .pred 	%p<4>;
	.reg .b32 	%r<21>;
	.reg .b32 	%f<3>;
	.reg .b64 	%rd<9>;

	ld.param.u32 	%r7, [ge_sqr_param_0];
	ld.param.u32 	%r8, [ge_sqr_param_1];
	ld.param.u64 	%rd1, [ge_sqr_param_2];
	ld.param.u32 	%r3, [ge_sqr_param_3];
	ld.param.u32 	%r4, [ge_sqr_param_4];
	ld.param.u64 	%rd2, [ge_sqr_param_5];
	ld.param.u32 	%r5, [ge_sqr_param_6];
	ld.param.u32 	%r6, [ge_sqr_param_7];
	mov.u32 	%r10, %ctaid.x;
	mov.u32 	%r11, %ntid.x;
	mov.u32 	%r12, %tid.x;
	mad.lo.s32 	%r1, %r10, %r11, %r12;
	mov.u32 	%r13, %ctaid.y;
	mov.u32 	%r14, %ntid.y;
	mov.u32 	%r15, %tid.y;
	mad.lo.s32 	%r16, %r13, %r14, %r15;
	setp.ge.s32 	%p1, %r1, %r7;
	setp.ge.s32 	%p2, %r16, %r8;
	or.pred  	%p3, %p1, %p2;
	@%p3 bra 	$L__BB57_2;
	cvta.to.global.u64 	%rd3, %rd1;
	cvta.to.global.u64 	%rd4, %rd2;
	add.s32 	%r17, %r3, %r1;
	mad.lo.s32 	%r18, %r4, %r16, %r17;
	mul.wide.s32 	%rd5, %r18, 4;
	add.s64 	%rd6, %rd3, %rd5;
	ld.global.f32 	%f1, [%rd6];
	mul.f32 	%f2, %f1, %f1;
	add.s32 	%r19, %r5, %r1;
	mad.lo.s32 	%r20, %r6, %r16, %r19;
	mul.wide.s32 	%rd7, %r20, 4;
	add.s64 	%rd8, %rd4, %rd7;
	st.global.f32 	[%rd8], %f2;
$L__BB57_2:
	ret;

}
	// .globl	ge_mul
.visible .entry ge_mul(
	.param .u32 ge_mul_param_0,
	.param .u32 ge_mul_param_1,
	.param .u64 .ptr .align 1 ge_mul_param_2,
	.param .u32 ge_mul_param_3,
	.param .u32 ge_mul_param_4,
	.param .u64 .ptr .align 1 ge_mul_param_5,
	.param .u32 ge_mul_param_6,
	.param .u32 ge_mul_param_7,
	.param .u64 .ptr .align 1 ge_mul_param_8,
	.param .u32 ge_mul_param_9,
	.param .u32 ge_mul_param_10
)
{
	.reg .pred 	%p<4>;
	.reg .b32 	%r<25>;
	.reg .b32 	%f<4>;
	.reg .b64 	%rd<13>;

	ld.param.u32 	%r9, [ge_mul_param_0];
	ld.param.u32 	%r10, [ge_mul_param_1];
	ld.param.u64 	%rd1, [ge_mul_param_2];
	ld.param.u32 	%r3, [ge_mul_param_3];
	ld.param.u32 	%r4, [ge_mul_param_4];
	ld.param.u64 	%rd2, [ge_mul_param_5];
	ld.param.u32 	%r5, [ge_mul_param_6];
	ld.param.u32 	%r6, [ge_mul_param_7];
	ld.param.u64 	%rd3, [ge_mul_param_8];
	ld.param.u32 	%r7, [ge_mul_param_9];
	ld.param.u32 	%r8, [ge_mul_param_10];
	mov.u32 	%r12, %ctaid.x;
	mov.u32 	%r13, %ntid.x;
	mov.u32 	%r14, %tid.x;
	mad.lo.s32 	%r1, %r12, %r13, %r14;
	mov.u32 	%r15, %ctaid.y;
	mov.u32 	%r16, %ntid.y;
	mov.u32 	%r17, %tid.y;
	mad.lo.s32 	%r18, %r15, %r16, %r17;
	setp.ge.s32 	%p1, %r1, %r9;
	setp.ge.s32 	%p2, %r18, %r10;
	or.pred  	%p3, %p1, %p2;
	@%p3 bra 	$L__BB58_2;
	cvta.to.global.u64 	%rd4, %rd1;
	cvta.to.global.u64 	%rd5, %rd2;
	cvta.to.global.u64 	%rd6, %rd3;
	add.s32 	%r19, %r3, %r1;
	mad.lo.s32 	%r20, %r4, %r18, %r19;
	mul.wide.s32 	%rd7, %r20, 4;
	add.s64 	%rd8, %rd4, %rd7;
	ld.global.f32 	%f1, [%rd8];
	add.s32 	%r21, %r5, %r1;
	mad.lo.s32 	%r22, %r6, %r18, %r21;
	mul.wide.s32 	%rd9, %r22, 4;
	add.s64 	%rd10, %rd5, %rd9;
	ld.global.f32 	%f2, [%rd10];
	mul.f32 	%f3, %f1, %f2;
	add.s32 	%r23, %r7, %r1;
	mad.lo.s32 	%r24, %r8, %r18, %r23;
	mul.wide.s32 	%rd11, %r24, 4;
	add.s64 	%rd12, %rd6, %rd11;
	st.global.f32 	[%rd12], %f3;
$L__BB58_2:
	ret;

}
	// .globl	ge_div
.visible .entry ge_div(
	.param .u32 ge_div_param_0,
	.param .u32 ge_div_param_1,
	.param .u64 .ptr .align 1 ge_div_param_2,
	.param .u32 ge_div_param_3,
	.param .u32 ge_div_param_4,
	.param .u64 .ptr .align 1 ge_div_param_5,
	.param .u32 ge_div_param_6,
	.param .u32 ge_div_param_7,
	.param .u64 .ptr .align 1 ge_div_param_8,
	.param .u32 ge_div_param_9,
	.param .u32 ge_div_param_10
)
{
	.reg .pred 	%p<4>;
	.reg .b32 	%r<25>;
	.reg .b32 	%f<4>;
	.reg .b64 	%rd<13>;

	ld.param.u32 	%r9, [ge_div_param_0];
	ld.param.u32 	%r10, [ge_div_param_1];
	ld.param.u64 	%rd1, [ge_div_param_2];
	ld.param.u32 	%r3, [ge_div_param_3];
	ld.param.u32 	%r4, [ge_div_param_4];
	ld.param.u64 	%rd2, [ge_div_param_5];
	ld.param.u32 	%r5, [ge_div_param_6];
	ld.param.u32 	%r6, [ge_div_param_7];
	ld.param.u64 	%rd3, [ge_div_param_8];
	ld.param.u32 	%r7, [ge_div_param_9];
	ld.param.u32 	%r8, [ge_div_param_10];
	mov.u32 	%r12, %ctaid.x;
	mov.u32 	%r13, %ntid.x;
	mov.u32 	%r14, %tid.x;
	mad.lo.s32 	%r1, %r12, %r13, %r14;
	mov.u32 	%r15, %ctaid.y;
	mov.u32 	%r16, %ntid.y;
	mov.u32 	%r17, %tid.y;
	mad.lo.s32 	%r18, %r15, %r16, %r17;
	setp.ge.s32 	%p1, %r1, %r9;
	setp.ge.s32 	%p2, %r18, %r10;
	or.pred  	%p3, %p1, %p2;
	@%p3 bra 	$L__BB59_2;
	cvta.to.global.u64 	%rd4, %rd1;
	cvta.to.global.u64 	%rd5, %rd2;
	cvta.to.global.u64 	%rd6, %rd3;
	add.s32 	%r19, %r3, %r1;
	mad.lo.s32 	%r20, %r4, %r18, %r19;
	mul.wide.s32 	%rd7, %r20, 4;
	add.s64 	%rd8, %rd4, %rd7;
	ld.global.f32 	%f1, [%rd8];
	add.s32 	%r21, %r5, %r1;
	mad.lo.s32 	%r22, %r6, %r18, %r21;
	mul.wide.s32 	%rd9, %r22, 4;
	add.s64 	%rd10, %rd5, %rd9;
	ld.global.f32 	%f2, [%rd10];
	div.rn.f32 	%f3, %f1, %f2;
	add.s32 	%r23, %r7, %r1;
	mad.lo.s32 	%r24, %r8, %r18, %r23;
	mul.wide.s32 	%rd11, %r24, 4;
	add.s64 	%rd12, %rd6, %rd11;
	st.global.f32 	[%rd12], %f3;
$L__BB59_2:
	ret;

}
	// .globl	ge_inv
.visible .entry ge_inv(
	.param .u32 ge_inv_param_0,
	.param .u32 ge_inv_param_1,
	.param .u64 .ptr .align 1 ge_inv_param_2,
	.param .u32 ge_inv_param_3,
	.param .u32 ge_inv_param_4,
	.param .u64 .ptr .align 1 ge_inv_param_5,
	.param .u32 ge_inv_param_6,
	.param .u32 ge_inv_param_7
)
{
	.reg .pred 	%p<4>;
	.reg .b32 	%r<21>;
	.reg .b32 	%f<3>;
	.reg .b64 	%rd<9>;

	ld.param.u32 	%r7, [ge_inv_param_0];
	ld.param.u32 	%r8, [ge_inv_param_1];
	ld.param.u64 	%rd1, [ge_inv_param_2];
	ld.param.u32 	%r3, [ge_inv_param_3];
	ld.param.u32 	%r4, [ge_inv_param_4];
	ld.param.u64 	%rd2, [ge_inv_param_5];
	ld.param.u32 	%r5, [ge_inv_param_6];
	ld.param.u32 	%r6, [ge_inv_param_7];
	mov.u32 	%r10, %ctaid.x;
	mov.u32 	%r11, %ntid.x;
	mov.u32 	%r12, %tid.x;
	mad.lo.s32 	%r1, %r10, %r11, %r12;
	mov.u32 	%r13, %ctaid.y;
	mov.u32 	%r14, %ntid.y;
	mov.u32 	%r15, %tid.y;
	mad.lo.s32 	%r16, %r13, %r14, %r15;
	setp.ge.s32 	%p1, %r1, %r7;
	setp.ge.s32 	%p2, %r16, %r8;
	or.pred  	%p3, %p1, %p2;
	@%p3 bra 	$L__BB60_2;
	cvta.to.global.u64 	%rd3, %rd1;
	cvta.to.global.u64 	%rd4, %rd2;
	add.s32 	%r17, %r3, %r1;
	mad.lo.s32 	%r18, %r4, %r16, %r17;
	mul.wide.s32 	%rd5, %r18, 4;
	add.s64 	%rd6, %rd3, %rd5;
	ld.global.f32 	%f1, [%rd6];
	rcp.rn.f32 	%f2, %f1;
	add.s32 	%r19, %r5, %r1;
	mad.lo.s32 	%r20, %r6, %r16, %r19;
	mul.wide.s32 	%rd7, %r20, 4;
	add.s64 	%rd8, %rd4, %rd7;
	st.global.f32 	[%rd8], %f2;
$L__BB60_2:
	ret;

}
	// .globl	ge_abs
.visible .entry ge_abs(
	.param .u32 ge_abs_param_0,
	.param .u32 ge_abs_param_1,
	.param .u64 .ptr .align 1 ge_abs_param_2,
	.param .u32 ge_abs_param_3,
	.param .u32 ge_abs_param_4,
	.param .u64 .ptr .align 1 ge_abs_param_5,
	.param .u32 ge_abs_param_6,
	.param .u32 ge_abs_param_7
)
{
	.reg .pred 	%p<4>;
	.reg .b32 	%r<21>;
	.reg .b32 	%f<3>;
	.reg .b64 	%rd<9>;

	ld.param.u32 	%r7, [ge_abs_param_0];
	ld.param.u32 	%r8, [ge_abs_param_1];
	ld.param.u64 	%rd1, [ge_abs_param_2];
	ld.param.u32 	%r3, [ge_abs_param_3];
	ld.param.u32 	%r4, [ge_abs_param_4];
	ld.param.u64 	%rd2, [ge_abs_param_5];
	ld.param.u32 	%r5, [ge_abs_param_6];
	ld.param.u32 	%r6, [ge_abs_param_7];
	mov.u32 	%r10, %ctaid.x;
	mov.u32 	%r11, %ntid.x;
	mov.u32 	%r12, %tid.x;
	mad.lo.s32 	%r1, %r10, %r11, %r12;
	mov.u32 	%r13, %ctaid.y;
	mov.u32 	%r14, %ntid.y;
	mov.u32 	%r15, %tid.y;
	mad.lo.s32 	%r16, %r13, %r14, %r15;
	setp.ge.s32 	%p1, %r1, %r7;
	setp.ge.s32 	%p2, %r16, %r8;
	or.pred  	%p3, %p1, %p2;
	@%p3 bra 	$L__BB61_2;
	cvta.to.global.u64 	%rd3, %rd1;
	cvta.to.global.u64 	%rd4, %rd2;
	add.s32 	%r17, %r3, %r1;
	mad.lo.s32 	%r18, %r4, %r16, %r17;
	mul.wide.s32 	%rd5, %r18, 4;
	add.s64 	%rd6, %rd3, %rd5;
	ld.global.f32 	%f1, [%rd6];
	abs.f32 	%f2, %f1;
	add.s32 	%r19, %r5, %r1;
	mad.lo.s32 	%r20, %r6, %r16, %r19;
	mul.wide.s32 	%rd7, %r20, 4;
	add.s64 	%rd8, %rd4, %rd7;
	st.global.f32 	[%rd8], %f2;
$L__BB61_2:
	ret;

}
	// .globl	ge_linear_frac
.visible .entry ge_linear_frac(
	.param .u32 ge_linear_frac_param_0,
	.param .u32 ge_linear_frac_param_1,
	.param .u64 .ptr .align 1 ge_linear_frac_param_2,
	.param .u32 ge_linear_frac_param_3,
	.param .u32 ge_linear_frac_param_4,
	.param .u64 .ptr .align 1 ge_linear_frac_param_5,
	.param .u32 ge_linear_frac_param_6,
	.param .u32 ge_linear_frac_param_7,
	.param .f32 ge_linear_frac_param_8,
	.param .f32 ge_linear_frac_param_9,
	.param .f32 ge_linear_frac_param_10,
	.param .f32 ge_linear_frac_param_11,
	.param .u64 .ptr .align 1 ge_linear_frac_param_12,
	.param .u32 ge_linear_frac_param_13,
	.param .u32 ge_linear_frac_param_14
)
{
	.reg .pred 	%p<4>;
	.reg .b32 	%r<25>;
	.reg .b32 	%f<10>;
	.reg .b64 	%rd<13>;

	ld.param.u32 	%r9, [ge_linear_frac_param_0];
	ld.param.u32 	%r10, [ge_linear_frac_param_1];
	ld.param.u64 	%rd1, [ge_linear_frac_param_2];
	ld.param.u32 	%r3, [ge_linear_frac_param_3];
	ld.param.u32 	%r4, [ge_linear_frac_param_4];
	ld.param.u64 	%rd2, [ge_linear_frac_param_5];
	ld.param.u32 	%r5, [ge_linear_frac_param_6];
	ld.param.u32 	%r6, [ge_linear_frac_param_7];
	ld.param.f32 	%f1, [ge_linear_frac_param_8];
	ld.param.f32 	%f2, [ge_linear_frac_param_9];
	ld.param.f32 	%f3, [ge_linear_frac_param_10];
	ld.param.f32 	%f4, [ge_linear_frac_param_11];
	ld.param.u64 	%rd3, [ge_linear_frac_param_12];
	ld.param.u32 	%r7, [ge_linear_frac_param_13];
	ld.param.u32 	%r8, [ge_linear_frac_param_14];
	mov.u32 	%r12, %ctaid.x;
	mov.u32 	%r13, %ntid.x;
	mov.u32 	%r14, %tid.x;
	mad.lo.s32 	%r1, %r12, %r13, %r14;
	mov.u32 	%r15, %ctaid.y;
	mov.u32 	%r16, %ntid.y;
	mov.u32 	%r17, %tid.y;
	mad.lo.s32 	%r18, %r15, %r16, %r17;
	setp.ge.s32 	%p1, %r1, %r9;
	setp.ge.s32 	%p2, %r18, %r10;
	or.pred  	%p3, %p1, %p2;
	@%p3 bra 	$L__BB62_2;
	cvta.to.global.u64 	%rd4, %rd1;
	cvta.to.global.u64 	%rd5, %rd2;
	cvta.to.global.u64 	%rd6, %rd3;
	add.s32 	%r19, %r3, %r1;
	mad.lo.s32 	%r20, %r4, %r18, %r19;
	mul.wide.s32 	%rd7, %r20, 4;
	add.s64 	%rd8, %rd4, %rd7;
	ld.global.f32 	%f5, [%rd8];
	fma.rn.f32 	%f6, %f1, %f5, %f2;
	add.s32 	%r21, %r5, %r1;
	mad.lo.s32 	%r22, %r6, %r18, %r21;
	mul.wide.s32 	%rd9, %r22, 4;
	add.s64 	%rd10, %rd5, %rd9;
	ld.global.f32 	%f7, [%rd10];
	fma.rn.f32 	%f8, %f3, %f7, %f4;
	div.rn.f32 	%f9, %f6, %f8;
	add.s32 	%r23, %r7, %r1;
	mad.lo.s32 	%r24, %r8, %r18, %r23;
	mul.wide.s32 	%rd11, %r24, 4;
	add.s64 	%rd12, %rd6, %rd11;
	st.global.f32 	[%rd12], %f9;
$L__BB62_2:
	ret;

}
	// .globl	ge_scale_shift
.visible .entry ge_scale_shift(
	.param .u32 ge_scale_shift_param_0,
	.param .u32 ge_scale_shift_param_1,
	.param .u64 .ptr .align 1 ge_scale_shift_param_2,
	.param .u32 ge_scale_shift_param_3,
	.param .u32 ge_scale_shift_param_4,
	.param .f32 ge_scale_shift_param_5,
	.param .f32 ge_scale_shift_param_6,
	.param .f32 ge_scale_shift_param_7,
	.param .f32 ge_scale_shift_param_8,
	.param .u64 .ptr .align 1 ge_scale_shift_param_9,
	.param .u32 ge_scale_shift_param_10,
	.param .u32 ge_scale_shift_param_11
)
{
	.reg .pred 	%p<4>;
	.reg .b32 	%r<21>;
	.reg .b32 	%f<5>;
	.reg .b64 	%rd<9>;

	ld.param.u32 	%r7, [ge_scale_shift_param_0];
	ld.param.u32 	%r8, [ge_scale_shift_param_1];
	ld.param.u64 	%rd1, [ge_scale_shift_param_2];
	ld.param.u32 	%r3, [ge_scale_shift_param_3];
	ld.param.u32 	%r4, [ge_scale_shift_param_4];
	ld.param.f32 	%f1, [ge_scale_shift_param_5];
	ld.param.f32 	%f2, [ge_scale_shift_param_6];
	ld.param.u64 	%rd2, [ge_scale_shift_param_9];
	ld.param.u32 	%r5, [ge_scale_shift_param_10];
	ld.param.u32 	%r6, [ge_scale_shift_param_11];
	mov.u32 	%r10, %ctaid.x;
	mov.u32 	%r11, %ntid.x;
	mov.u32 	%r12, %tid.x;
	mad.lo.s32 	%r1, %r10, %r11, %r12;
	mov.u32 	%r13, %ctaid.y;
	mov.u32 	%r14, %ntid.y;
	mov.u32 	%r15, %tid.y;
	mad.lo.s32 	%r16, %r13, %r14, %r15;
	setp.ge.s32 	%p1, %r1, %r7;
	setp.ge.s32 	%p2, %r16, %r8;
	or.pred  	%p3, %p1, %p2;
	@%p3 bra 	$L__BB63_2;
	cvta.to.global.u64 	%rd3, %rd1;
	cvta.to.global.u64 	%rd4, %rd2;
	add.s32 	%r17, %r3, %r1;
	mad.lo.s32 	%r18, %r4, %r16, %r17;
	mul.wide.s32 	%rd5, %r18, 4;
	add.s64 	%rd6, %rd3, %rd5;
	ld.global.f32 	%f3, [%rd6];
	fma.rn.f32 	%f4, %f1, %f3, %f2;
	add.s32 	%r19, %r5, %r1;
	mad.lo.s32 	%r20, %r6, %r16, %r19;
	mul.wide.s32 	%rd7, %r20, 4;
	add.s64 	%rd8, %rd4, %rd7;
	st.global.f32 	[%rd8], %f4;
$L__BB63_2:
	ret;

}
	// .globl	ge_fmod
.visible .entry ge_fmod(
	.param .u32 ge_fmod_param_0,
	.param .u32 ge_fmod_param_1,
	.param .u64 .ptr .align 1 ge_fmod_param_2,
	.param .u32 ge_fmod_param_3,
	.param .u32 ge_fmod_param_4,
	.param .u64 .ptr .align 1 ge_fmod_param_5,
	.param .u32 ge_fmod_param_6,
	.param .u32 ge_fmod_param_7,
	.param .u64 .ptr .align 1 ge_fmod_param_8,
	.param .u32 ge_fmod_param_9,
	.param .u32 ge_fmod_param_10
)
{
	.reg .pred 	%p<18>;
	.reg .b32 	%r<45>;
	.reg .b32 	%f<47>;
	.reg .b64 	%rd<13>;

	ld.param.u32 	%r19, [ge_fmod_param_0];
	ld.param.u32 	%r20, [ge_fmod_param_1];
	ld.param.u64 	%rd1, [ge_fmod_param_2];
	ld.param.u32 	%r13, [ge_fmod_param_3];
	ld.param.u32 	%r14, [ge_fmod_param_4];
	ld.param.u64 	%rd2, [ge_fmod_param_5];
	ld.param.u32 	%r15, [ge_fmod_param_6];
	ld.param.u32 	%r16, [ge_fmod_param_7];
	ld.param.u64 	%rd3, [ge_fmod_param_8];
	ld.param.u32 	%r17, [ge_fmod_param_9];
	ld.param.u32 	%r18, [ge_fmod_param_10];
	mov.u32 	%r22, %ctaid.x;
	mov.u32 	%r23, %ntid.x;
	mov.u32 	%r24, %tid.x;
	mad.lo.s32 	%r1, %r22, %r23, %r24;
	mov.u32 	%r25, %ctaid.y;
	mov.u32 	%r26, %ntid.y;
	mov.u32 	%r27, %tid.y;
	mad.lo.s32 	%r28, %r25, %r26, %r27;
	setp.ge.s32 	%p1, %r1, %r19;
	setp.ge.s32 	%p2, %r28, %r20;
	or.pred  	%p3, %p1, %p2;
	@%p3 bra 	$L__BB64_14;
	cvta.to.global.u64 	%rd4, %rd1;
	cvta.to.global.u64 	%rd5, %rd2;
	add.s32 	%r29, %r13, %r1;
	mad.lo.s32 	%r30, %r14, %r28, %r29;
	mul.wide.s32 	%rd6, %r30, 4;
	add.s64 	%rd7, %rd4, %rd6;
	ld.global.f32 	%f1, [%rd7];
	add.s32 	%r31, %r15, %r1;
	mad.lo.s32 	%r32, %r16, %r28, %r31;
	mul.wide.s32 	%rd8, %r32, 4;
	add.s64 	%rd9, %rd5, %rd8;
	ld.global.f32 	%f20, [%rd9];
	abs.f32 	%f2, %f20;
	abs.f32 	%f46, %f1;
	setp.lt.f32 	%p4, %f46, %f2;
	@%p4 bra 	$L__BB64_13;
	mul.f32 	%f4, %f2, 0f4B000000;
	setp.gtu.f32 	%p5, %f46, %f4;
	@%p5 bra 	$L__BB64_9;
	div.approx.f32 	%f21, %f46, %f2;
	cvt.rzi.f32.f32 	%f44, %f21;
	neg.f32 	%f6, %f2;
	fma.rn.f32 	%f7, %f6, %f44, %f46;
	mov.b32 	%r3, %f7;
	mov.b32 	%r33, %f2;
	setp.lt.u32 	%p6, %r3, %r33;
	@%p6 bra 	$L__BB64_8;
	setp.lt.u32 	%p7, %r3, -2147483647;
	@%p7 bra 	$L__BB64_6;
	add.f32 	%f26, %f44, 0fBF800000;
	setp.lt.f32 	%p10, %f7, %f6;
	add.f32 	%f27, %f26, 0fBF800000;
	selp.f32 	%f44, %f27, %f26, %p10;
	bra.uni 	$L__BB64_8;
$L__BB64_6:
	add.f32 	%f44, %f44, 0f3F800000;
	add.f32 	%f22, %f2, %f2;
	setp.ltu.f32 	%p8, %f7, %f22;
	@%p8 bra 	$L__BB64_8;
	add.f32 	%f23, %f44, 0f3F800000;
	fma.rn.f32 	%f24, %f2, 0fC0400000, %f7;
	setp.ge.f32 	%p9, %f24, 0f00000000;
	add.f32 	%f25, %f23, 0f3F800000;
	selp.f32 	%f44, %f25, %f23, %p9;
$L__BB64_8:
	fma.rn.f32 	%f46, %f6, %f44, %f46;
	bra.uni 	$L__BB64_13;
$L__BB64_9:
	mov.b32 	%r4, %f46;
	mov.b32 	%r34, %f4;
	and.b32  	%r5, %r34, -8388608;
	and.b32  	%r35, %r4, 8388607;
	or.b32  	%r43, %r35, 1065353216;
	and.b32  	%r36, %r34, 8388607;
	or.b32  	%r7, %r36, 1065353216;
	mov.b32 	%f45, %r43;
	sub.s32 	%r37, %r4, %r5;
	add.s32 	%r38, %r37, 192937984;
	and.b32  	%r44, %r38, -8388608;
	setp.eq.s32 	%p11, %r44, 0;
	@%p11 bra 	$L__BB64_12;
	mov.b32 	%f28, %r7;
	rcp.approx.ftz.f32 	%f14, %f28;
	neg.f32 	%f15, %f28;
$L__BB64_11:
	min.u32 	%r39, %r44, 192937984;
	add.s32 	%r40, %r43, %r39;
	mov.b32 	%f29, %r40;
	mul.f32 	%f30, %f14, %f29;
	fma.rn.f32 	%f31, %f15, %f30, %f29;
	fma.rn.f32 	%f32, %f31, %f14, %f30;
	fma.rn.f32 	%f33, %f15, %f32, %f29;
	fma.rz.f32 	%f34, %f33, %f14, %f32;
	cvt.rzi.f32.f32 	%f35, %f34;
	fma.rn.f32 	%f45, %f15, %f35, %f29;
	sub.s32 	%r44, %r44, %r39;
	mov.b32 	%r43, %f45;
	setp.ne.s32 	%p12, %r44, 0;
	setp.ne.s32 	%p13, %r43, 0;
	and.pred  	%p14, %p12, %p13;
	@%p14 bra 	$L__BB64_11;
$L__BB64_12:
	mov.b32 	%f37, %r5;
	setp.leu.f32 	%p15, %f2, 0f00000000;
	setp.gt.u32 	%p16, %r4, 2139095039;
	selp.f32 	%f38, 0f7FFFFFFF, %f37, %p16;
	selp.f32 	%f39, 0f7FFFFFFF, %f38, %p15;
	mul.f32 	%f40, %f45, 0f34000000;
	mul.f32 	%f46, %f39, %f40;
$L__BB64_13:
	abs.f32 	%f41, %f46;
	setp.nan.f32 	%p17, %f41, %f41;
	copysign.f32 	%f42, %f1, %f46;
	selp.f32 	%f43, %f46, %f42, %p17;
	add.s32 	%r41, %r17, %r1;
	mad.lo.s32 	%r42, %r18, %r28, %r41;
	cvta.to.global.u64 	%rd10, %rd3;
	mul.wide.s32 	%rd11, %r42, 4;
	add.s64 	%rd12, %rd10, %rd11;
	st.global.f32 	[%rd12], %f43;
$L__BB64_14:
	ret;

}
	// .globl	ge_frem
.visible .entry ge_frem(
	.param .u32 ge_frem_param_0,
	.param .u32 ge_frem_param_1,
	.param .u64 .ptr .align 1 ge_frem_param_2,
	.param .u32 ge_frem_param_3,
	.param .u32 ge_frem_param_4,
	.param .u64 .ptr .align 1 ge_frem_param_5,
	.param .u32 ge_frem_param_6,
	.param .u32 ge_frem_param_7,
	.param .u64 .ptr .align 1 ge_frem_param_8,
	.param .u32 ge_frem_param_9,
	.param .u32 ge_frem_param_10
)
{
	.reg .pred 	%p<24>;
	.reg .b32 	%r<66>;
	.reg .b32 	%f<53>;
	.reg .b64 	%rd<13>;

	ld.param.u32 	%r26, [ge_frem_param_0];
	ld.param.u32 	%r27, [ge_frem_param_1];
	ld.param.u64 	%rd1, [ge_frem_param_2];
	ld.param.u32 	%r20, [ge_frem_param_3];
	ld.param.u32 	%r21, [ge_frem_param_4];
	ld.param.u64 	%rd2, [ge_frem_param_5];
	ld.param.u32 	%r22, [ge_frem_param_6];
	ld.param.u32 	%r23, [ge_frem_param_7];
	ld.param.u64 	%rd3, [ge_frem_param_8];
	ld.param.u32 	%r24, [ge_frem_param_9];
	ld.param.u32 	%r25, [ge_frem_param_10];
	mov.u32 	%r29, %ctaid.x;
	mov.u32 	%r30, %ntid.x;
	mov.u32 	%r31, %tid.x;
	mad.lo.s32 	%r1, %r29, %r30, %r31;
	mov.u32 	%r32, %ctaid.y;
	mov.u32 	%r33, %ntid.y;
	mov.u32 	%r34, %tid.y;
	mad.lo.s32 	%r35, %r32, %r33, %r34;
	setp.ge.s32 	%p1, %r1, %r26;
	setp.ge.s32 	%p2, %r35, %r27;
	or.pred  	%p3, %p1, %p2;
	@%p3 bra 	$L__BB65_17;
	cvta.to.global.u64 	%rd4, %rd1;
	cvta.to.global.u64 	%rd5, %rd2;
	add.s32 	%r37, %r20, %r1;
	mad.lo.s32 	%r38, %r21, %r35, %r37;
	mul.wide.s32 	%rd6, %r38, 4;
	add.s64 	%rd7, %rd4, %rd6;
	ld.global.f32 	%f1, [%rd7];
	add.s32 	%r39, %r22, %r1;
	mad.lo.s32 	%r40, %r23, %r35, %r39;
	mul.wide.s32 	%rd8, %r40, 4;
	add.s64 	%rd9, %rd5, %rd8;
	ld.global.f32 	%f23, [%rd9];
	abs.f32 	%f2, %f23;
	abs.f32 	%f51, %f1;
	setp.lt.f32 	%p4, %f51, %f2;
	mov.b32 	%r65, 0;
	@%p4 bra 	$L__BB65_13;
	mul.f32 	%f4, %f2, 0f4B000000;
	setp.gtu.f32 	%p5, %f51, %f4;
	@%p5 bra 	$L__BB65_9;
	div.approx.f32 	%f24, %f51, %f2;
	cvt.rzi.f32.f32 	%f49, %f24;
	neg.f32 	%f6, %f2;
	fma.rn.f32 	%f7, %f6, %f49, %f51;
	mov.b32 	%r3, %f7;
	mov.b32 	%r41, %f2;
	setp.lt.u32 	%p6, %r3, %r41;
	@%p6 bra 	$L__BB65_8;
	setp.lt.u32 	%p7, %r3, -2147483647;
	@%p7 bra 	$L__BB65_6;
	add.f32 	%f29, %f49, 0fBF800000;
	setp.lt.f32 	%p10, %f7, %f6;
	add.f32 	%f30, %f29, 0fBF800000;
	selp.f32 	%f49, %f30, %f29, %p10;
	bra.uni 	$L__BB65_8;
$L__BB65_6:
	add.f32 	%f49, %f49, 0f3F800000;
	add.f32 	%f25, %f2, %f2;
	setp.ltu.f32 	%p8, %f7, %f25;
	@%p8 bra 	$L__BB65_8;
	add.f32 	%f26, %f49, 0f3F800000;
	fma.rn.f32 	%f27, %f2, 0fC0400000, %f7;
	setp.ge.f32 	%p9, %f27, 0f00000000;
	add.f32 	%f28, %f26, 0f3F800000;
	selp.f32 	%f49, %f28, %f26, %p9;
$L__BB65_8:
	cvt.rzi.u32.f32 	%r65, %f49;
	fma.rn.f32 	%f51, %f6, %f49, %f51;
	bra.uni 	$L__BB65_13;
$L__BB65_9:
	mov.b32 	%r5, %f51;
	mov.b32 	%r43, %f4;
	and.b32  	%r6, %r43, -8388608;
	and.b32  	%r44, %r5, 8388607;
	or.b32  	%r60, %r44, 1065353216;
	and.b32  	%r45, %r43, 8388607;
	or.b32  	%r8, %r45, 1065353216;
	mov.b32 	%f50, %r60;
	sub.s32 	%r46, %r5, %r6;
	add.s32 	%r47, %r46, 192937984;
	and.b32  	%r9, %r47, -8388608;
	setp.eq.s32 	%p11, %r9, 0;
	mov.b32 	%r63, 0;
	mov.u32 	%r64, %r63;
	@%p11 bra 	$L__BB65_12;
	mov.b32 	%f31, %r8;
	rcp.approx.ftz.f32 	%f14, %f31;
	neg.f32 	%f15, %f31;
	mov.b32 	%r63, 0;
	mov.u32 	%r64, %r9;
$L__BB65_11:
	min.u32 	%r49, %r64, 192937984;
	add.s32 	%r50, %r60, %r49;
	mov.b32 	%f32, %r50;
	mul.f32 	%f33, %f14, %f32;
	fma.rn.f32 	%f34, %f15, %f33, %f32;
	fma.rn.f32 	%f35, %f34, %f14, %f33;
	fma.rn.f32 	%f36, %f15, %f35, %f32;
	fma.rz.f32 	%f37, %f36, %f14, %f35;
	cvt.rzi.f32.f32 	%f38, %f37;
	fma.rn.f32 	%f50, %f15, %f38, %f32;
	sub.s32 	%r64, %r64, %r49;
	mov.b32 	%r60, %f50;
	shr.u32 	%r51, %r49, 23;
	shl.b32 	%r52, %r63, %r51;
	cvt.rzi.u32.f32 	%r53, %f38;
	add.s32 	%r63, %r52, %r53;
	setp.ne.s32 	%p12, %r64, 0;
	setp.ne.s32 	%p13, %r60, 0;
	and.pred  	%p14, %p12, %p13;
	@%p14 bra 	$L__BB65_11;
$L__BB65_12:
	min.u32 	%r54, %r64, 33554431;
	shr.u32 	%r55, %r54, 23;
	shl.b32 	%r65, %r63, %r55;
	mov.b32 	%f40, %r6;
	setp.leu.f32 	%p15, %f2, 0f00000000;
	setp.gt.u32 	%p16, %r5, 2139095039;
	selp.f32 	%f41, 0f7FFFFFFF, %f40, %p16;
	selp.f32 	%f42, 0f7FFFFFFF, %f41, %p15;
	mul.f32 	%f43, %f50, 0f34000000;
	mul.f32 	%f51, %f42, %f43;
$L__BB65_13:
	add.f32 	%f20, %f51, %f51;
	setp.gt.f32 	%p17, %f20, %f2;
	@%p17 bra 	$L__BB65_15;
	setp.neu.f32 	%p18, %f20, %f2;
	and.b32  	%r56, %r65, 1;
	setp.eq.b32 	%p19, %r56, 1;
	not.pred 	%p20, %p19;
	or.pred  	%p21, %p18, %p20;
	@%p21 bra 	$L__BB65_16;
$L__BB65_15:
	sub.f32 	%f51, %f51, %f2;
$L__BB65_16:
	mov.b32 	%r57, %f1;
	abs.f32 	%f44, %f51;
	setp.num.f32 	%p22, %f44, %f44;
	neg.f32 	%f46, %f51;
	setp.lt.s32 	%p23, %r57, 0;
	selp.f32 	%f47, %f46, %f51, %p22;
	selp.f32 	%f48, %f47, %f51, %p23;
	add.s32 	%r58, %r24, %r1;
	mad.lo.s32 	%r59, %r25, %r35, %r58;
	cvta.to.global.u64 	%rd10, %rd3;
	mul.wide.s32 	%rd11, %r59, 4;
	add.s64 	%rd12, %rd10, %rd11;
	st.global.f32 	[%rd12], %f48;
$L__BB65_17:
	ret;

}
	// .globl	ge_sqrt
.visible .entry ge_sqrt(
	.param .u32 ge_sqrt_param_0,
	.param .u32 ge_sqrt_param_1,
	.param .u64 .ptr .align 1 ge_sqrt_param_2,
	.param .u32 ge_sqrt_param_3,
	.param .u32 ge_sqrt_param_4,
	.param .u64 .ptr .align 1 ge_sqrt_param_5,
	.param .u32 ge_sqrt_param_6,
	.param .u32 ge_sqrt_param_7
)
{
	.reg .pred 	%p<4>;
	.reg .b32 	%r<21>;
	.reg .b32 	%f<3>;
	.reg .b64 	%rd<9>;

	ld.param.u32 	%r7, [ge_sqrt_param_0];
	ld.param.u32 	%r8, [ge_sqrt_param_1];
	ld.param.u64 	%rd1, [ge_sqrt_param_2];
	ld.param.u32 	%r3, [ge_sqrt_param_3];
	ld.param.u32 	%r4, [ge_sqrt_param_4];
	ld.param.u64 	%rd2, [ge_sqrt_param_5];
	ld.param.u32 	%r5, [ge_sqrt_param_6];
	ld.param.u32 	%r6, [ge_sqrt_param_7];
	mov.u32 	%r10, %ctaid.x;
	mov.u32 	%r11, %ntid.x;
	mov.u32 	%r12, %tid.x;
	mad.lo.s32 	%r1, %r10, %r11, %r12;
	mov.u32 	%r13, %ctaid.y;
	mov.u32 	%r14, %ntid.y;
	mov.u32 	%r15, %tid.y;
	mad.lo.s32 	%r16, %r13, %r14, %r15;
	setp.ge.s32 	%p1, %r1, %r7;
	setp.ge.s32 	%p2, %r16, %r8;
	or.pred  	%p3, %p1, %p2;
	@%p3 bra 	$L__BB66_2;
	cvta.to.global.u64 	%rd3, %rd1;
	cvta.to.global.u64 	%rd4, %rd2;
	add.s32 	%r17, %r3, %r1;
	mad.lo.s32 	%r18, %r4, %r16, %r17;
	mul.wide.s32 	%rd5, %r18, 4;
	add.s64 	%rd6, %rd3, %rd5;
	ld.global.f32 	%f1, [%rd6];
	sqrt.rn.f32 	%f2, %f1;
	add.s32 	%r19, %r5, %r1;
	mad.lo.s32 	%r20, %r6, %r16, %r19;
	mul.wide.s32 	%rd7, %r20, 4;
	add.s64 	%rd8, %rd4, %rd7;
	st.global.f32 	[%rd8], %f2;
$L__BB66_2:
	ret;

}
	// .globl	ge_inv_sqrt
.visible .entry ge_inv_sqrt(
	.param .u32 ge_inv_sqrt_param_0,
	.param .u32 ge_inv_sqrt_param_1,
	.param .u64 .ptr .align 1 ge_inv_sqrt_param_2,
	.param .u32 ge_inv_sqrt_param_3,
	.param .u32 ge_inv_sqrt_param_4,
	.param .u64 .ptr .align 1 ge_inv_sqrt_param_5,
	.param .u32 ge_inv_sqrt_param_6,
	.param .u32 ge_inv_sqrt_param_7
)
{
	.reg .pred 	%p<4>;
	.reg .b32 	%r<21>;
	.reg .b32 	%f<3>;
	.reg .b64 	%rd<9>;

	ld.param.u32 	%r7, [ge_inv_sqrt_param_0];
	ld.param.u32 	%r8, [ge_inv_sqrt_param_1];
	ld.param.u64 	%rd1, [ge_inv_sqrt_param_2];
	ld.param.u32 	%r3, [ge_inv_sqrt_param_3];
	ld.param.u32 	%r4, [ge_inv_sqrt_param_4];
	ld.param.u64 	%rd2, [ge_inv_sqrt_param_5];
	ld.param.u32 	%r5, [ge_inv_sqrt_param_6];
	ld.param.u32 	%r6, [ge_inv_sqrt_param_7];
	mov.u32 	%r10, %ctaid.x;
	mov.u32 	%r11, %ntid.x;
	mov.u32 	%r12, %tid.x;
	mad.lo.s32 	%r1, %r10, %r11, %r12;
	mov.u32 	%r13, %ctaid.y;
	mov.u32 	%r14, %ntid.y;
	mov.u32 	%r15, %tid.y;
	mad.lo.s32 	%r16, %r13, %r14, %r15;
	setp.ge.s32 	%p1, %r1, %r7;
	setp.ge.s32 	%p2, %r16, %r8;
	or.pred  	%p3, %p1, %p2;
	@%p3 bra 	$L__BB67_2;
	cvta.to.global.u64 	%rd3, %rd1;
	cvta.to.global.u64 	%rd4, %rd2;
	add.s32 	%r17, %r3, %r1;
	mad.lo.s32 	%r18, %r4, %r16, %r17;
	mul.wide.s32 	%rd5, %r18, 4;
	add.s64 	%rd6, %rd3, %rd5;
	ld.global.f32 	%f1, [%rd6];
	rsqrt.approx.f32 	%f2, %f1;
	add.s32 	%r19, %r5, %r1;
	mad.lo.s32 	%r20, %r6, %r16, %r19;
	mul.wide.s32 	%rd7, %r20, 4;
	add.s64 	%rd8, %rd4, %rd7;
	st.global.f32 	[%rd8], %f2;
$L__BB67_2:
	ret;

}
	// .globl	ge_cbrt
.visible .entry ge_cbrt(
	.param .u32 ge_cbrt_param_0,
	.param .u32 ge_cbrt_param_1,
	.param .u64 .ptr .align 1 ge_cbrt_param_2,
	.param .u32 ge_cbrt_param_3,
	.param .u32 ge_cbrt_param_4,
	.param .u64 .ptr .align 1 ge_cbrt_param_5,
	.param .u32 ge_cbrt_param_6,
	.param .u32 ge_cbrt_param_7
)
{
	.reg .pred 	%p<6>;
	.reg .b32 	%r<21>;
	.reg .b32 	%f<16>;
	.reg .b64 	%rd<9>;

	ld.param.u32 	%r7, [ge_cbrt_param_0];
	ld.param.u32 	%r8, [ge_cbrt_param_1];
	ld.param.u64 	%rd1, [ge_cbrt_param_2];
	ld.param.u32 	%r3, [ge_cbrt_param_3];
	ld.param.u32 	%r4, [ge_cbrt_param_4];
	ld.param.u64 	%rd2, [ge_cbrt_param_5];
	ld.param.u32 	%r5, [ge_cbrt_param_6];
	ld.param.u32 	%r6, [ge_cbrt_param_7];
	mov.u32 	%r10, %ctaid.x;
	mov.u32 	%r11, %ntid.x;
	mov.u32 	%r12, %tid.x;
	mad.lo.s32 	%r1, %r10, %r11, %r12;
	mov.u32 	%r13, %ctaid.y;
	mov.u32 	%r14, %ntid.y;
	mov.u32 	%r15, %tid.y;
	mad.lo.s32 	%r16, %r13, %r14, %r15;
	setp.ge.s32 	%p1, %r1, %r7;
	setp.ge.s32 	%p2, %r16, %r8;
	or.pred  	%p3, %p1, %p2;
	@%p3 bra 	$L__BB68_2;
	cvta.to.global.u64 	%rd3, %rd1;
	cvta.to.global.u64 	%rd4, %rd2;
	add.s32 	%r17, %r3, %r1;
	mad.lo.s32 	%r18, %r4, %r16, %r17;
	mul.wide.s32 	%rd5, %r18, 4;
	add.s64 	%rd6, %rd3, %rd5;
	ld.global.f32 	%f1, [%rd6];
	abs.f32 	%f2, %f1;
	lg2.approx.f32 	%f3, %f2;
	mul.f32 	%f4, %f3, 0fBF2AAAAB;
	ex2.approx.ftz.f32 	%f5, %f4;
	mul.f32 	%f6, %f2, %f5;
	neg.f32 	%f7, %f6;
	mul.f32 	%f8, %f5, %f7;
	fma.rn.f32 	%f9, %f6, %f8, 0f3F800000;
	mul.f32 	%f10, %f9, 0f3EAAAAAB;
	fma.rn.f32 	%f11, %f6, %f10, %f6;
	setp.lt.f32 	%p4, %f1, 0f00000000;
	neg.f32 	%f12, %f11;
	selp.f32 	%f13, %f12, %f11, %p4;
	add.f32 	%f14, %f1, %f1;
	setp.eq.f32 	%p5, %f14, %f1;
	selp.f32 	%f15, %f14, %f13, %p5;
	add.s32 	%r19, %r5, %r1;
	mad.lo.s32 	%r20, %r6, %r16, %r19;
	mul.wide.s32 	%rd7, %r20, 4;
	add.s64 	%rd8, %rd4, %rd7;
	st.global.f32 	[%rd8], %f15;
$L__BB68_2:
	ret;

}
	// .globl	ge_inv_cbrt
.visible .entry ge_inv_cbrt(
	.param .u32 ge_inv_cbrt_param_0,
	.param .u32 ge_inv_cbrt_param_1,
	.param .u64 .ptr .align 1 ge_inv_cbrt_param_2,
	.param .u32 ge_inv_cbrt_param_3,
	.param .u32 ge_inv_cbrt_param_4,
	.param .u64 .ptr .align 1 ge_inv_cbrt_param_5,
	.param .u32 ge_inv_cbrt_param_6,
	.param .u32 ge_inv_cbrt_param_7
)
{
	.reg .pred 	%p<6>;
	.reg .b32 	%r<23>;
	.reg .b32 	%f<17>;
	.reg .b64 	%rd<9>;

	ld.param.u32 	%r7, [ge_inv_cbrt_param_0];
	ld.param.u32 	%r8, [ge_inv_cbrt_param_1];
	ld.param.u64 	%rd1, [ge_inv_cbrt_param_2];
	ld.param.u32 	%r3, [ge_inv_cbrt_param_3];
	ld.param.u32 	%r4, [ge_inv_cbrt_param_4];
	ld.param.u64 	%rd2, [ge_inv_cbrt_param_5];
	ld.param.u32 	%r5, [ge_inv_cbrt_param_6];
	ld.param.u32 	%r6, [ge_inv_cbrt_param_7];
	mov.u32 	%r10, %ctaid.x;
	mov.u32 	%r11, %ntid.x;
	mov.u32 	%r12, %tid.x;
	mad.lo.s32 	%r1, %r10, %r11, %r12;
	mov.u32 	%r13, %ctaid.y;
	mov.u32 	%r14, %ntid.y;
	mov.u32 	%r15, %tid.y;
	mad.lo.s32 	%r16, %r13, %r14, %r15;
	setp.ge.s32 	%p1, %r1, %r7;
	setp.ge.s32 	%p2, %r16, %r8;
	or.pred  	%p3, %p1, %p2;
	@%p3 bra 	$L__BB69_2;
	cvta.to.global.u64 	%rd3, %rd1;
	cvta.to.global.u64 	%rd4, %rd2;
	add.s32 	%r17, %r3, %r1;
	mad.lo.s32 	%r18, %r4, %r16, %r17;
	mul.wide.s32 	%rd5, %r18, 4;
	add.s64 	%rd6, %rd3, %rd5;
	ld.global.f32 	%f1, [%rd6];
	abs.f32 	%f2, %f1;
	lg2.approx.f32 	%f3, %f2;
	mul.f32 	%f4, %f3, 0fBEAAAAAB;
	ex2.approx.ftz.f32 	%f5, %f4;
	mul.f32 	%f6, %f5, %f5;
	neg.f32 	%f7, %f2;
	mul.f32 	%f8, %f5, %f7;
	fma.rn.f32 	%f9, %f6, %f8, 0f3F800000;
	mul.f32 	%f10, %f5, 0f3EAAAAAB;
	fma.rn.f32 	%f11, %f9, %f10, %f5;
	setp.lt.f32 	%p4, %f1, 0f00000000;
	neg.f32 	%f12, %f11;
	selp.f32 	%f13, %f12, %f11, %p4;
	add.f32 	%f14, %f1, %f1;
	setp.eq.f32 	%p5, %f14, %f1;
	mov.b32 	%r19, %f14;
	xor.b32  	%r20, %r19, 2139095040;
	mov.b32 	%f15, %r20;
	selp.f32 	%f16, %f15, %f13, %p5;
	add.s32 	%r21, %r5, %r1;
	mad.lo.s32 	%r22, %r6, %r16, %r21;
	mul.wide.s32 	%rd7, %r22, 4;
	add.s64 	%rd8, %rd4, %rd7;
	st.global.f32 	[%rd8], %f16;
$L__BB69_2:
	ret;

}
	// .globl	ge_pow2o3
.visible .entry ge_pow2o3(
	.param .u32 ge_pow2o3_param_0,
	.param .u32 ge_pow2o3_param_1,
	.param .u64 .ptr .align 1 ge_pow2o3_param_2,
	.param .u32 ge_pow2o3_param_3,
	.param .u32 ge_pow2o3_param_4,
	.param .u64 .ptr .align 1 ge_pow2o3_param_5,
	.param .u32 ge_pow2o3_param_6,
	.param .u32 ge_pow2o3_param_7
)
{
	.reg .pred 	%p<14>;
	.reg .b32 	%r<32>;
	.reg .b32 	%f<66>;
	.reg .b64 	%rd<9>;

	ld.param.u32 	%r7, [ge_pow2o3_param_0];
	ld.param.u32 	%r8, [ge_pow2o3_param_1];
	ld.param.u64 	%rd1, [ge_pow2o3_param_2];
	ld.param.u32 	%r3, [ge_pow2o3_param_3];
	ld.param.u32 	%r4, [ge_pow2o3_param_4];
	ld.param.u64 	%rd2, [ge_pow2o3_param_5];
	ld.param.u32 	%r5, [ge_pow2o3_param_6];
	ld.param.u32 	%r6, [ge_pow2o3_param_7];
	mov.u32 	%r10, %ctaid.x;
	mov.u32 	%r11, %ntid.x;
	mov.u32 	%r12, %tid.x;
	mad.lo.s32 	%r1, %r10, %r11, %r12;
	mov.u32 	%r13, %ctaid.y;
	mov.u32 	%r14, %ntid.y;
	mov.u32 	%r15, %tid.y;
	mad.lo.s32 	%r16, %r13, %r14, %r15;
	setp.ge.s32 	%p1, %r1, %r7;
	setp.ge.s32 	%p2, %r16, %r8;
	or.pred  	%p3, %p1, %p2;
	@%p3 bra 	$L__BB70_9;
	cvta.to.global.u64 	%rd3, %rd1;
	add.s32 	%r17, %r3, %r1;
	mad.lo.s32 	%r18, %r4, %r16, %r17;
	mul.wide.s32 	%rd4, %r18, 4;
	add.s64 	%rd5, %rd3, %rd4;
	ld.global.f32 	%f1, [%rd5];
	abs.f32 	%f2, %f1;
	setp.eq.f32 	%p4, %f1, 0f3F800000;
	mov.f32 	%f65, 0f3F800000;
	@%p4 bra 	$L__BB70_8;
	setp.num.f32 	%p5, %f2, %f2;
	@%p5 bra 	$L__BB70_4;
	mov.f32 	%f64, 0f3F2AAAAB;
	add.rn.f32 	%f65, %f1, %f64;
	bra.uni 	$L__BB70_8;
$L__BB70_4:
	setp.neu.f32 	%p6, %f1, 0f00000000;
	setp.neu.f32 	%p7, %f2, 0f7F800000;
	and.pred  	%p8, %p6, %p7;
	@%p8 bra 	$L__BB70_6;
	add.f32 	%f63, %f1, %f1;
	mov.b32 	%r28, %f63;
	and.b32  	%r29, %r28, 2147483647;
	mov.b32 	%f65, %r29;
	bra.uni 	$L__BB70_8;
$L__BB70_6:
	setp.lt.f32 	%p9, %f2, 0f00800000;
	mul.f32 	%f8, %f2, 0f4B800000;
	selp.f32 	%f9, %f8, %f2, %p9;
	mov.b32 	%r19, %f9;
	add.s32 	%r20, %r19, -1060439283;
	and.b32  	%r21, %r20, -8388608;
	sub.s32 	%r22, %r19, %r21;
	mov.b32 	%f10, %r22;
	cvt.rn.f32.s32 	%f11, %r21;
	selp.f32 	%f12, 0fC1C00000, 0f00000000, %p9;
	fma.rn.f32 	%f13, %f11, 0f34000000, %f12;
	add.f32 	%f14, %f10, 0fBF800000;
	add.f32 	%f15, %f10, 0f3F800000;
	rcp.approx.ftz.f32 	%f16, %f15;
	add.f32 	%f17, %f14, %f14;
	mul.f32 	%f18, %f17, %f16;
	mul.f32 	%f19, %f18, %f18;
	neg.f32 	%f20, %f18;
	sub.f32 	%f21, %f14, %f18;
	add.f32 	%f22, %f21, %f21;
	fma.rn.f32 	%f23, %f20, %f14, %f22;
	mul.rn.f32 	%f24, %f16, %f23;
	fma.rn.f32 	%f25, %f19, 0f3A2C32E4, 0f3B52E7DB;
	fma.rn.f32 	%f26, %f25, %f19, 0f3C93BB73;
	fma.rn.f32 	%f27, %f26, %f19, 0f3DF6384F;
	mul.rn.f32 	%f28, %f27, %f19;
	fma.rn.f32 	%f29, %f18, 0f3FB8AA3B, %f13;
	mul.f32 	%f30, %f28, 0f40400000;
	sub.f32 	%f31, %f13, %f29;
	fma.rn.f32 	%f32, %f18, 0f3FB8AA3B, %f31;
	fma.rn.f32 	%f33, %f24, 0f3FB8AA3B, %f32;
	fma.rn.f32 	%f34, %f18, 0f32A55E34, %f33;
	fma.rn.f32 	%f35, %f30, %f24, %f34;
	fma.rn.f32 	%f36, %f28, %f18, %f35;
	add.rn.f32 	%f37, %f29, %f36;
	mov.f32 	%f38, 0f3F2AAAAB;
	mul.rn.f32 	%f39, %f37, %f38;
	cvt.rni.f32.f32 	%f40, %f39;
	sub.f32 	%f41, %f39, %f40;
	neg.f32 	%f42, %f39;
	fma.rn.f32 	%f43, %f37, 0f3F2AAAAB, %f42;
	neg.f32 	%f44, %f29;
	add.rn.f32 	%f45, %f37, %f44;
	neg.f32 	%f46, %f45;
	add.rn.f32 	%f47, %f36, %f46;
	fma.rn.f32 	%f48, %f47, 0f3F2AAAAB, %f43;
	add.f32 	%f49, %f41, %f48;
	setp.gt.f32 	%p10, %f40, 0f00000000;
	selp.b32 	%r23, 0, -2097152000, %p10;
	setp.geu.f32 	%p11, %f1, 0f00000000;
	setp.lt.f32 	%p12, %f39, 0f00000000;
	selp.f32 	%f50, 0f00000000, 0f7F800000, %p12;
	abs.f32 	%f51, %f39;
	setp.gt.f32 	%p13, %f51, 0f43180000;
	cvt.rzi.s32.f32 	%r24, %f40;
	shl.b32 	%r25, %r24, 23;
	sub.s32 	%r26, %r25, %r23;
	mov.b32 	%f52, %r26;
	add.s32 	%r27, %r23, 2130706432;
	mov.b32 	%f53, %r27;
	fma.rn.f32 	%f54, %f49, 0f391FCB8E, 0f3AAF85ED;
	fma.rn.f32 	%f55, %f54, %f49, 0f3C1D9856;
	fma.rn.f32 	%f56, %f55, %f49, 0f3D6357BB;
	fma.rn.f32 	%f57, %f56, %f49, 0f3E75FDEC;
	fma.rn.f32 	%f58, %f57, %f49, 0f3F317218;
	fma.rn.f32 	%f59, %f58, %f49, 0f3F800000;
	mul.f32 	%f60, %f59, %f53;
	mul.f32 	%f61, %f60, %f52;
	selp.f32 	%f65, %f50, %f61, %p13;
	@%p11 bra 	$L__BB70_8;
	mov.f32 	%f65, 0f7FFFFFFF;
$L__BB70_8:
	add.s32 	%r30, %r5, %r1;
	mad.lo.s32 	%r31, %r6, %r16, %r30;
	cvta.to.global.u64 	%rd6, %rd2;
	mul.wide.s32 	%rd7, %r31, 4;
	add.s64 	%rd8, %rd6, %rd7;
	st.global.f32 	[%rd8], %f65;
$L__BB70_9:
	ret;

}
	// .globl	ge_pow3o2
.visible .entry ge_pow3o2(
	.param .u32 ge_pow3o2_param_0,
	.param .u32 ge_pow3o2_param_1,
	.param .u64 .ptr .align 1 ge_pow3o2_param_2,
	.param .u32 ge_pow3o2_param_3,
	.param .u32 ge_pow3o2_param_4,
	.param .u64 .ptr .align 1 ge_pow3o2_param_5,
	.param .u32 ge_pow3o2_param_6,
	.param .u32 ge_pow3o2_param_7
)
{
	.reg .pred 	%p<14>;
	.reg .b32 	%r<32>;
	.reg .b32 	%f<66>;
	.reg .b64 	%rd<9>;

	ld.param.u32 	%r7, [ge_pow3o2_param_0];
	ld.param.u32 	%r8, [ge_pow3o2_param_1];
	ld.param.u64 	%rd1, [ge_pow3o2_param_2];
	ld.param.u32 	%r3, [ge_pow3o2_param_3];
	ld.param.u32 	%r4, [ge_pow3o2_param_4];
	ld.param.u64 	%rd2, [ge_pow3o2_param_5];
	ld.param.u32 	%r5, [ge_pow3o2_param_6];
	ld.param.u32 	%r6, [ge_pow3o2_param_7];
	mov.u32 	%r10, %ctaid.x;
	mov.u32 	%r11, %ntid.x;
	mov.u32 	%r12, %tid.x;
	mad.lo.s32 	%r1, %r10, %r11, %r12;
	mov.u32 	%r13, %ctaid.y;
	mov.u32 	%r14, %ntid.y;
	mov.u32 	%r15, %tid.y;
	mad.lo.s32 	%r16, %r13, %r14, %r15;
	setp.ge.s32 	%p1, %r1, %r7;
	setp.ge.s32 	%p2, %r16, %r8;
	or.pred  	%p3, %p1, %p2;
	@%p3 bra 	$L__BB71_9;
	cvta.to.global.u64 	%rd3, %rd1;
	add.s32 	%r17, %r3, %r1;
	mad.lo.s32 	%r18, %r4, %r16, %r17;
	mul.wide.s32 	%rd4, %r18, 4;
	add.s64 	%rd5, %rd3, %rd4;
	ld.global.f32 	%f1, [%rd5];
	abs.f32 	%f2, %f1;
	setp.eq.f32 	%p4, %f1, 0f3F800000;
	mov.f32 	%f65, 0f3F800000;
	@%p4 bra 	$L__BB71_8;
	setp.num.f32 	%p5, %f2, %f2;
	@%p5 bra 	$L__BB71_4;
	mov.f32 	%f64, 0f3FC00000;
	add.rn.f32 	%f65, %f1, %f64;
	bra.uni 	$L__BB71_8;
$L__BB71_4:
	setp.neu.f32 	%p6, %f1, 0f00000000;
	setp.neu.f32 	%p7, %f2, 0f7F800000;
	and.pred  	%p8, %p6, %p7;
	@%p8 bra 	$L__BB71_6;
	add.f32 	%f63, %f1, %f1;
	mov.b32 	%r28, %f63;
	and.b32  	%r29, %r28, 2147483647;
	mov.b32 	%f65, %r29;
	bra.uni 	$L__BB71_8;
$L__BB71_6:
	setp.lt.f32 	%p9, %f2, 0f00800000;
	mul.f32 	%f8, %f2, 0f4B800000;
	selp.f32 	%f9, %f8, %f2, %p9;
	mov.b32 	%r19, %f9;
	add.s32 	%r20, %r19, -1060439283;
	and.b32  	%r21, %r20, -8388608;
	sub.s32 	%r22, %r19, %r21;
	mov.b32 	%f10, %r22;
	cvt.rn.f32.s32 	%f11, %r21;
	selp.f32 	%f12, 0fC1C00000, 0f00000000, %p9;
	fma.rn.f32 	%f13, %f11, 0f34000000, %f12;
	add.f32 	%f14, %f10, 0fBF800000;
	add.f32 	%f15, %f10, 0f3F800000;
	rcp.approx.ftz.f32 	%f16, %f15;
	add.f32 	%f17, %f14, %f14;
	mul.f32 	%f18, %f17, %f16;
	mul.f32 	%f19, %f18, %f18;
	neg.f32 	%f20, %f18;
	sub.f32 	%f21, %f14, %f18;
	add.f32 	%f22, %f21, %f21;
	fma.rn.f32 	%f23, %f20, %f14, %f22;
	mul.rn.f32 	%f24, %f16, %f23;
	fma.rn.f32 	%f25, %f19, 0f3A2C32E4, 0f3B52E7DB;
	fma.rn.f32 	%f26, %f25, %f19, 0f3C93BB73;
	fma.rn.f32 	%f27, %f26, %f19, 0f3DF6384F;
	mul.rn.f32 	%f28, %f27, %f19;
	fma.rn.f32 	%f29, %f18, 0f3FB8AA3B, %f13;
	mul.f32 	%f30, %f28, 0f40400000;
	sub.f32 	%f31, %f13, %f29;
	fma.rn.f32 	%f32, %f18, 0f3FB8AA3B, %f31;
	fma.rn.f32 	%f33, %f24, 0f3FB8AA3B, %f32;
	fma.rn.f32 	%f34, %f18, 0f32A55E34, %f33;
	fma.rn.f32 	%f35, %f30, %f24, %f34;
	fma.rn.f32 	%f36, %f28, %f18, %f35;
	add.rn.f32 	%f37, %f29, %f36;
	mov.f32 	%f38, 0f3FC00000;
	mul.rn.f32 	%f39, %f37, %f38;
	cvt.rni.f32.f32 	%f40, %f39;
	sub.f32 	%f41, %f39, %f40;
	neg.f32 	%f42, %f39;
	fma.rn.f32 	%f43, %f37, 0f3FC00000, %f42;
	neg.f32 	%f44, %f29;
	add.rn.f32 	%f45, %f37, %f44;
	neg.f32 	%f46, %f45;
	add.rn.f32 	%f47, %f36, %f46;
	fma.rn.f32 	%f48, %f47, 0f3FC00000, %f43;
	add.f32 	%f49, %f41, %f48;
	setp.gt.f32 	%p10, %f40, 0f00000000;
	selp.b32 	%r23, 0, -2097152000, %p10;
	setp.geu.f32 	%p11, %f1, 0f00000000;
	setp.lt.f32 	%p12, %f39, 0f00000000;
	selp.f32 	%f50, 0f00000000, 0f7F800000, %p12;
	abs.f32 	%f51, %f39;
	setp.gt.f32 	%p13, %f51, 0f43180000;
	cvt.rzi.s32.f32 	%r24, %f40;
	shl.b32 	%r25, %r24, 23;
	sub.s32 	%r26, %r25, %r23;
	mov.b32 	%f52, %r26;
	add.s32 	%r27, %r23, 2130706432;
	mov.b32 	%f53, %r27;
	fma.rn.f32 	%f54, %f49, 0f391FCB8E, 0f3AAF85ED;
	fma.rn.f32 	%f55, %f54, %f49, 0f3C1D9856;
	fma.rn.f32 	%f56, %f55, %f49, 0f3D6357BB;
	fma.rn.f32 	%f57, %f56, %f49, 0f3E75FDEC;
	fma.rn.f32 	%f58, %f57, %f49, 0f3F317218;
	fma.rn.f32 	%f59, %f58, %f49, 0f3F800000;
	mul.f32 	%f60, %f59, %f53;
	mul.f32 	%f61, %f60, %f52;
	selp.f32 	%f65, %f50, %f61, %p13;
	@%p11 bra 	$L__BB71_8;
	mov.f32 	%f65, 0f7FFFFFFF;
$L__BB71_8:
	add.s32 	%r30, %r5, %r1;
	mad.lo.s32 	%r31, %r6, %r16, %r30;
	cvta.to.global.u64 	%rd6, %rd2;
	mul.wide.s32 	%rd7, %r31, 4;
	add.s64 	%rd8, %rd6, %rd7;
	st.global.f32 	[%rd8], %f65;
$L__BB71_9:
	ret;

}
	// .globl	ge_pow
.visible .entry ge_pow(
	.param .u32 ge_pow_param_0,
	.param .u32 ge_pow_param_1,
	.param .u64 .ptr .align 1 ge_pow_param_2,
	.param .u32 ge_pow_param_3,
	.param .u32 ge_pow_param_4,
	.param .u64 .ptr .align 1 ge_pow_param_5,
	.param .u32 ge_pow_param_6,
	.param .u32 ge_pow_param_7,
	.param .u64 .ptr .align 1 ge_pow_param_8,
	.param .u32 ge_pow_param_9,
	.param .u32 ge_pow_param_10
)
{
	.reg .pred 	%p<25>;
	.reg .b32 	%r<39>;
	.reg .b32 	%f<78>;
	.reg .b64 	%rd<13>;

	ld.param.u32 	%r9, [ge_pow_param_0];
	ld.param.u32 	%r10, [ge_pow_param_1];
	ld.param.u64 	%rd1, [ge_pow_param_2];
	ld.param.u32 	%r3, [ge_pow_param_3];
	ld.param.u32 	%r4, [ge_pow_param_4];
	ld.param.u64 	%rd2, [ge_pow_param_5];
	ld.param.u32 	%r5, [ge_pow_param_6];
	ld.param.u32 	%r6, [ge_pow_param_7];
	ld.param.u64 	%rd3, [ge_pow_param_8];
	ld.param.u32 	%r7, [ge_pow_param_9];
	ld.param.u32 	%r8, [ge_pow_param_10];
	mov.u32 	%r12, %ctaid.x;
	mov.u32 	%r13, %ntid.x;
	mov.u32 	%r14, %tid.x;
	mad.lo.s32 	%r1, %r12, %r13, %r14;
	mov.u32 	%r15, %ctaid.y;
	mov.u32 	%r16, %ntid.y;
	mov.u32 	%r17, %tid.y;
	mad.lo.s32 	%r18, %r15, %r16, %r17;
	setp.ge.s32 	%p1, %r1, %r9;
	setp.ge.s32 	%p2, %r18, %r10;
	or.pred  	%p3, %p1, %p2;
	mov.f32 	%f77, 0f3F800000;
	@%p3 bra 	$L__BB72_10;
	cvta.to.global.u64 	%rd4, %rd1;
	cvta.to.global.u64 	%rd5, %rd2;
	add.s32 	%r19, %r3, %r1;
	mad.lo.s32 	%r20, %r4, %r18, %r19;
	mul.wide.s32 	%rd6, %r20, 4;
	add.s64 	%rd7, %rd4, %rd6;
	ld.global.f32 	%f1, [%rd7];
	add.s32 	%r21, %r5, %r1;
	mad.lo.s32 	%r22, %r6, %r18, %r21;
	mul.wide.s32 	%rd8, %r22, 4;
	add.s64 	%rd9, %rd5, %rd8;
	ld.global.f32 	%f12, [%rd9];
	mul.f32 	%f13, %f12, 0f3F000000;
	cvt.rzi.f32.f32 	%f14, %f13;
	add.f32 	%f15, %f14, %f14;
	sub.f32 	%f16, %f12, %f15;
	abs.f32 	%f3, %f16;
	abs.f32 	%f4, %f1;
	setp.lt.f32 	%p4, %f4, 0f00800000;
	mul.f32 	%f17, %f4, 0f4B800000;
	selp.f32 	%f18, %f17, %f4, %p4;
	selp.f32 	%f19, 0fC1C00000, 0f00000000, %p4;
	mov.b32 	%r23, %f18;
	add.s32 	%r24, %r23, -1060439283;
	and.b32  	%r25, %r24, -8388608;
	sub.s32 	%r26, %r23, %r25;
	mov.b32 	%f20, %r26;
	cvt.rn.f32.s32 	%f21, %r25;
	fma.rn.f32 	%f22, %f21, 0f34000000, %f19;
	add.f32 	%f23, %f20, 0fBF800000;
	add.f32 	%f24, %f20, 0f3F800000;
	rcp.approx.ftz.f32 	%f25, %f24;
	add.f32 	%f26, %f23, %f23;
	mul.f32 	%f27, %f26, %f25;
	mul.f32 	%f28, %f27, %f27;
	sub.f32 	%f29, %f23, %f27;
	add.f32 	%f30, %f29, %f29;
	neg.f32 	%f31, %f27;
	fma.rn.f32 	%f32, %f31, %f23, %f30;
	mul.rn.f32 	%f33, %f25, %f32;
	fma.rn.f32 	%f34, %f28, 0f3A2C32E4, 0f3B52E7DB;
	fma.rn.f32 	%f35, %f34, %f28, 0f3C93BB73;
	fma.rn.f32 	%f36, %f35, %f28, 0f3DF6384F;
	mul.rn.f32 	%f37, %f36, %f28;
	fma.rn.f32 	%f38, %f27, 0f3FB8AA3B, %f22;
	sub.f32 	%f39, %f22, %f38;
	fma.rn.f32 	%f40, %f27, 0f3FB8AA3B, %f39;
	fma.rn.f32 	%f41, %f33, 0f3FB8AA3B, %f40;
	fma.rn.f32 	%f42, %f27, 0f32A55E34, %f41;
	mul.f32 	%f43, %f37, 0f40400000;
	fma.rn.f32 	%f44, %f43, %f33, %f42;
	fma.rn.f32 	%f45, %f37, %f27, %f44;
	add.rn.f32 	%f46, %f38, %f45;
	neg.f32 	%f47, %f38;
	add.rn.f32 	%f48, %f46, %f47;
	neg.f32 	%f49, %f48;
	add.rn.f32 	%f50, %f45, %f49;
	mul.rn.f32 	%f51, %f46, %f12;
	neg.f32 	%f52, %f51;
	fma.rn.f32 	%f53, %f46, %f12, %f52;
	fma.rn.f32 	%f54, %f50, %f12, %f53;
	cvt.rni.f32.f32 	%f55, %f51;
	sub.f32 	%f56, %f51, %f55;
	add.f32 	%f57, %f56, %f54;
	fma.rn.f32 	%f58, %f57, 0f391FCB8E, 0f3AAF85ED;
	fma.rn.f32 	%f59, %f58, %f57, 0f3C1D9856;
	fma.rn.f32 	%f60, %f59, %f57, 0f3D6357BB;
	fma.rn.f32 	%f61, %f60, %f57, 0f3E75FDEC;
	fma.rn.f32 	%f62, %f61, %f57, 0f3F317218;
	fma.rn.f32 	%f63, %f62, %f57, 0f3F800000;
	cvt.rzi.s32.f32 	%r27, %f55;
	setp.gt.f32 	%p5, %f55, 0f00000000;
	selp.b32 	%r28, 0, -2097152000, %p5;
	add.s32 	%r29, %r28, 2130706432;
	mov.b32 	%f64, %r29;
	mul.f32 	%f65, %f63, %f64;
	shl.b32 	%r30, %r27, 23;
	sub.s32 	%r31, %r30, %r28;
	mov.b32 	%f66, %r31;
	mul.f32 	%f67, %f65, %f66;
	abs.f32 	%f68, %f51;
	setp.gt.f32 	%p6, %f68, 0f43180000;
	setp.lt.f32 	%p7, %f51, 0f00000000;
	selp.f32 	%f69, 0f00000000, 0f7F800000, %p7;
	selp.f32 	%f5, %f69, %f67, %p6;
	setp.eq.f32 	%p8, %f1, 0f3F800000;
	setp.eq.f32 	%p9, %f12, 0f00000000;
	or.pred  	%p10, %p8, %p9;
	@%p10 bra 	$L__BB72_9;
	setp.num.f32 	%p11, %f4, %f4;
	abs.f32 	%f70, %f12;
	setp.num.f32 	%p12, %f70, %f70;
	and.pred  	%p13, %p11, %p12;
	@%p13 bra 	$L__BB72_4;
	add.rn.f32 	%f77, %f1, %f12;
	bra.uni 	$L__BB72_9;
$L__BB72_4:
	setp.neu.f32 	%p14, %f1, 0f00000000;
	setp.neu.f32 	%p15, %f4, 0f7F800000;
	and.pred  	%p16, %p14, %p15;
	@%p16 bra 	$L__BB72_6;
	setp.neu.f32 	%p23, %f3, 0f3F800000;
	add.f32 	%f75, %f1, %f1;
	mov.b32 	%r32, %f75;
	setp.lt.f32 	%p24, %f12, 0f00000000;
	xor.b32  	%r33, %r32, 2139095040;
	selp.b32 	%r34, %r33, %r32, %p24;
	and.b32  	%r35, %r34, 2147483647;
	selp.b32 	%r36, %r35, %r34, %p23;
	mov.b32 	%f77, %r36;
	bra.uni 	$L__BB72_9;
$L__BB72_6:
	setp.eq.f32 	%p17, %f1, 0fBF800000;
	setp.eq.f32 	%p18, %f70, 0f7F800000;
	and.pred  	%p19, %p17, %p18;
	@%p19 bra 	$L__BB72_9;
	setp.geu.f32 	%p20, %f1, 0f00000000;
	mov.f32 	%f77, %f5;
	@%p20 bra 	$L__BB72_9;
	setp.neu.f32 	%p21, %f3, 0f3F800000;
	neg.f32 	%f72, %f5;
	selp.f32 	%f73, %f5, %f72, %p21;
	cvt.rmi.f32.f32 	%f74, %f12;
	setp.neu.f32 	%p22, %f12, %f74;
	selp.f32 	%f77, 0f7FFFFFFF, %f73, %p22;
$L__BB72_9:
	add.s32 	%r37, %r7, %r1;
	mad.lo.s32 	%r38, %r8, %r18, %r37;
	cvta.to.global.u64 	%rd10, %rd3;
	mul.wide.s32 	%rd11, %r38, 4;
	add.s64 	%rd12, %rd10, %rd11;
	st.global.f32 	[%rd12], %f77;
$L__BB72_10:
	ret;

}
	// .globl	ge_powx
.visible .entry ge_powx(
	.param .u32 ge_powx_param_0,
	.param .u32 ge_powx_param_1,
	.param .u64 .ptr .align 1 ge_powx_param_2,
	.param .u32 ge_powx_param_3,
	.param .u32 ge_powx_param_4,
	.param .f32 ge_powx_param_5,
	.param .u64 .ptr .align 1 ge_powx_param_6,
	.param .u32 ge_powx_param_7,
	.param .u32 ge_powx_param_8
)
{
	.reg .pred 	%p<25>;
	.reg .b32 	%r<35>;
	.reg .b32 	%f<77>;
	.reg .b64 	%rd<9>;

	ld.param.u32 	%r7, [ge_powx_param_0];
	ld.param.u32 	%r8, [ge_powx_param_1];
	ld.param.u64 	%rd1, [ge_powx_param_2];
	ld.param.u32 	%r3, [ge_powx_param_3];
	ld.param.u32 	%r4, [ge_powx_param_4];
	ld.param.f32 	%f10, [ge_powx_param_5];
	ld.param.u64 	%rd2, [ge_powx_param_6];
	ld.param.u32 	%r5, [ge_powx_param_7];
	ld.param.u32 	%r6, [ge_powx_param_8];
	mov.u32 	%r10, %ctaid.x;
	mov.u32 	%r11, %ntid.x;
	mov.u32 	%r12, %tid.x;
	mad.lo.s32 	%r1, %r10, %r11, %r12;
	mov.u32 	%r13, %ctaid.y;
	mov.u32 	%r14, %ntid.y;
	mov.u32 	%r15, %tid.y;
	mad.lo.s32 	%r16, %r13, %r14, %r15;
	setp.ge.s32 	%p1, %r1, %r7;
	setp.ge.s32 	%p2, %r16, %r8;
	or.pred  	%p3, %p1, %p2;
	mov.f32 	%f76, 0f3F800000;
	@%p3 bra 	$L__BB73_10;
	cvta.to.global.u64 	%rd3, %rd1;
	add.s32 	%r17, %r3, %r1;
	mad.lo.s32 	%r18, %r4, %r16, %r17;
	mul.wide.s32 	%rd4, %r18, 4;
	add.s64 	%rd5, %rd3, %rd4;
	ld.global.f32 	%f1, [%rd5];
	mul.f32 	%f12, %f10, 0f3F000000;
	cvt.rzi.f32.f32 	%f13, %f12;
	add.f32 	%f14, %f13, %f13;
	sub.f32 	%f15, %f10, %f14;
	abs.f32 	%f2, %f15;
	abs.f32 	%f3, %f1;
	setp.lt.f32 	%p4, %f3, 0f00800000;
	mul.f32 	%f16, %f3, 0f4B800000;
	selp.f32 	%f17, %f16, %f3, %p4;
	selp.f32 	%f18, 0fC1C00000, 0f00000000, %p4;
	mov.b32 	%r19, %f17;
	add.s32 	%r20, %r19, -1060439283;
	and.b32  	%r21, %r20, -8388608;
	sub.s32 	%r22, %r19, %r21;
	mov.b32 	%f19, %r22;
	cvt.rn.f32.s32 	%f20, %r21;
	fma.rn.f32 	%f21, %f20, 0f34000000, %f18;
	add.f32 	%f22, %f19, 0fBF800000;
	add.f32 	%f23, %f19, 0f3F800000;
	rcp.approx.ftz.f32 	%f24, %f23;
	add.f32 	%f25, %f22, %f22;
	mul.f32 	%f26, %f25, %f24;
	mul.f32 	%f27, %f26, %f26;
	sub.f32 	%f28, %f22, %f26;
	add.f32 	%f29, %f28, %f28;
	neg.f32 	%f30, %f26;
	fma.rn.f32 	%f31, %f30, %f22, %f29;
	mul.rn.f32 	%f32, %f24, %f31;
	fma.rn.f32 	%f33, %f27, 0f3A2C32E4, 0f3B52E7DB;
	fma.rn.f32 	%f34, %f33, %f27, 0f3C93BB73;
	fma.rn.f32 	%f35, %f34, %f27, 0f3DF6384F;
	mul.rn.f32 	%f36, %f35, %f27;
	fma.rn.f32 	%f37, %f26, 0f3FB8AA3B, %f21;
	sub.f32 	%f38, %f21, %f37;
	fma.rn.f32 	%f39, %f26, 0f3FB8AA3B, %f38;
	fma.rn.f32 	%f40, %f32, 0f3FB8AA3B, %f39;
	fma.rn.f32 	%f41, %f26, 0f32A55E34, %f40;
	mul.f32 	%f42, %f36, 0f40400000;
	fma.rn.f32 	%f43, %f42, %f32, %f41;
	fma.rn.f32 	%f44, %f36, %f26, %f43;
	add.rn.f32 	%f45, %f37, %f44;
	neg.f32 	%f46, %f37;
	add.rn.f32 	%f47, %f45, %f46;
	neg.f32 	%f48, %f47;
	add.rn.f32 	%f49, %f44, %f48;
	mul.rn.f32 	%f50, %f45, %f10;
	neg.f32 	%f51, %f50;
	fma.rn.f32 	%f52, %f45, %f10, %f51;
	fma.rn.f32 	%f53, %f49, %f10, %f52;
	cvt.rni.f32.f32 	%f54, %f50;
	sub.f32 	%f55, %f50, %f54;
	add.f32 	%f56, %f55, %f53;
	fma.rn.f32 	%f57, %f56, 0f391FCB8E, 0f3AAF85ED;
	fma.rn.f32 	%f58, %f57, %f56, 0f3C1D9856;
	fma.rn.f32 	%f59, %f58, %f56, 0f3D6357BB;
	fma.rn.f32 	%f60, %f59, %f56, 0f3E75FDEC;
	fma.rn.f32 	%f61, %f60, %f56, 0f3F317218;
	fma.rn.f32 	%f62, %f61, %f56, 0f3F800000;
	cvt.rzi.s32.f32 	%r23, %f54;
	setp.gt.f32 	%p5, %f54, 0f00000000;
	selp.b32 	%r24, 0, -2097152000, %p5;
	add.s32 	%r25, %r24, 2130706432;
	mov.b32 	%f63, %r25;
	mul.f32 	%f64, %f62, %f63;
	shl.b32 	%r26, %r23, 23;
	sub.s32 	%r27, %r26, %r24;
	mov.b32 	%f65, %r27;
	mul.f32 	%f66, %f64, %f65;
	abs.f32 	%f67, %f50;
	setp.gt.f32 	%p6, %f67, 0f43180000;
	setp.lt.f32 	%p7, %f50, 0f00000000;
	selp.f32 	%f68, 0f00000000, 0f7F800000, %p7;
	selp.f32 	%f4, %f68, %f66, %p6;
	setp.eq.f32 	%p8, %f1, 0f3F800000;
	setp.eq.f32 	%p9, %f10, 0f00000000;
	or.pred  	%p10, %p9, %p8;
	@%p10 bra 	$L__BB73_9;
	setp.num.f32 	%p11, %f3, %f3;
	abs.f32 	%f69, %f10;
	setp.num.f32 	%p12, %f69, %f69;
	and.pred  	%p13, %p11, %p12;
	@%p13 bra 	$L__BB73_4;
	add.rn.f32 	%f76, %f1, %f10;
	bra.uni 	$L__BB73_9;
$L__BB73_4:
	setp.neu.f32 	%p14, %f1, 0f00000000;
	setp.neu.f32 	%p15, %f3, 0f7F800000;
	and.pred  	%p16, %p14, %p15;
	@%p16 bra 	$L__BB73_6;
	setp.neu.f32 	%p23, %f2, 0f3F800000;
	add.f32 	%f74, %f1, %f1;
	mov.b32 	%r28, %f74;
	setp.lt.f32 	%p24, %f10, 0f00000000;
	xor.b32  	%r29, %r28, 2139095040;
	selp.b32 	%r30, %r29, %r28, %p24;
	and.b32  	%r31, %r30, 2147483647;
	selp.b32 	%r32, %r31, %r30, %p23;
	mov.b32 	%f76, %r32;
	bra.uni 	$L__BB73_9;
$L__BB73_6:
	setp.eq.f32 	%p17, %f1, 0fBF800000;
	setp.eq.f32 	%p18, %f69, 0f7F800000;
	and.pred  	%p19, %p17, %p18;
	@%p19 bra 	$L__BB73_9;
	setp.geu.f32 	%p20, %f1, 0f00000000;
	mov.f32 	%f76, %f4;
	@%p20 bra 	$L__BB73_9;
	setp.neu.f32 	%p21, %f2, 0f3F800000;
	neg.f32 	%f71, %f4;
	selp.f32 	%f72, %f4, %f71, %p21;
	cvt.rmi.f32.f32 	%f73, %f10;
	setp.neu.f32 	%p22, %f10, %f73;
	selp.f32 	%f76, 0f7FFFFFFF, %f72, %p22;
$L__BB73_9:
	add.s32 	%r33, %r5, %r1;
	mad.lo.s32 	%r34, %r6, %r16, %r33;
	cvta.to.global.u64 	%rd6, %rd2;
	mul.wide.s32 	%rd7, %r34, 4;
	add.s64 	%rd8, %rd6, %rd7;
	st.global.f32 	[%rd8], %f76;
$L__BB73_10:
	ret;

}
	// .globl	ge_hypot
.visible .entry ge_hypot(
	.param .u32 ge_hypot_param_0,
	.param .u32 ge_hypot_param_1,
	.param .u64 .ptr .align 1 ge_hypot_param_2,
	.param .u32 ge_hypot_param_3,
	.param .u32 ge_hypot_param_4,
	.param .u64 .ptr .align 1 ge_hypot_param_5,
	.param .u32 ge_hypot_param_6,
	.param .u32 ge_hypot_param_7,
	.param .u64 .ptr .align 1 ge_hypot_param_8,
	.param .u32 ge_hypot_param_9,
	.param .u32 ge_hypot_param_10
)
{
	.reg .pred 	%p<6>;
	.reg .b32 	%r<32>;
	.reg .b32 	%f<17>;
	.reg .b64 	%rd<13>;

	ld.param.u32 	%r9, [ge_hypot_param_0];
	ld.param.u32 	%r10, [ge_hypot_param_1];
	ld.param.u64 	%rd1, [ge_hypot_param_2];
	ld.param.u32 	%r3, [ge_hypot_param_3];
	ld.param.u32 	%r4, [ge_hypot_param_4];
	ld.param.u64 	%rd2, [ge_hypot_param_5];
	ld.param.u32 	%r5, [ge_hypot_param_6];
	ld.param.u32 	%r6, [ge_hypot_param_7];
	ld.param.u64 	%rd3, [ge_hypot_param_8];
	ld.param.u32 	%r7, [ge_hypot_param_9];
	ld.param.u32 	%r8, [ge_hypot_param_10];
	mov.u32 	%r12, %ctaid.x;
	mov.u32 	%r13, %ntid.x;
	mov.u32 	%r14, %tid.x;
	mad.lo.s32 	%r1, %r12, %r13, %r14;
	mov.u32 	%r15, %ctaid.y;
	mov.u32 	%r16, %ntid.y;
	mov.u32 	%r17, %tid.y;
	mad.lo.s32 	%r18, %r15, %r16, %r17;
	setp.ge.s32 	%p1, %r1, %r9;
	setp.ge.s32 	%p2, %r18, %r10;
	or.pred  	%p3, %p1, %p2;
	@%p3 bra 	$L__BB74_2;
	cvta.to.global.u64 	%rd4, %rd1;
	cvta.to.global.u64 	%rd5, %rd2;
	cvta.to.global.u64 	%rd6, %rd3;
	add.s32 	%r19, %r3, %r1;
	mad.lo.s32 	%r20, %r4, %r18, %r19;
	mul.wide.s32 	%rd7, %r20, 4;
	add.s64 	%rd8, %rd4, %rd7;
	ld.global.f32 	%f1, [%rd8];
	add.s32 	%r21, %r5, %r1;
	mad.lo.s32 	%r22, %r6, %r18, %r21;
	mul.wide.s32 	%rd9, %r22, 4;
	add.s64 	%rd10, %rd5, %rd9;
	ld.global.f32 	%f2, [%rd10];
	abs.f32 	%f3, %f1;
	abs.f32 	%f4, %f2;
	mov.b32 	%r23, %f4;
	mov.b32 	%r24, %f3;
	min.s32 	%r25, %r23, %r24;
	mov.b32 	%f5, %r25;
	max.s32 	%r26, %r24, %r23;
	mov.b32 	%f6, %r26;
	and.b32  	%r27, %r26, -33554432;
	xor.b32  	%r28, %r27, 2122317824;
	mov.b32 	%f7, %r28;
	mul.f32 	%f8, %f5, %f7;
	mul.f32 	%f9, %f6, %f7;
	mul.f32 	%f10, %f8, %f8;
	fma.rn.f32 	%f11, %f9, %f9, %f10;
	sqrt.rn.f32 	%f12, %f11;
	or.b32  	%r29, %r27, 8388608;
	mov.b32 	%f13, %r29;
	mul.f32 	%f14, %f12, %f13;
	setp.eq.f32 	%p4, %f5, 0f00000000;
	selp.f32 	%f15, %f6, %f14, %p4;
	setp.eq.f32 	%p5, %f5, 0f7F800000;
	selp.f32 	%f16, 0f7F800000, %f15, %p5;
	add.s32 	%r30, %r7, %r1;
	mad.lo.s32 	%r31, %r8, %r18, %r30;
	mul.wide.s32 	%rd11, %r31, 4;
	add.s64 	%rd12, %rd6, %rd11;
	st.global.f32 	[%rd12], %f16;
$L__BB74_2:
	ret;

}
	// .globl	ge_exp
.visible .entry ge_exp(
	.param .u32 ge_exp_param_0,
	.param .u32 ge_exp_param_1,
	.param .u64 .ptr .align 1 ge_exp_param_2,
	.param .u32 ge_exp_param_3,
	.param .u32 ge_exp_param_4,
	.param .u64 .ptr .align 1 ge_exp_param_5,
	.param .u32 ge_exp_param_6,
	.param .u32 ge_exp_param_7
)
{
	.reg .pred 	%p<4>;
	.reg .b32 	%r<23>;
	.reg .b32 	%f<14>;
	.reg .b64 	%rd<9>;

	ld.param.u32 	%r7, [ge_exp_param_0];
	ld.param.u32 	%r8, [ge_exp_param_1];
	ld.param.u64 	%rd1, [ge_exp_param_2];
	ld.param.u32 	%r3, [ge_exp_param_3];
	ld.param.u32 	%r4, [ge_exp_param_4];
	ld.param.u64 	%rd2, [ge_exp_param_5];
	ld.param.u32 	%r5, [ge_exp_param_6];
	ld.param.u32 	%r6, [ge_exp_param_7];
	mov.u32 	%r10, %ctaid.x;
	mov.u32 	%r11, %ntid.x;
	mov.u32 	%r12, %tid.x;
	mad.lo.s32 	%r1, %r10, %r11, %r12;
	mov.u32 	%r13, %ctaid.y;
	mov.u32 	%r14, %ntid.y;
	mov.u32 	%r15, %tid.y;
	mad.lo.s32 	%r16, %r13, %r14, %r15;
	setp.ge.s32 	%p1, %r1, %r7;
	setp.ge.s32 	%p2, %r16, %r8;
	or.pred  	%p3, %p1, %p2;
	@%p3 bra 	$L__BB75_2;
	cvta.to.global.u64 	%rd3, %rd1;
	cvta.to.global.u64 	%rd4, %rd2;
	add.s32 	%r17, %r3, %r1;
	mad.lo.s32 	%r18, %r4, %r16, %r17;
	mul.wide.s32 	%rd5, %r18, 4;
	add.s64 	%rd6, %rd3, %rd5;
	ld.global.f32 	%f1, [%rd6];
	fma.rn.f32 	%f2, %f1, 0f3BBB989D, 0f3F000000;
	cvt.sat.f32.f32 	%f3, %f2;
	mov.f32 	%f4, 0f4B400001;
	mov.f32 	%f5, 0f437C0000;
	fma.rm.f32 	%f6, %f3, %f5, %f4;
	add.f32 	%f7, %f6, 0fCB40007F;
	neg.f32 	%f8, %f7;
	fma.rn.f32 	%f9, %f1, 0f3FB8AA3B, %f8;
	fma.rn.f32 	%f10, %f1, 0f32A57060, %f9;
	mov.b32 	%r19, %f6;
	shl.b32 	%r20, %r19, 23;
	mov.b32 	%f11, %r20;
	ex2.approx.ftz.f32 	%f12, %f10;
	mul.f32 	%f13, %f12, %f11;
	add.s32 	%r21, %r5, %r1;
	mad.lo.s32 	%r22, %r6, %r16, %r21;
	mul.wide.s32 	%rd7, %r22, 4;
	add.s64 	%rd8, %rd4, %rd7;
	st.global.f32 	[%rd8], %f13;
$L__BB75_2:
	ret;

}
	// .globl	ge_expm1
.visible .entry ge_expm1(
	.param .u32 ge_expm1_param_0,
	.param .u32 ge_expm1_param_1,
	.param .u64 .ptr .align 1 ge_expm1_param_2,
	.param .u32 ge_expm1_param_3,
	.param .u32 ge_expm1_param_4,
	.param .u64 .ptr .align 1 ge_expm1_param_5,
	.param .u32 ge_expm1_param_6,
	.param .u32 ge_expm1_param_7
)
{
	.reg .pred 	%p<9>;
	.reg .b32 	%r<21>;
	.reg .b32 	%f<24>;
	.reg .b64 	%rd<9>;

	ld.param.u32 	%r7, [ge_expm1_param_0];
	ld.param.u32 	%r8, [ge_expm1_param_1];
	ld.param.u64 	%rd1, [ge_expm1_param_2];
	ld.param.u32 	%r3, [ge_expm1_param_3];
	ld.param.u32 	%r4, [ge_expm1_param_4];
	ld.param.u64 	%rd2, [ge_expm1_param_5];
	ld.param.u32 	%r5, [ge_expm1_param_6];
	ld.param.u32 	%r6, [ge_expm1_param_7];
	mov.u32 	%r10, %ctaid.x;
	mov.u32 	%r11, %ntid.x;
	mov.u32 	%r12, %tid.x;
	mad.lo.s32 	%r1, %r10, %r11, %r12;
	mov.u32 	%r13, %ctaid.y;
	mov.u32 	%r14, %ntid.y;
	mov.u32 	%r15, %tid.y;
	mad.lo.s32 	%r16, %r13, %r14, %r15;
	setp.ge.s32 	%p1, %r1, %r7;
	setp.ge.s32 	%p2, %r16, %r8;
	or.pred  	%p3, %p1, %p2;
	@%p3 bra 	$L__BB76_2;
	cvta.to.global.u64 	%rd3, %rd1;
	cvta.to.global.u64 	%rd4, %rd2;
	add.s32 	%r17, %r3, %r1;
	mad.lo.s32 	%r18, %r4, %r16, %r17;
	mul.wide.s32 	%rd5, %r18, 4;
	add.s64 	%rd6, %rd3, %rd5;
	ld.global.f32 	%f1, [%rd6];
	mul.f32 	%f2, %f1, 0f3FB8AA3B;
	cvt.rni.f32.f32 	%f3, %f2;
	abs.f32 	%f4, %f1;
	setp.lt.f32 	%p4, %f4, 0f3ED1EB85;
	selp.f32 	%f5, 0f00000000, %f3, %p4;
	fma.rn.f32 	%f6, %f5, 0fBF317200, %f1;
	fma.rn.f32 	%f7, %f5, 0fB5BFBE8E, %f6;
	setp.eq.f32 	%p5, %f5, 0f43000000;
	selp.f32 	%f8, 0f42FE0000, %f5, %p5;
	fma.rn.f32 	%f9, %f7, 0f3AB5EBE6, 0f3C095663;
	fma.rn.f32 	%f10, %f9, %f7, 0f3D2AABE3;
	fma.rn.f32 	%f11, %f10, %f7, 0f3E2AA9F6;
	fma.rn.f32 	%f12, %f11, %f7, 0f3EFFFFFE;
	mul.f32 	%f13, %f7, %f12;
	fma.rn.f32 	%f14, %f13, %f7, %f7;
	ex2.approx.f32 	%f15, %f8;
	add.f32 	%f16, %f15, 0fBF800000;
	fma.rn.f32 	%f17, %f14, %f15, %f16;
	add.f32 	%f18, %f17, %f17;
	selp.f32 	%f19, %f18, %f17, %p5;
	setp.gt.f32 	%p6, %f8, 0f43000000;
	selp.f32 	%f20, 0f7F800000, %f19, %p6;
	setp.lt.f32 	%p7, %f8, 0fC1C80000;
	selp.f32 	%f21, 0fBF800000, %f20, %p7;
	setp.eq.f32 	%p8, %f1, 0f00000000;
	add.f32 	%f22, %f1, %f1;
	selp.f32 	%f23, %f22, %f21, %p8;
	add.s32 	%r19, %r5, %r1;
	mad.lo.s32 	%r20, %r6, %r16, %r19;
	mul.wide.s32 	%rd7, %r20, 4;
	add.s64 	%rd8, %rd4, %rd7;
	st.global.f32 	[%rd8], %f23;
$L__BB76_2:
	ret;

}
	// .globl	ge_log
.visible .entry ge_log(
	.param .u32 ge_log_param_0,
	.param .u32 ge_log_param_1,
	.param .u64 .ptr .align 1 ge_log_param_2,
	.param .u32 ge_log_param_3,
	.param .u32 ge_log_param_4,
	.param .u64 .ptr .align 1 ge_log_param_5,
	.param .u32 ge_log_param_6,
	.param .u32 ge_log_param_7
)
{
	.reg .pred 	%p<7>;
	.reg .b32 	%r<25>;
	.reg .b32 	%f<23>;
	.reg .b64 	%rd<9>;

	ld.param.u32 	%r7, [ge_log_param_0];
	ld.param.u32 	%r8, [ge_log_param_1];
	ld.param.u64 	%rd1, [ge_log_param_2];
	ld.param.u32 	%r3, [ge_log_param_3];
	ld.param.u32 	%r4, [ge_log_param_4];
	ld.param.u64 	%rd2, [ge_log_param_5];
	ld.param.u32 	%r5, [ge_log_param_6];
	ld.param.u32 	%r6, [ge_log_param_7];
	mov.u32 	%r10, %ctaid.x;
	mov.u32 	%r11, %ntid.x;
	mov.u32 	%r12, %tid.x;
	mad.lo.s32 	%r1, %r10, %r11, %r12;
	mov.u32 	%r13, %ctaid.y;
	mov.u32 	%r14, %ntid.y;
	mov.u32 	%r15, %tid.y;
	mad.lo.s32 	%r16, %r13, %r14, %r15;
	setp.ge.s32 	%p1, %r1, %r7;
	setp.ge.s32 	%p2, %r16, %r8;
	or.pred  	%p3, %p1, %p2;
	@%p3 bra 	$L__BB77_2;
	cvta.to.global.u64 	%rd3, %rd1;
	cvta.to.global.u64 	%rd4, %rd2;
	add.s32 	%r17, %r3, %r1;
	mad.lo.s32 	%r18, %r4, %r16, %r17;
	mul.wide.s32 	%rd5, %r18, 4;
	add.s64 	%rd6, %rd3, %rd5;
	ld.global.f32 	%f1, [%rd6];
	setp.lt.f32 	%p4, %f1, 0f00800000;
	mul.f32 	%f2, %f1, 0f4B000000;
	selp.f32 	%f3, %f2, %f1, %p4;
	selp.f32 	%f4, 0fC1B80000, 0f00000000, %p4;
	mov.b32 	%r19, %f3;
	add.s32 	%r20, %r19, -1059760811;
	and.b32  	%r21, %r20, -8388608;
	sub.s32 	%r22, %r19, %r21;
	mov.b32 	%f5, %r22;
	cvt.rn.f32.s32 	%f6, %r21;
	fma.rn.f32 	%f7, %f6, 0f34000000, %f4;
	add.f32 	%f8, %f5, 0fBF800000;
	fma.rn.f32 	%f9, %f8, 0fBE055027, 0f3E1039F6;
	fma.rn.f32 	%f10, %f9, %f8, 0fBDF8CDCC;
	fma.rn.f32 	%f11, %f10, %f8, 0f3E0F2955;
	fma.rn.f32 	%f12, %f11, %f8, 0fBE2AD8B9;
	fma.rn.f32 	%f13, %f12, %f8, 0f3E4CED0B;
	fma.rn.f32 	%f14, %f13, %f8, 0fBE7FFF22;
	fma.rn.f32 	%f15, %f14, %f8, 0f3EAAAA78;
	fma.rn.f32 	%f16, %f15, %f8, 0fBF000000;
	mul.f32 	%f17, %f8, %f16;
	fma.rn.f32 	%f18, %f17, %f8, %f8;
	fma.rn.f32 	%f19, %f7, 0f3F317218, %f18;
	setp.gt.u32 	%p5, %r19, 2139095039;
	fma.rn.f32 	%f20, %f3, 0f7F800000, 0f7F800000;
	selp.f32 	%f21, %f20, %f19, %p5;
	setp.eq.f32 	%p6, %f3, 0f00000000;
	selp.f32 	%f22, 0fFF800000, %f21, %p6;
	add.s32 	%r23, %r5, %r1;
	mad.lo.s32 	%r24, %r6, %r16, %r23;
	mul.wide.s32 	%rd7, %r24, 4;
	add.s64 	%rd8, %rd4, %rd7;
	st.global.f32 	[%rd8], %f22;
$L__BB77_2:
	ret;

}
	// .globl	ge_log10
.visible .entry ge_log10(
	.param .u32 ge_log10_param_0,
	.param .u32 ge_log10_param_1,
	.param .u64 .ptr .align 1 ge_log10_param_2,
	.param .u32 ge_log10_param_3,
	.param .u32 ge_log10_param_4,
	.param .u64 .ptr .align 1 ge_log10_param_5,
	.param .u32 ge_log10_param_6,
	.param .u32 ge_log10_param_7
)
{
	.reg .pred 	%p<7>;
	.reg .b32 	%r<25>;
	.reg .b32 	%f<24>;
	.reg .b64 	%rd<9>;

	ld.param.u32 	%r7, [ge_log10_param_0];
	ld.param.u32 	%r8, [ge_log10_param_1];
	ld.param.u64 	%rd1, [ge_log10_param_2];
	ld.param.u32 	%r3, [ge_log10_param_3];
	ld.param.u32 	%r4, [ge_log10_param_4];
	ld.param.u64 	%rd2, [ge_log10_param_5];
	ld.param.u32 	%r5, [ge_log10_param_6];
	ld.param.u32 	%r6, [ge_log10_param_7];
	mov.u32 	%r10, %ctaid.x;
	mov.u32 	%r11, %ntid.x;
	mov.u32 	%r12, %tid.x;
	mad.lo.s32 	%r1, %r10, %r11, %r12;
	mov.u32 	%r13, %ctaid.y;
	mov.u32 	%r14, %ntid.y;
	mov.u32 	%r15, %tid.y;
	mad.lo.s32 	%r16, %r13, %r14, %r15;
	setp.ge.s32 	%p1, %r1, %r7;
	setp.ge.s32 	%p2, %r16, %r8;
	or.pred  	%p3, %p1, %p2;
	@%p3 bra 	$L__BB78_2;
	cvta.to.global.u64 	%rd3, %rd1;
	cvta.to.global.u64 	%rd4, %rd2;
	add.s32 	%r17, %r3, %r1;
	mad.lo.s32 	%r18, %r4, %r16, %r17;
	mul.wide.s32 	%rd5, %r18, 4;
	add.s64 	%rd6, %rd3, %rd5;
	ld.global.f32 	%f1, [%rd6];
	setp.lt.f32 	%p4, %f1, 0f00800000;
	mul.f32 	%f2, %f1, 0f4B000000;
	selp.f32 	%f3, %f2, %f1, %p4;
	selp.f32 	%f4, 0fC1B80000, 0f00000000, %p4;
	mov.b32 	%r19, %f3;
	add.s32 	%r20, %r19, -1059760811;
	and.b32  	%r21, %r20, -8388608;
	sub.s32 	%r22, %r19, %r21;
	mov.b32 	%f5, %r22;
	cvt.rn.f32.s32 	%f6, %r21;
	fma.rn.f32 	%f7, %f6, 0f34000000, %f4;
	add.f32 	%f8, %f5, 0fBF800000;
	fma.rn.f32 	%f9, %f8, 0fBE055027, 0f3E1039F6;
	fma.rn.f32 	%f10, %f9, %f8, 0fBDF8CDCC;
	fma.rn.f32 	%f11, %f10, %f8, 0f3E0F2955;
	fma.rn.f32 	%f12, %f11, %f8, 0fBE2AD8B9;
	fma.rn.f32 	%f13, %f12, %f8, 0f3E4CED0B;
	fma.rn.f32 	%f14, %f13, %f8, 0fBE7FFF22;
	fma.rn.f32 	%f15, %f14, %f8, 0f3EAAAA78;
	fma.rn.f32 	%f16, %f15, %f8, 0fBF000000;
	mul.f32 	%f17, %f8, %f16;
	fma.rn.f32 	%f18, %f17, %f8, %f8;
	fma.rn.f32 	%f19, %f7, 0f3F317218, %f18;
	setp.gt.u32 	%p5, %r19, 2139095039;
	fma.rn.f32 	%f20, %f3, 0f7F800000, 0f7F800000;
	selp.f32 	%f21, %f20, %f19, %p5;
	setp.eq.f32 	%p6, %f3, 0f00000000;
	mul.f32 	%f22, %f21, 0f3EDE5BD9;
	selp.f32 	%f23, 0fFF800000, %f22, %p6;
	add.s32 	%r23, %r5, %r1;
	mad.lo.s32 	%r24, %r6, %r16, %r23;
	mul.wide.s32 	%rd7, %r24, 4;
	add.s64 	%rd8, %rd4, %rd7;
	st.global.f32 	[%rd8], %f23;
$L__BB78_2:
	ret;

}
	// .globl	ge_sin
.visible .entry ge_sin(
	.param .u32 ge_sin_param_0,
	.param .u32 ge_sin_param_1,
	.param .u64 .ptr .align 1 ge_sin_param_2,
	.param .u32 ge_sin_param_3,
	.param .u32 ge_sin_param_4,
	.param .u64 .ptr .align 1 ge_sin_param_5,
	.param .u32 ge_sin_param_6,
	.param .u32 ge_sin_param_7
)
{
	.local .align 4 .b8 	__local_depot79[28];
	.reg .b64 	%SP;
	.reg .b64 	%SPL;
	.reg .pred 	%p<12>;
	.reg .b32 	%r<60>;
	.reg .b32 	%f<28>;
	.reg .b64 	%rd<29>;
	.reg .b64 	%fd<3>;

	mov.u64 	%SPL, __local_depot79;
	ld.param.u32 	%r21, [ge_sin_param_0];
	ld.param.u32 	%r22, [ge_sin_param_1];
	ld.param.u64 	%rd9, [ge_sin_param_2];
	ld.param.u32 	%r17, [ge_sin_param_3];
	ld.param.u32 	%r18, [ge_sin_param_4];
	ld.param.u64 	%rd10, [ge_sin_param_5];
	ld.param.u32 	%r19, [ge_sin_param_6];
	ld.param.u32 	%r20, [ge_sin_param_7];
	add.u64 	%rd1, %SPL, 0;
	mov.u32 	%r24, %ctaid.x;
	mov.u32 	%r25, %ntid.x;
	mov.u32 	%r26, %tid.x;
	mad.lo.s32 	%r1, %r24, %r25, %r26;
	mov.u32 	%r27, %ctaid.y;
	mov.u32 	%r28, %ntid.y;
	mov.u32 	%r29, %tid.y;
	mad.lo.s32 	%r30, %r27, %r28, %r29;
	setp.ge.s32 	%p1, %r1, %r21;
	setp.ge.s32 	%p2, %r30, %r22;
	or.pred  	%p3, %p1, %p2;
	@%p3 bra 	$L__BB79_10;
	cvta.to.global.u64 	%rd12, %rd9;
	add.s32 	%r31, %r17, %r1;
	mad.lo.s32 	%r32, %r18, %r30, %r31;
	mul.wide.s32 	%rd13, %r32, 4;
	add.s64 	%rd14, %rd12, %rd13;
	ld.global.f32 	%f1, [%rd14];
	mul.f32 	%f7, %f1, 0f3F22F983;
	cvt.rni.s32.f32 	%r59, %f7;
	cvt.rn.f32.s32 	%f8, %r59;
	fma.rn.f32 	%f9, %f8, 0fBFC90FDA, %f1;
	fma.rn.f32 	%f10, %f8, 0fB3A22168, %f9;
	fma.rn.f32 	%f27, %f8, 0fA7C234C5, %f10;
	abs.f32 	%f3, %f1;
	setp.ltu.f32 	%p4, %f3, 0f47CE4780;
	@%p4 bra 	$L__BB79_9;
	setp.neu.f32 	%p5, %f3, 0f7F800000;
	@%p5 bra 	$L__BB79_4;
	mov.f32 	%f13, 0f00000000;
	mul.rn.f32 	%f27, %f1, %f13;
	mov.b32 	%r59, 0;
	bra.uni 	$L__BB79_9;
$L__BB79_4:
	mov.b32 	%r4, %f1;
	shl.b32 	%r34, %r4, 8;
	or.b32  	%r5, %r34, -2147483648;
	mov.b64 	%rd28, 0;
	mov.b32 	%r56, 0;
	mov.u64 	%rd26, __cudart_i2opi_f;
	mov.u64 	%rd27, %rd1;
$L__BB79_5:
	.pragma "nounroll";
	ld.global.nc.u32 	%r35, [%rd26];
	mad.wide.u32 	%rd17, %r35, %r5, %rd28;
	shr.u64 	%rd28, %rd17, 32;
	st.local.u32 	[%rd27], %rd17;
	add.s32 	%r56, %r56, 1;
	add.s64 	%rd27, %rd27, 4;
	add.s64 	%rd26, %rd26, 4;
	setp.ne.s32 	%p6, %r56, 6;
	@%p6 bra 	$L__BB79_5;
	shr.u32 	%r36, %r4, 23;
	st.local.u32 	[%rd1+24], %rd28;
	and.b32  	%r8, %r36, 31;
	and.b32  	%r37, %r36, 224;
	add.s32 	%r38, %r37, -128;
	shr.u32 	%r39, %r38, 5;
	mul.wide.u32 	%rd18, %r39, 4;
	sub.s64 	%rd8, %rd1, %rd18;
	ld.local.u32 	%r57, [%rd8+24];
	ld.local.u32 	%r58, [%rd8+20];
	setp.eq.s32 	%p7, %r8, 0;
	@%p7 bra 	$L__BB79_8;
	shf.l.wrap.b32 	%r57, %r58, %r57, %r8;
	ld.local.u32 	%r40, [%rd8+16];
	shf.l.wrap.b32 	%r58, %r40, %r58, %r8;
$L__BB79_8:
	shr.u32 	%r41, %r57, 30;
	shf.l.wrap.b32 	%r42, %r58, %r57, 2;
	shl.b32 	%r43, %r58, 2;
	shr.u32 	%r44, %r42, 31;
	add.s32 	%r45, %r44, %r41;
	neg.s32 	%r46, %r45;
	setp.lt.s32 	%p8, %r4, 0;
	selp.b32 	%r59, %r46, %r45, %p8;
	xor.b32  	%r47, %r42, %r4;
	shr.s32 	%r48, %r42, 31;
	xor.b32  	%r49, %r48, %r42;
	xor.b32  	%r50, %r48, %r43;
	cvt.u64.u32 	%rd19, %r49;
	shl.b64 	%rd20, %rd19, 32;
	cvt.u64.u32 	%rd21, %r50;
	or.b64  	%rd22, %rd20, %rd21;
	cvt.rn.f64.s64 	%fd1, %rd22;
	mul.f64 	%fd2, %fd1, 0d3BF921FB54442D19;
	cvt.rn.f32.f64 	%f11, %fd2;
	neg.f32 	%f12, %f11;
	setp.lt.s32 	%p9, %r47, 0;
	selp.f32 	%f27, %f12, %f11, %p9;
$L__BB79_9:
	mul.rn.f32 	%f14, %f27, %f27;
	and.b32  	%r52, %r59, 1;
	setp.eq.b32 	%p10, %r52, 1;
	selp.f32 	%f15, 0f3F800000, %f27, %p10;
	fma.rn.f32 	%f16, %f14, %f15, 0f00000000;
	fma.rn.f32 	%f17, %f14, 0f37CBAC00, 0fBAB607ED;
	selp.f32 	%f18, %f17, 0fB94D4153, %p10;
	selp.f32 	%f19, 0f3D2AAABB, 0f3C0885E4, %p10;
	fma.rn.f32 	%f20, %f18, %f14, %f19;
	selp.f32 	%f21, 0fBEFFFFFF, 0fBE2AAAA8, %p10;
	fma.rn.f32 	%f22, %f20, %f14, %f21;
	fma.rn.f32 	%f23, %f22, %f16, %f15;
	and.b32  	%r53, %r59, 2;
	setp.eq.s32 	%p11, %r53, 0;
	mov.f32 	%f24, 0f00000000;
	sub.f32 	%f25, %f24, %f23;
	selp.f32 	%f26, %f23, %f25, %p11;
	add.s32 	%r54, %r19, %r1;
	mad.lo.s32 	%r55, %r20, %r30, %r54;
	cvta.to.global.u64 	%rd23, %rd10;
	mul.wide.s32 	%rd24, %r55, 4;
	add.s64 	%rd25, %rd23, %rd24;
	st.global.f32 	[%rd25], %f26;
$L__BB79_10:
	ret;

}
	// .globl	ge_cos
.visible .entry ge_cos(
	.param .u32 ge_cos_param_0,
	.param .u32 ge_cos_param_1,
	.param .u64 .ptr .align 1 ge_cos_param_2,
	.param .u32 ge_cos_param_3,
	.param .u32 ge_cos_param_4,
	.param .u64 .ptr .align 1 ge_cos_param_5,
	.param .u32 ge_cos_param_6,
	.param .u32 ge_cos_param_7
)
{
	.local .align 4 .b8 	__local_depot80[28];
	.reg .b64 	%SP;
	.reg .b64 	%SPL;
	.reg .pred 	%p<12>;
	.reg .b32 	%r<61>;
	.reg .b32 	%f<28>;
	.reg .b64 	%rd<29>;
	.reg .b64 	%fd<3>;

	mov.u64 	%SPL, __local_depot80;
	ld.param.u32 	%r21, [ge_cos_param_0];
	ld.param.u32 	%r22, [ge_cos_param_1];
	ld.param.u64 	%rd9, [ge_cos_param_2];
	ld.param.u32 	%r17, [ge_cos_param_3];
	ld.param.u32 	%r18, [ge_cos_param_4];
	ld.param.u64 	%rd10, [ge_cos_param_5];
	ld.param.u32 	%r19, [ge_cos_param_6];
	ld.param.u32 	%r20, [ge_cos_param_7];
	add.u64 	%rd1, %SPL, 0;
	mov.u32 	%r24, %ctaid.x;
	mov.u32 	%r25, %ntid.x;
	mov.u32 	%r26, %tid.x;
	mad.lo.s32 	%r1, %r24, %r25, %r26;
	mov.u32 	%r27, %ctaid.y;
	mov.u32 	%r28, %ntid.y;
	mov.u32 	%r29, %tid.y;
	mad.lo.s32 	%r30, %r27, %r28, %r29;
	setp.ge.s32 	%p1, %r1, %r21;
	setp.ge.s32 	%p2, %r30, %r22;
	or.pred  	%p3, %p1, %p2;
	@%p3 bra 	$L__BB80_10;
	cvta.to.global.u64 	%rd12, %rd9;
	add.s32 	%r31, %r17, %r1;
	mad.lo.s32 	%r32, %r18, %r30, %r31;
	mul.wide.s32 	%rd13, %r32, 4;
	add.s64 	%rd14, %rd12, %rd13;
	ld.global.f32 	%f1, [%rd14];
	mul.f32 	%f7, %f1, 0f3F22F983;
	cvt.rni.s32.f32 	%r60, %f7;
	cvt.rn.f32.s32 	%f8, %r60;
	fma.rn.f32 	%f9, %f8, 0fBFC90FDA, %f1;
	fma.rn.f32 	%f10, %f8, 0fB3A22168, %f9;
	fma.rn.f32 	%f27, %f8, 0fA7C234C5, %f10;
	abs.f32 	%f3, %f1;
	setp.ltu.f32 	%p4, %f3, 0f47CE4780;
	@%p4 bra 	$L__BB80_9;
	setp.neu.f32 	%p5, %f3, 0f7F800000;
	@%p5 bra 	$L__BB80_4;
	mov.f32 	%f13, 0f00000000;
	mul.rn.f32 	%f27, %f1, %f13;
	mov.b32 	%r60, 0;
	bra.uni 	$L__BB80_9;
$L__BB80_4:
	mov.b32 	%r4, %f1;
	shl.b32 	%r34, %r4, 8;
	or.b32  	%r5, %r34, -2147483648;
	mov.b64 	%rd28, 0;
	mov.b32 	%r57, 0;
	mov.u64 	%rd26, __cudart_i2opi_f;
	mov.u64 	%rd27, %rd1;
$L__BB80_5:
	.pragma "nounroll";
	ld.global.nc.u32 	%r35, [%rd26];
	mad.wide.u32 	%rd17, %r35, %r5, %rd28;
	shr.u64 	%rd28, %rd17, 32;
	st.local.u32 	[%rd27], %rd17;
	add.s32 	%r57, %r57, 1;
	add.s64 	%rd27, %rd27, 4;
	add.s64 	%rd26, %rd26, 4;
	setp.ne.s32 	%p6, %r57, 6;
	@%p6 bra 	$L__BB80_5;
	shr.u32 	%r36, %r4, 23;
	st.local.u32 	[%rd1+24], %rd28;
	and.b32  	%r8, %r36, 31;
	and.b32  	%r37, %r36, 224;
	add.s32 	%r38, %r37, -128;
	shr.u32 	%r39, %r38, 5;
	mul.wide.u32 	%rd18, %r39, 4;
	sub.s64 	%rd8, %rd1, %rd18;
	ld.local.u32 	%r58, [%rd8+24];
	ld.local.u32 	%r59, [%rd8+20];
	setp.eq.s32 	%p7, %r8, 0;
	@%p7 bra 	$L__BB80_8;
	shf.l.wrap.b32 	%r58, %r59, %r58, %r8;
	ld.local.u32 	%r40, [%rd8+16];
	shf.l.wrap.b32 	%r59, %r40, %r59, %r8;
$L__BB80_8:
	shr.u32 	%r41, %r58, 30;
	shf.l.wrap.b32 	%r42, %r59, %r58, 2;
	shl.b32 	%r43, %r59, 2;
	shr.u32 	%r44, %r42, 31;
	add.s32 	%r45, %r44, %r41;
	neg.s32 	%r46, %r45;
	setp.lt.s32 	%p8, %r4, 0;
	selp.b32 	%r60, %r46, %r45, %p8;
	xor.b32  	%r47, %r42, %r4;
	shr.s32 	%r48, %r42, 31;
	xor.b32  	%r49, %r48, %r42;
	xor.b32  	%r50, %r48, %r43;
	cvt.u64.u32 	%rd19, %r49;
	shl.b64 	%rd20, %rd19, 32;
	cvt.u64.u32 	%rd21, %r50;
	or.b64  	%rd22, %rd20, %rd21;
	cvt.rn.f64.s64 	%fd1, %rd22;
	mul.f64 	%fd2, %fd1, 0d3BF921FB54442D19;
	cvt.rn.f32.f64 	%f11, %fd2;
	neg.f32 	%f12, %f11;
	setp.lt.s32 	%p9, %r47, 0;
	selp.f32 	%f27, %f12, %f11, %p9;
$L__BB80_9:
	add.s32 	%r52, %r60, 1;
	mul.rn.f32 	%f14, %f27, %f27;
	and.b32  	%r53, %r60, 1;
	setp.eq.b32 	%p10, %r53, 1;
	selp.f32 	%f15, %f27, 0f3F800000, %p10;
	fma.rn.f32 	%f16, %f14, %f15, 0f00000000;
	fma.rn.f32 	%f17, %f14, 0f37CBAC00, 0fBAB607ED;
	selp.f32 	%f18, 0fB94D4153, %f17, %p10;
	selp.f32 	%f19, 0f3C0885E4, 0f3D2AAABB, %p10;
	fma.rn.f32 	%f20, %f18, %f14, %f19;
	selp.f32 	%f21, 0fBE2AAAA8, 0fBEFFFFFF, %p10;
	fma.rn.f32 	%f22, %f20, %f14, %f21;
	fma.rn.f32 	%f23, %f22, %f16, %f15;
	and.b32  	%r54, %r52, 2;
	setp.eq.s32 	%p11, %r54, 0;
	mov.f32 	%f24, 0f00000000;
	sub.f32 	%f25, %f24, %f23;
	selp.f32 	%f26, %f23, %f25, %p11;
	add.s32 	%r55, %r19, %r1;
	mad.lo.s32 	%r56, %r20, %r30, %r55;
	cvta.to.global.u64 	%rd23, %rd10;
	mul.wide.s32 	%rd24, %r56, 4;
	add.s64 	%rd25, %rd23, %rd24;
	st.global.f32 	[%rd25], %f26;
$L__BB80_10:
	ret;

}
	// .globl	ge_tan
.visible .entry ge_tan(
	.param .u32 ge_tan_param_0,
	.param .u32 ge_tan_param_1,
	.param .u64 .ptr .align 1 ge_tan_param_2,
	.param .u32 ge_tan_param_3,
	.param .u32 ge_tan_param_4,
	.param .u64 .ptr .align 1 ge_tan_param_5,
	.param .u32 ge_tan_param_6,
	.param .u32 ge_tan_param_7
)
{
	.local .align 4 .b8 	__local_depot81[28];
	.reg .b64 	%SP;
	.reg .b64 	%SPL;
	.reg .pred 	%p<12>;
	.reg .b32 	%r<59>;
	.reg .b32 	%f<28>;
	.reg .b64 	%rd<29>;
	.reg .b64 	%fd<3>;

	mov.u64 	%SPL, __local_depot81;
	ld.param.u32 	%r21, [ge_tan_param_0];
	ld.param.u32 	%r22, [ge_tan_param_1];
	ld.param.u64 	%rd9, [ge_tan_param_2];
	ld.param.u32 	%r17, [ge_tan_param_3];
	ld.param.u32 	%r18, [ge_tan_param_4];
	ld.param.u64 	%rd10, [ge_tan_param_5];
	ld.param.u32 	%r19, [ge_tan_param_6];
	ld.param.u32 	%r20, [ge_tan_param_7];
	add.u64 	%rd1, %SPL, 0;
	mov.u32 	%r24, %ctaid.x;
	mov.u32 	%r25, %ntid.x;
	mov.u32 	%r26, %tid.x;
	mad.lo.s32 	%r1, %r24, %r25, %r26;
	mov.u32 	%r27, %ctaid.y;
	mov.u32 	%r28, %ntid.y;
	mov.u32 	%r29, %tid.y;
	mad.lo.s32 	%r30, %r27, %r28, %r29;
	setp.ge.s32 	%p1, %r1, %r21;
	setp.ge.s32 	%p2, %r30, %r22;
	or.pred  	%p3, %p1, %p2;
	@%p3 bra 	$L__BB81_10;
	cvta.to.global.u64 	%rd12, %rd9;
	add.s32 	%r31, %r17, %r1;
	mad.lo.s32 	%r32, %r18, %r30, %r31;
	mul.wide.s32 	%rd13, %r32, 4;
	add.s64 	%rd14, %rd12, %rd13;
	ld.global.f32 	%f1, [%rd14];
	mul.f32 	%f7, %f1, 0f3F22F983;
	cvt.rni.s32.f32 	%r58, %f7;
	cvt.rn.f32.s32 	%f8, %r58;
	fma.rn.f32 	%f9, %f8, 0fBFC90FDA, %f1;
	fma.rn.f32 	%f10, %f8, 0fB3A22168, %f9;
	fma.rn.f32 	%f27, %f8, 0fA7C234C5, %f10;
	abs.f32 	%f3, %f1;
	setp.ltu.f32 	%p4, %f3, 0f47CE4780;
	@%p4 bra 	$L__BB81_9;
	setp.neu.f32 	%p5, %f3, 0f7F800000;
	@%p5 bra 	$L__BB81_4;
	mov.f32 	%f13, 0f00000000;
	mul.rn.f32 	%f27, %f1, %f13;
	mov.b32 	%r58, 0;
	bra.uni 	$L__BB81_9;
$L__BB81_4:
	mov.b32 	%r4, %f1;
	shl.b32 	%r34, %r4, 8;
	or.b32  	%r5, %r34, -2147483648;
	mov.b64 	%rd28, 0;
	mov.b32 	%r55, 0;
	mov.u64 	%rd26, __cudart_i2opi_f;
	mov.u64 	%rd27, %rd1;
$L__BB81_5:
	.pragma "nounroll";
	ld.global.nc.u32 	%r35, [%rd26];
	mad.wide.u32 	%rd17, %r35, %r5, %rd28;
	shr.u64 	%rd28, %rd17, 32;
	st.local.u32 	[%rd27], %rd17;
	add.s32 	%r55, %r55, 1;
	add.s64 	%rd27, %rd27, 4;
	add.s64 	%rd26, %rd26, 4;
	setp.ne.s32 	%p6, %r55, 6;
	@%p6 bra 	$L__BB81_5;
	shr.u32 	%r36, %r4, 23;
	st.local.u32 	[%rd1+24], %rd28;
	and.b32  	%r8, %r36, 31;
	and.b32  	%r37, %r36, 224;
	add.s32 	%r38, %r37, -128;
	shr.u32 	%r39, %r38, 5;
	mul.wide.u32 	%rd18, %r39, 4;
	sub.s64 	%rd8, %rd1, %rd18;
	ld.local.u32 	%r56, [%rd8+24];
	ld.local.u32 	%r57, [%rd8+20];
	setp.eq.s32 	%p7, %r8, 0;
	@%p7 bra 	$L__BB81_8;
	shf.l.wrap.b32 	%r56, %r57, %r56, %r8;
	ld.local.u32 	%r40, [%rd8+16];
	shf.l.wrap.b32 	%r57, %r40, %r57, %r8;
$L__BB81_8:
	shr.u32 	%r41, %r56, 30;
	shf.l.wrap.b32 	%r42, %r57, %r56, 2;
	shl.b32 	%r43, %r57, 2;
	shr.u32 	%r44, %r42, 31;
	add.s32 	%r45, %r44, %r41;
	neg.s32 	%r46, %r45;
	setp.lt.s32 	%p8, %r4, 0;
	selp.b32 	%r58, %r46, %r45, %p8;
	xor.b32  	%r47, %r42, %r4;
	shr.s32 	%r48, %r42, 31;
	xor.b32  	%r49, %r48, %r42;
	xor.b32  	%r50, %r48, %r43;
	cvt.u64.u32 	%rd19, %r49;
	shl.b64 	%rd20, %rd19, 32;
	cvt.u64.u32 	%rd21, %r50;
	or.b64  	%rd22, %rd20, %rd21;
	cvt.rn.f64.s64 	%fd1, %rd22;
	mul.f64 	%fd2, %fd1, 0d3BF921FB54442D19;
	cvt.rn.f32.f64 	%f11, %fd2;
	neg.f32 	%f12, %f11;
	setp.lt.s32 	%p9, %r47, 0;
	selp.f32 	%f27, %f12, %f11, %p9;
$L__BB81_9:
	mul.f32 	%f14, %f27, %f27;
	fma.rn.f32 	%f15, %f14, 0f3C190000, 0f3B560000;
	fma.rn.f32 	%f16, %f15, %f14, 0f3CC70000;
	fma.rn.f32 	%f17, %f16, %f14, 0f3D5B0000;
	fma.rn.f32 	%f18, %f17, %f14, 0f3E089438;
	fma.rn.f32 	%f19, %f18, %f14, 0f3EAAAA88;
	mul.rn.f32 	%f20, %f14, %f27;
	fma.rn.f32 	%f21, %f19, %f20, %f27;
	abs.f32 	%f22, %f27;
	setp.eq.f32 	%p10, %f22, 0f3A00B43C;
	selp.f32 	%f23, %f27, %f21, %p10;
	and.b32  	%r52, %r58, 1;
	setp.eq.b32 	%p11, %r52, 1;
	neg.f32 	%f24, %f23;
	rcp.approx.ftz.f32 	%f25, %f24;
	selp.f32 	%f26, %f25, %f23, %p11;
	add.s32 	%r53, %r19, %r1;
	mad.lo.s32 	%r54, %r20, %r30, %r53;
	cvta.to.global.u64 	%rd23, %rd10;
	mul.wide.s32 	%rd24, %r54, 4;
	add.s64 	%rd25, %rd23, %rd24;
	st.global.f32 	[%rd25], %f26;
$L__BB81_10:
	ret;

}
	// .globl	ge_sincos
.visible .entry ge_sincos(
	.param .u32 ge_sincos_param_0,
	.param .u32 ge_sincos_param_1,
	.param .u64 .ptr .align 1 ge_sincos_param_2,
	.param .u32 ge_sincos_param_3,
	.param .u32 ge_sincos_param_4,
	.param .u64 .ptr .align 1 ge_sincos_param_5,
	.param .u32 ge_sincos_param_6,
	.param .u32 ge_sincos_param_7,
	.param .u64 .ptr .align 1 ge_sincos_param_8,
	.param .u32 ge_sincos_param_9,
	.param .u32 ge_sincos_param_10
)
{
	.local .align 4 .b8 	__local_depot82[28];
	.reg .b64 	%SP;
	.reg .b64 	%SPL;
	.reg .pred 	%p<13>;
	.reg .b32 	%r<66>;
	.reg .b32 	%f<30>;
	.reg .b64 	%rd<33>;
	.reg .b64 	%fd<3>;

	mov.u64 	%SPL, __local_depot82;
	ld.param.u32 	%r23, [ge_sincos_param_0];
	ld.param.u32 	%r24, [ge_sincos_param_1];
	ld.param.u64 	%rd11, [ge_sincos_param_2];
	ld.param.u32 	%r17, [ge_sincos_param_3];
	ld.param.u32 	%r18, [ge_sincos_param_4];
	ld.param.u64 	%rd12, [ge_sincos_param_5];
	ld.param.u32 	%r19, [ge_sincos_param_6];
	ld.param.u32 	%r20, [ge_sincos_param_7];
	ld.param.u64 	%rd13, [ge_sincos_param_8];
	ld.param.u32 	%r21, [ge_sincos_param_9];
	ld.param.u32 	%r22, [ge_sincos_param_10];
	add.u64 	%rd1, %SPL, 0;
	mov.u32 	%r26, %ctaid.x;
	mov.u32 	%r27, %ntid.x;
	mov.u32 	%r28, %tid.x;
	mad.lo.s32 	%r1, %r26, %r27, %r28;
	mov.u32 	%r29, %ctaid.y;
	mov.u32 	%r30, %ntid.y;
	mov.u32 	%r31, %tid.y;
	mad.lo.s32 	%r32, %r29, %r30, %r31;
	setp.ge.s32 	%p1, %r1, %r23;
	setp.ge.s32 	%p2, %r32, %r24;
	or.pred  	%p3, %p1, %p2;
	@%p3 bra 	$L__BB82_10;
	cvta.to.global.u64 	%rd15, %rd11;
	cvta.to.global.u64 	%rd16, %rd12;
	cvta.to.global.u64 	%rd17, %rd13;
	add.s32 	%r33, %r17, %r1;
	mad.lo.s32 	%r34, %r18, %r32, %r33;
	mul.wide.s32 	%rd18, %r34, 4;
	add.s64 	%rd19, %rd15, %rd18;
	ld.global.f32 	%f1, [%rd19];
	add.s32 	%r35, %r19, %r1;
	mad.lo.s32 	%r36, %r20, %r32, %r35;
	mul.wide.s32 	%rd20, %r36, 4;
	add.s64 	%rd2, %rd16, %rd20;
	add.s32 	%r37, %r21, %r1;
	mad.lo.s32 	%r38, %r22, %r32, %r37;
	mul.wide.s32 	%rd21, %r38, 4;
	add.s64 	%rd3, %rd17, %rd21;
	mul.f32 	%f7, %f1, 0f3F22F983;
	cvt.rni.s32.f32 	%r65, %f7;
	cvt.rn.f32.s32 	%f8, %r65;
	fma.rn.f32 	%f9, %f8, 0fBFC90FDA, %f1;
	fma.rn.f32 	%f10, %f8, 0fB3A22168, %f9;
	fma.rn.f32 	%f29, %f8, 0fA7C234C5, %f10;
	abs.f32 	%f3, %f1;
	setp.ltu.f32 	%p4, %f3, 0f47CE4780;
	@%p4 bra 	$L__BB82_9;
	setp.neu.f32 	%p5, %f3, 0f7F800000;
	@%p5 bra 	$L__BB82_4;
	mov.f32 	%f13, 0f00000000;
	mul.rn.f32 	%f29, %f1, %f13;
	mov.b32 	%r65, 0;
	bra.uni 	$L__BB82_9;
$L__BB82_4:
	mov.b32 	%r4, %f1;
	shl.b32 	%r40, %r4, 8;
	or.b32  	%r5, %r40, -2147483648;
	mov.b64 	%rd32, 0;
	mov.b32 	%r62, 0;
	mov.u64 	%rd30, __cudart_i2opi_f;
	mov.u64 	%rd31, %rd1;
$L__BB82_5:
	.pragma "nounroll";
	ld.global.nc.u32 	%r41, [%rd30];
	mad.wide.u32 	%rd24, %r41, %r5, %rd32;
	shr.u64 	%rd32, %rd24, 32;
	st.local.u32 	[%rd31], %rd24;
	add.s32 	%r62, %r62, 1;
	add.s64 	%rd31, %rd31, 4;
	add.s64 	%rd30, %rd30, 4;
	setp.ne.s32 	%p6, %r62, 6;
	@%p6 bra 	$L__BB82_5;
	shr.u32 	%r42, %r4, 23;
	st.local.u32 	[%rd1+24], %rd32;
	and.b32  	%r8, %r42, 31;
	and.b32  	%r43, %r42, 224;
	add.s32 	%r44, %r43, -128;
	shr.u32 	%r45, %r44, 5;
	mul.wide.u32 	%rd25, %r45, 4;
	sub.s64 	%rd10, %rd1, %rd25;
	ld.local.u32 	%r63, [%rd10+24];
	ld.local.u32 	%r64, [%rd10+20];
	setp.eq.s32 	%p7, %r8, 0;
	@%p7 bra 	$L__BB82_8;
	shf.l.wrap.b32 	%r63, %r64, %r63, %r8;
	ld.local.u32 	%r46, [%rd10+16];
	shf.l.wrap.b32 	%r64, %r46, %r64, %r8;
$L__BB82_8:
	shr.u32 	%r47, %r63, 30;
	shf.l.wrap.b32 	%r48, %r64, %r63, 2;
	shl.b32 	%r49, %r64, 2;
	shr.u32 	%r50, %r48, 31;
	add.s32 	%r51, %r50, %r47;
	neg.s32 	%r52, %r51;
	setp.lt.s32 	%p8, %r4, 0;
	selp.b32 	%r65, %r52, %r51, %p8;
	xor.b32  	%r53, %r48, %r4;
	shr.s32 	%r54, %r48, 31;
	xor.b32  	%r55, %r54, %r48;
	xor.b32  	%r56, %r54, %r49;
	cvt.u64.u32 	%rd26, %r55;
	shl.b64 	%rd27, %rd26, 32;
	cvt.u64.u32 	%rd28, %r56;
	or.b64  	%rd29, %rd27, %rd28;
	cvt.rn.f64.s64 	%fd1, %rd29;
	mul.f64 	%fd2, %fd1, 0d3BF921FB54442D19;
	cvt.rn.f32.f64 	%f11, %fd2;
	neg.f32 	%f12, %f11;
	setp.lt.s32 	%p9, %r53, 0;
	selp.f32 	%f29, %f12, %f11, %p9;
$L__BB82_9:
	mul.f32 	%f14, %f29, %f29;
	fma.rn.f32 	%f15, %f14, 0f37CBAC00, 0fBAB607ED;
	fma.rn.f32 	%f16, %f15, %f14, 0f3D2AAABB;
	fma.rn.f32 	%f17, %f16, %f14, 0fBEFFFFFF;
	fma.rn.f32 	%f18, %f17, %f14, 0f3F800000;
	fma.rn.f32 	%f19, %f14, %f29, 0f00000000;
	fma.rn.f32 	%f20, %f14, 0fB94D4153, 0f3C0885E4;
	fma.rn.f32 	%f21, %f20, %f14, 0fBE2AAAA8;
	fma.rn.f32 	%f22, %f21, %f19, %f29;
	and.b32  	%r58, %r65, 1;
	setp.eq.b32 	%p10, %r58, 1;
	selp.f32 	%f23, %f18, %f22, %p10;
	selp.f32 	%f24, %f22, %f18, %p10;
	and.b32  	%r59, %r65, 2;
	setp.eq.s32 	%p11, %r59, 0;
	neg.f32 	%f25, %f23;
	selp.f32 	%f26, %f23, %f25, %p11;
	add.s32 	%r60, %r65, 1;
	and.b32  	%r61, %r60, 2;
	setp.eq.s32 	%p12, %r61, 0;
	neg.f32 	%f27, %f24;
	selp.f32 	%f28, %f24, %f27, %p12;
	st.global.f32 	[%rd2], %f26;
	st.global.f32 	[%rd3], %f28;
$L__BB82_10:
	ret;

}
	// .globl	ge_asin
.visible .entry ge_asin(
	.param .u32 ge_asin_param_0,
	.param .u32 ge_asin_param_1,
	.param .u64 .ptr .align 1 ge_asin_param_2,
	.param .u32 ge_asin_param_3,
	.param .u32 ge_asin_param_4,
	.param .u64 .ptr .align 1 ge_asin_param_5,
	.param .u32 ge_asin_param_6,
	.param .u32 ge_asin_param_7
)
{
	.reg .pred 	%p<7>;
	.reg .b32 	%r<21>;
	.reg .b32 	%f<23>;
	.reg .b64 	%rd<9>;

	ld.param.u32 	%r7, [ge_asin_param_0];
	ld.param.u32 	%r8, [ge_asin_param_1];
	ld.param.u64 	%rd1, [ge_asin_param_2];
	ld.param.u32 	%r3, [ge_asin_param_3];
	ld.param.u32 	%r4, [ge_asin_param_4];
	ld.param.u64 	%rd2, [ge_asin_param_5];
	ld.param.u32 	%r5, [ge_asin_param_6];
	ld.param.u32 	%r6, [ge_asin_param_7];
	mov.u32 	%r10, %ctaid.x;
	mov.u32 	%r11, %ntid.x;
	mov.u32 	%r12, %tid.x;
	mad.lo.s32 	%r1, %r10, %r11, %r12;
	mov.u32 	%r13, %ctaid.y;
	mov.u32 	%r14, %ntid.y;
	mov.u32 	%r15, %tid.y;
	mad.lo.s32 	%r16, %r13, %r14, %r15;
	setp.ge.s32 	%p1, %r1, %r7;
	setp.ge.s32 	%p2, %r16, %r8;
	or.pred  	%p3, %p1, %p2;
	@%p3 bra 	$L__BB83_2;
	cvta.to.global.u64 	%rd3, %rd1;
	cvta.to.global.u64 	%rd4, %rd2;
	add.s32 	%r17, %r3, %r1;
	mad.lo.s32 	%r18, %r4, %r16, %r17;
	mul.wide.s32 	%rd5, %r18, 4;
	add.s64 	%rd6, %rd3, %rd5;
	ld.global.f32 	%f1, [%rd6];
	abs.f32 	%f2, %f1;
	fma.rn.f32 	%f3, %f2, 0fBF000000, 0f3F000000;
	rsqrt.approx.ftz.f32 	%f4, %f3;
	mul.f32 	%f5, %f4, %f3;
	mul.f32 	%f6, %f4, 0fBF000000;
	fma.rn.f32 	%f7, %f5, %f6, 0f3F000000;
	fma.rn.f32 	%f8, %f5, %f7, %f5;
	setp.eq.f32 	%p4, %f2, 0f3F800000;
	selp.f32 	%f9, 0f00000000, %f8, %p4;
	setp.gt.f32 	%p5, %f2, 0f3F0F5C29;
	selp.f32 	%f10, %f9, %f2, %p5;
	mul.f32 	%f11, %f10, %f10;
	fma.rn.f32 	%f12, %f11, 0f3D4DD2F7, 0f3C99CA97;
	fma.rn.f32 	%f13, %f12, %f11, 0f3D3F90E8;
	fma.rn.f32 	%f14, %f13, %f11, 0f3D993CCF;
	fma.rn.f32 	%f15, %f14, %f11, 0f3E2AAC04;
	mul.f32 	%f16, %f11, %f15;
	fma.rn.f32 	%f17, %f16, %f10, %f10;
	mul.f32 	%f18, %f17, 0fC0000000;
	fma.rn.f32 	%f19, 0f3F6EE581, 0f3FD774EB, %f18;
	selp.f32 	%f20, %f19, %f17, %p5;
	setp.num.f32 	%p6, %f20, %f20;
	copysign.f32 	%f21, %f1, %f20;
	selp.f32 	%f22, %f21, %f20, %p6;
	add.s32 	%r19, %r5, %r1;
	mad.lo.s32 	%r20, %r6, %r16, %r19;
	mul.wide.s32 	%rd7, %r20, 4;
	add.s64 	%rd8, %rd4, %rd7;
	st.global.f32 	[%rd8], %f22;
$L__BB83_2:
	ret;

}
	// .globl	ge_acos
.visible .entry ge_acos(
	.param .u32 ge_acos_param_0,
	.param .u32 ge_acos_param_1,
	.param .u64 .ptr .align 1 ge_acos_param_2,
	.param .u32 ge_acos_param_3,
	.param .u32 ge_acos_param_4,
	.param .u64 .ptr .align 1 ge_acos_param_5,
	.param .u32 ge_acos_param_6,
	.param .u32 ge_acos_param_7
)
{
	.reg .pred 	%p<7>;
	.reg .b32 	%r<21>;
	.reg .b32 	%f<26>;
	.reg .b64 	%rd<9>;

	ld.param.u32 	%r7, [ge_acos_param_0];
	ld.param.u32 	%r8, [ge_acos_param_1];
	ld.param.u64 	%rd1, [ge_acos_param_2];
	ld.param.u32 	%r3, [ge_acos_param_3];
	ld.param.u32 	%r4, [ge_acos_param_4];
	ld.param.u64 	%rd2, [ge_acos_param_5];
	ld.param.u32 	%r5, [ge_acos_param_6];
	ld.param.u32 	%r6, [ge_acos_param_7];
	mov.u32 	%r10, %ctaid.x;
	mov.u32 	%r11, %ntid.x;
	mov.u32 	%r12, %tid.x;
	mad.lo.s32 	%r1, %r10, %r11, %r12;
	mov.u32 	%r13, %ctaid.y;
	mov.u32 	%r14, %ntid.y;
	mov.u32 	%r15, %tid.y;
	mad.lo.s32 	%r16, %r13, %r14, %r15;
	setp.ge.s32 	%p1, %r1, %r7;
	setp.ge.s32 	%p2, %r16, %r8;
	or.pred  	%p3, %p1, %p2;
	@%p3 bra 	$L__BB84_2;
	cvta.to.global.u64 	%rd3, %rd1;
	cvta.to.global.u64 	%rd4, %rd2;
	add.s32 	%r17, %r3, %r1;
	mad.lo.s32 	%r18, %r4, %r16, %r17;
	mul.wide.s32 	%rd5, %r18, 4;
	add.s64 	%rd6, %rd3, %rd5;
	ld.global.f32 	%f1, [%rd6];
	abs.f32 	%f2, %f1;
	fma.rn.f32 	%f3, %f2, 0fBF000000, 0f3F000000;
	rsqrt.approx.ftz.f32 	%f4, %f3;
	mul.f32 	%f5, %f4, %f3;
	mul.f32 	%f6, %f4, 0fBF000000;
	fma.rn.f32 	%f7, %f5, %f6, 0f3F000000;
	fma.rn.f32 	%f8, %f5, %f7, %f5;
	setp.eq.f32 	%p4, %f2, 0f3F800000;
	selp.f32 	%f9, 0f00000000, %f8, %p4;
	setp.gt.f32 	%p5, %f2, 0f3F0F5C29;
	selp.f32 	%f10, %f9, %f2, %p5;
	copysign.f32 	%f11, %f1, %f10;
	mul.f32 	%f12, %f11, %f11;
	fma.rn.f32 	%f13, %f12, 0f3D10ECEF, 0f3C8B1ABB;
	fma.rn.f32 	%f14, %f13, %f12, 0f3CFC028C;
	fma.rn.f32 	%f15, %f14, %f12, 0f3D372139;
	fma.rn.f32 	%f16, %f15, %f12, 0f3D9993DB;
	fma.rn.f32 	%f17, %f16, %f12, 0f3E2AAAC6;
	mul.f32 	%f18, %f12, %f17;
	fma.rn.f32 	%f19, %f18, %f11, %f11;
	neg.f32 	%f20, %f19;
	selp.f32 	%f21, %f19, %f20, %p5;
	fma.rn.f32 	%f22, 0f3F6EE581, 0f3FD774EB, %f21;
	setp.gt.f32 	%p6, %f1, 0f3F0F5C29;
	selp.f32 	%f23, %f19, %f22, %p6;
	add.f32 	%f24, %f23, %f23;
	selp.f32 	%f25, %f24, %f23, %p5;
	add.s32 	%r19, %r5, %r1;
	mad.lo.s32 	%r20, %r6, %r16, %r19;
	mul.wide.s32 	%rd7, %r20, 4;
	add.s64 	%rd8, %rd4, %rd7;
	st.global.f32 	[%rd8], %f25;
$L__BB84_2:
	ret;

}
	// .globl	ge_atan
.visible .entry ge_atan(
	.param .u32 ge_atan_param_0,
	.param .u32 ge_atan_param_1,
	.param .u64 .ptr .align 1 ge_atan_param_2,
	.param .u32 ge_atan_param_3,
	.param .u32 ge_atan_param_4,
	.param .u64 .ptr .align 1 ge_atan_param_5,
	.param .u32 ge_atan_param_6,
	.param .u32 ge_atan_param_7
)
{
	.reg .pred 	%p<6>;
	.reg .b32 	%r<21>;
	.reg .b32 	%f<20>;
	.reg .b64 	%rd<9>;

	ld.param.u32 	%r7, [ge_atan_param_0];
	ld.param.u32 	%r8, [ge_atan_param_1];
	ld.param.u64 	%rd1, [ge_atan_param_2];
	ld.param.u32 	%r3, [ge_atan_param_3];
	ld.param.u32 	%r4, [ge_atan_param_4];
	ld.param.u64 	%rd2, [ge_atan_param_5];
	ld.param.u32 	%r5, [ge_atan_param_6];
	ld.param.u32 	%r6, [ge_atan_param_7];
	mov.u32 	%r10, %ctaid.x;
	mov.u32 	%r11, %ntid.x;
	mov.u32 	%r12, %tid.x;
	mad.lo.s32 	%r1, %r10, %r11, %r12;
	mov.u32 	%r13, %ctaid.y;
	mov.u32 	%r14, %ntid.y;
	mov.u32 	%r15, %tid.y;
	mad.lo.s32 	%r16, %r13, %r14, %r15;
	setp.ge.s32 	%p1, %r1, %r7;
	setp.ge.s32 	%p2, %r16, %r8;
	or.pred  	%p3, %p1, %p2;
	@%p3 bra 	$L__BB85_2;
	cvta.to.global.u64 	%rd3, %rd1;
	cvta.to.global.u64 	%rd4, %rd2;
	add.s32 	%r17, %r3, %r1;
	mad.lo.s32 	%r18, %r4, %r16, %r17;
	mul.wide.s32 	%rd5, %r18, 4;
	add.s64 	%rd6, %rd3, %rd5;
	ld.global.f32 	%f1, [%rd6];
	abs.f32 	%f2, %f1;
	setp.gt.f32 	%p4, %f2, 0f3F800000;
	rcp.approx.ftz.f32 	%f3, %f2;
	selp.f32 	%f4, %f3, %f2, %p4;
	mul.f32 	%f5, %f4, %f4;
	fma.rn.f32 	%f6, %f5, 0f3B2090AA, 0fBC6BE14F;
	fma.rn.f32 	%f7, %f6, %f5, 0f3D23397E;
	fma.rn.f32 	%f8, %f7, %f5, 0fBD948A7A;
	fma.rn.f32 	%f9, %f8, %f5, 0f3DD76B21;
	fma.rn.f32 	%f10, %f9, %f5, 0fBE111E88;
	fma.rn.f32 	%f11, %f10, %f5, 0f3E4CAF60;
	fma.rn.f32 	%f12, %f11, %f5, 0fBEAAAA27;
	mul.f32 	%f13, %f5, %f12;
	fma.rn.f32 	%f14, %f13, %f4, %f4;
	neg.f32 	%f15, %f14;
	fma.rn.f32 	%f16, 0f3F6EE581, 0f3FD774EB, %f15;
	selp.f32 	%f17, %f16, %f14, %p4;
	setp.num.f32 	%p5, %f2, %f2;
	copysign.f32 	%f18, %f1, %f17;
	selp.f32 	%f19, %f18, %f17, %p5;
	add.s32 	%r19, %r5, %r1;
	mad.lo.s32 	%r20, %r6, %r16, %r19;
	mul.wide.s32 	%rd7, %r20, 4;
	add.s64 	%rd8, %rd4, %rd7;
	st.global.f32 	[%rd8], %f19;
$L__BB85_2:
	ret;

}
	// .globl	ge_atan2
.visible .entry ge_atan2(
	.param .u32 ge_atan2_param_0,
	.param .u32 ge_atan2_param_1,
	.param .u64 .ptr .align 1 ge_atan2_param_2,
	.param .u32 ge_atan2_param_3,
	.param .u32 ge_atan2_param_4,
	.param .u64 .ptr .align 1 ge_atan2_param_5,
	.param .u32 ge_atan2_param_6,
	.param .u32 ge_atan2_param_7,
	.param .u64 .ptr .align 1 ge_atan2_param_8,
	.param .u32 ge_atan2_param_9,
	.param .u32 ge_atan2_param_10
)
{
	.reg .pred 	%p<9>;
	.reg .b32 	%r<26>;
	.reg .b32 	%f<33>;
	.reg .b64 	%rd<13>;

	ld.param.u32 	%r9, [ge_atan2_param_0];
	ld.param.u32 	%r10, [ge_atan2_param_1];
	ld.param.u64 	%rd1, [ge_atan2_param_2];
	ld.param.u32 	%r3, [ge_atan2_param_3];
	ld.param.u32 	%r4, [ge_atan2_param_4];
	ld.param.u64 	%rd2, [ge_atan2_param_5];
	ld.param.u32 	%r5, [ge_atan2_param_6];
	ld.param.u32 	%r6, [ge_atan2_param_7];
	ld.param.u64 	%rd3, [ge_atan2_param_8];
	ld.param.u32 	%r7, [ge_atan2_param_9];
	ld.param.u32 	%r8, [ge_atan2_param_10];
	mov.u32 	%r12, %ctaid.x;
	mov.u32 	%r13, %ntid.x;
	mov.u32 	%r14, %tid.x;
	mad.lo.s32 	%r1, %r12, %r13, %r14;
	mov.u32 	%r15, %ctaid.y;
	mov.u32 	%r16, %ntid.y;
	mov.u32 	%r17, %tid.y;
	mad.lo.s32 	%r18, %r15, %r16, %r17;
	setp.ge.s32 	%p1, %r1, %r9;
	setp.ge.s32 	%p2, %r18, %r10;
	or.pred  	%p3, %p1, %p2;
	@%p3 bra 	$L__BB86_2;
	cvta.to.global.u64 	%rd4, %rd1;
	cvta.to.global.u64 	%rd5, %rd2;
	cvta.to.global.u64 	%rd6, %rd3;
	add.s32 	%r19, %r3, %r1;
	mad.lo.s32 	%r20, %r4, %r18, %r19;
	mul.wide.s32 	%rd7, %r20, 4;
	add.s64 	%rd8, %rd4, %rd7;
	ld.global.f32 	%f1, [%rd8];
	add.s32 	%r21, %r5, %r1;
	mad.lo.s32 	%r22, %r6, %r18, %r21;
	mul.wide.s32 	%rd9, %r22, 4;
	add.s64 	%rd10, %rd5, %rd9;
	ld.global.f32 	%f2, [%rd10];
	abs.f32 	%f3, %f2;
	abs.f32 	%f4, %f1;
	setp.gt.f32 	%p4, %f4, %f3;
	selp.f32 	%f5, %f4, %f3, %p4;
	selp.f32 	%f6, %f3, %f4, %p4;
	div.rn.f32 	%f7, %f6, %f5;
	mul.f32 	%f8, %f7, %f7;
	fma.rn.f32 	%f9, %f8, 0f3B33710B, 0fBC807748;
	fma.rn.f32 	%f10, %f9, %f8, 0f3D2CDAB2;
	fma.rn.f32 	%f11, %f10, %f8, 0fBD992D10;
	fma.rn.f32 	%f12, %f11, %f8, 0f3DD9EA6C;
	fma.rn.f32 	%f13, %f12, %f8, 0fBE117CB1;
	fma.rn.f32 	%f14, %f13, %f8, 0f3E4CBCE0;
	fma.rn.f32 	%f15, %f14, %f8, 0fBEAAAA7D;
	mul.f32 	%f16, %f8, %f15;
	fma.rn.f32 	%f17, %f16, %f7, %f7;
	neg.f32 	%f18, %f17;
	fma.rn.f32 	%f19, 0f3F6EE581, 0f3FD774EB, %f18;
	selp.f32 	%f20, %f19, %f17, %p4;
	selp.f32 	%f21, 0f3F6EE581, 0f3FEEE581, %p4;
	selp.f32 	%f22, %f17, %f18, %p4;
	mov.b32 	%r23, %f2;
	fma.rn.f32 	%f23, %f21, 0f3FD774EB, %f22;
	setp.lt.s32 	%p5, %r23, 0;
	selp.f32 	%f24, %f23, %f20, %p5;
	add.f32 	%f25, %f4, %f3;
	setp.eq.f32 	%p6, %f5, 0f00000000;
	selp.f32 	%f26, 0f40490FDB, 0f00000000, %p5;
	setp.eq.f32 	%p7, %f3, %f4;
	selp.f32 	%f27, 0f4016CBE4, 0f3F490FDB, %p5;
	selp.f32 	%f28, %f27, %f24, %p7;
	selp.f32 	%f29, %f26, %f28, %p6;
	abs.f32 	%f30, %f25;
	setp.nan.f32 	%p8, %f30, %f30;
	copysign.f32 	%f31, %f1, %f29;
	selp.f32 	%f32, %f25, %f31, %p8;
	add.s32 	%r24, %r7, %r1;
	mad.lo.s32 	%r25, %r8, %r18, %r24;
	mul.wide.s32 	%rd11, %r25, 4;
	add.s64 	%rd12, %rd6, %rd11;
	st.global.f32 	[%rd12], %f32;
$L__BB86_2:
	ret;

}
	// .globl	ge_sinh
.visible .entry ge_sinh(
	.param .u32 ge_sinh_param_0,
	.param .u32 ge_sinh_param_1,
	.param .u64 .ptr .align 1 ge_sinh_param_2,
	.param .u32 ge_sinh_param_3,
	.param .u32 ge_sinh_param_4,
	.param .u64 .ptr .align 1 ge_sinh_param_5,
	.param .u32 ge_sinh_param_6,
	.param .u32 ge_sinh_param_7
)
{
	.reg .pred 	%p<6>;
	.reg .b32 	%r<23>;
	.reg .b32 	%f<28>;
	.reg .b64 	%rd<9>;

	ld.param.u32 	%r7, [ge_sinh_param_0];
	ld.param.u32 	%r8, [ge_sinh_param_1];
	ld.param.u64 	%rd1, [ge_sinh_param_2];
	ld.param.u32 	%r3, [ge_sinh_param_3];
	ld.param.u32 	%r4, [ge_sinh_param_4];
	ld.param.u64 	%rd2, [ge_sinh_param_5];
	ld.param.u32 	%r5, [ge_sinh_param_6];
	ld.param.u32 	%r6, [ge_sinh_param_7];
	mov.u32 	%r10, %ctaid.x;
	mov.u32 	%r11, %ntid.x;
	mov.u32 	%r12, %tid.x;
	mad.lo.s32 	%r1, %r10, %r11, %r12;
	mov.u32 	%r13, %ctaid.y;
	mov.u32 	%r14, %ntid.y;
	mov.u32 	%r15, %tid.y;
	mad.lo.s32 	%r16, %r13, %r14, %r15;
	setp.ge.s32 	%p1, %r1, %r7;
	setp.ge.s32 	%p2, %r16, %r8;
	or.pred  	%p3, %p1, %p2;
	@%p3 bra 	$L__BB87_2;
	cvta.to.global.u64 	%rd3, %rd1;
	cvta.to.global.u64 	%rd4, %rd2;
	add.s32 	%r17, %r3, %r1;
	mad.lo.s32 	%r18, %r4, %r16, %r17;
	mul.wide.s32 	%rd5, %r18, 4;
	add.s64 	%rd6, %rd3, %rd5;
	ld.global.f32 	%f1, [%rd6];
	abs.f32 	%f2, %f1;
	mov.f32 	%f3, 0f3FB8AA3B;
	mul.rn.f32 	%f4, %f2, %f3;
	cvt.rzi.f32.f32 	%f5, %f4;
	abs.f32 	%f6, %f5;
	setp.gt.f32 	%p4, %f6, 0f42FC0000;
	mov.f32 	%f7, 0f42FC0000;
	copysign.f32 	%f8, %f5, %f7;
	selp.f32 	%f9, %f8, %f5, %p4;
	fma.rn.f32 	%f10, %f9, 0fBF317218, %f2;
	fma.rn.f32 	%f11, %f9, 0f3102E308, %f10;
	mul.f32 	%f12, %f11, 0f3FB8AA3B;
	add.f32 	%f13, %f9, 0f4B40007D;
	mov.b32 	%r19, %f13;
	shl.b32 	%r20, %r19, 23;
	mov.b32 	%f14, %r20;
	ex2.approx.ftz.f32 	%f15, %f12;
	mul.f32 	%f16, %f15, %f14;
	mov.f32 	%f17, 0fBE000000;
	div.approx.ftz.f32 	%f18, %f17, %f16;
	fma.rn.f32 	%f19, %f16, 0f40000000, %f18;
	mul.f32 	%f20, %f1, %f1;
	fma.rn.f32 	%f21, %f20, 0f363D0ADA, 0f394FFF49;
	fma.rn.f32 	%f22, %f21, %f20, 0f3C08889A;
	fma.rn.f32 	%f23, %f22, %f20, 0f3E2AAAAB;
	mul.f32 	%f24, %f20, %f23;
	fma.rn.f32 	%f25, %f24, %f1, %f1;
	setp.ge.f32 	%p5, %f2, 0f3F800000;
	copysign.f32 	%f26, %f1, %f19;
	selp.f32 	%f27, %f26, %f25, %p5;
	add.s32 	%r21, %r5, %r1;
	mad.lo.s32 	%r22, %r6, %r16, %r21;
	mul.wide.s32 	%rd7, %r22, 4;
	add.s64 	%rd8, %rd4, %rd7;
	st.global.f32 	[%rd8], %f27;
$L__BB87_2:
	ret;

}
	// .globl	ge_cosh
.visible .entry ge_cosh(
	.param .u32 ge_cosh_param_0,
	.param .u32 ge_cosh_param_1,
	.param .u64 .ptr .align 1 ge_cosh_param_2,
	.param .u32 ge_cosh_param_3,
	.param .u32 ge_cosh_param_4,
	.param .u64 .ptr .align 1 ge_cosh_param_5,
	.param .u32 ge_cosh_param_6,
	.param .u32 ge_cosh_param_7
)
{
	.reg .pred 	%p<5>;
	.reg .b32 	%r<23>;
	.reg .b32 	%f<20>;
	.reg .b64 	%rd<9>;

	ld.param.u32 	%r7, [ge_cosh_param_0];
	ld.param.u32 	%r8, [ge_cosh_param_1];
	ld.param.u64 	%rd1, [ge_cosh_param_2];
	ld.param.u32 	%r3, [ge_cosh_param_3];
	ld.param.u32 	%r4, [ge_cosh_param_4];
	ld.param.u64 	%rd2, [ge_cosh_param_5];
	ld.param.u32 	%r5, [ge_cosh_param_6];
	ld.param.u32 	%r6, [ge_cosh_param_7];
	mov.u32 	%r10, %ctaid.x;
	mov.u32 	%r11, %ntid.x;
	mov.u32 	%r12, %tid.x;
	mad.lo.s32 	%r1, %r10, %r11, %r12;
	mov.u32 	%r13, %ctaid.y;
	mov.u32 	%r14, %ntid.y;
	mov.u32 	%r15, %tid.y;
	mad.lo.s32 	%r16, %r13, %r14, %r15;
	setp.ge.s32 	%p1, %r1, %r7;
	setp.ge.s32 	%p2, %r16, %r8;
	or.pred  	%p3, %p1, %p2;
	@%p3 bra 	$L__BB88_2;
	cvta.to.global.u64 	%rd3, %rd1;
	cvta.to.global.u64 	%rd4, %rd2;
	add.s32 	%r17, %r3, %r1;
	mad.lo.s32 	%r18, %r4, %r16, %r17;
	mul.wide.s32 	%rd5, %r18, 4;
	add.s64 	%rd6, %rd3, %rd5;
	ld.global.f32 	%f1, [%rd6];
	abs.f32 	%f2, %f1;
	mov.f32 	%f3, 0f3FB8AA3B;
	mul.rn.f32 	%f4, %f2, %f3;
	cvt.rzi.f32.f32 	%f5, %f4;
	abs.f32 	%f6, %f5;
	setp.gt.f32 	%p4, %f6, 0f42FC0000;
	mov.f32 	%f7, 0f42FC0000;
	copysign.f32 	%f8, %f5, %f7;
	selp.f32 	%f9, %f8, %f5, %p4;
	fma.rn.f32 	%f10, %f9, 0fBF317218, %f2;
	fma.rn.f32 	%f11, %f9, 0f3102E308, %f10;
	mul.f32 	%f12, %f11, 0f3FB8AA3B;
	add.f32 	%f13, %f9, 0f4B40007D;
	mov.b32 	%r19, %f13;
	shl.b32 	%r20, %r19, 23;
	mov.b32 	%f14, %r20;
	ex2.approx.ftz.f32 	%f15, %f12;
	mul.f32 	%f16, %f15, %f14;
	mov.f32 	%f17, 0f3E000000;
	div.approx.ftz.f32 	%f18, %f17, %f16;
	fma.rn.f32 	%f19, %f16, 0f40000000, %f18;
	add.s32 	%r21, %r5, %r1;
	mad.lo.s32 	%r22, %r6, %r16, %r21;
	mul.wide.s32 	%rd7, %r22, 4;
	add.s64 	%rd8, %rd4, %rd7;
	st.global.f32 	[%rd8], %f19;
$L__BB88_2:
	ret;

}
	// .globl	ge_tanh
.visible .entry ge_tanh(
	.param .u32 ge_tanh_param_0,
	.param .u32 ge_tanh_param_1,
	.param .u64 .ptr .align 1 ge_tanh_param_2,
	.param .u32 ge_tanh_param_3,
	.param .u32 ge_tanh_param_4,
	.param .u64 .ptr .align 1 ge_tanh_param_5,
	.param .u32 ge_tanh_param_6,
	.param .u32 ge_tanh_param_7
)
{
	.reg .pred 	%p<6>;
	.reg .b32 	%r<21>;
	.reg .b32 	%f<17>;
	.reg .b64 	%rd<9>;

	ld.param.u32 	%r7, [ge_tanh_param_0];
	ld.param.u32 	%r8, [ge_tanh_param_1];
	ld.param.u64 	%rd1, [ge_tanh_param_2];
	ld.param.u32 	%r3, [ge_tanh_param_3];
	ld.param.u32 	%r4, [ge_tanh_param_4];
	ld.param.u64 	%rd2, [ge_tanh_param_5];
	ld.param.u32 	%r5, [ge_tanh_param_6];
	ld.param.u32 	%r6, [ge_tanh_param_7];
	mov.u32 	%r10, %ctaid.x;
	mov.u32 	%r11, %ntid.x;
	mov.u32 	%r12, %tid.x;
	mad.lo.s32 	%r1, %r10, %r11, %r12;
	mov.u32 	%r13, %ctaid.y;
	mov.u32 	%r14, %ntid.y;
	mov.u32 	%r15, %tid.y;
	mad.lo.s32 	%r16, %r13, %r14, %r15;
	setp.ge.s32 	%p1, %r1, %r7;
	setp.ge.s32 	%p2, %r16, %r8;
	or.pred  	%p3, %p1, %p2;
	@%p3 bra 	$L__BB89_2;
	cvta.to.global.u64 	%rd3, %rd1;
	cvta.to.global.u64 	%rd4, %rd2;
	add.s32 	%r17, %r3, %r1;
	mad.lo.s32 	%r18, %r4, %r16, %r17;
	mul.wide.s32 	%rd5, %r18, 4;
	add.s64 	%rd6, %rd3, %rd5;
	ld.global.f32 	%f1, [%rd6];
	abs.f32 	%f2, %f1;
	mul.f32 	%f3, %f2, 0f4038AA3B;
	ex2.approx.ftz.f32 	%f4, %f3;
	add.f32 	%f5, %f4, 0f3F800000;
	rcp.approx.ftz.f32 	%f6, %f5;
	fma.rn.f32 	%f7, %f6, 0fC0000000, 0f3F800000;
	setp.ge.f32 	%p4, %f2, 0f41102CB4;
	selp.f32 	%f8, 0f3F800000, %f7, %p4;
	copysign.f32 	%f9, %f1, %f8;
	mul.f32 	%f10, %f1, %f1;
	fma.rn.f32 	%f11, %f10, 0f3C80F082, 0fBD563CAE;
	fma.rn.f32 	%f12, %f11, %f10, 0f3E085941;
	fma.rn.f32 	%f13, %f12, %f10, 0fBEAAA9ED;
	fma.rn.f32 	%f14, %f13, %f10, 0f00000000;
	fma.rn.f32 	%f15, %f14, %f1, %f1;
	setp.ge.f32 	%p5, %f2, 0f3F19999A;
	selp.f32 	%f16, %f9, %f15, %p5;
	add.s32 	%r19, %r5, %r1;
	mad.lo.s32 	%r20, %r6, %r16, %r19;
	mul.wide.s32 	%rd7, %r20, 4;
	add.s64 	%rd8, %rd4, %rd7;
	st.global.f32 	[%rd8], %f16;
$L__BB89_2:
	ret;

}
	// .globl	ge_asinh
.visible .entry ge_asinh(
	.param .u32 ge_asinh_param_0,
	.param .u32 ge_asinh_param_1,
	.param .u64 .ptr .align 1 ge_asinh_param_2,
	.param .u32 ge_asinh_param_3,
	.param .u32 ge_asinh_param_4,
	.param .u64 .ptr .align 1 ge_asinh_param_5,
	.param .u32 ge_asinh_param_6,
	.param .u32 ge_asinh_param_7
)
{
	.reg .pred 	%p<10>;
	.reg .b32 	%r<27>;
	.reg .b32 	%f<38>;
	.reg .b64 	%rd<9>;

	ld.param.u32 	%r8, [ge_asinh_param_0];
	ld.param.u32 	%r9, [ge_asinh_param_1];
	ld.param.u64 	%rd1, [ge_asinh_param_2];
	ld.param.u32 	%r4, [ge_asinh_param_3];
	ld.param.u32 	%r5, [ge_asinh_param_4];
	ld.param.u64 	%rd2, [ge_asinh_param_5];
	ld.param.u32 	%r6, [ge_asinh_param_6];
	ld.param.u32 	%r7, [ge_asinh_param_7];
	mov.u32 	%r11, %ctaid.x;
	mov.u32 	%r12, %ntid.x;
	mov.u32 	%r13, %tid.x;
	mad.lo.s32 	%r1, %r11, %r12, %r13;
	mov.u32 	%r14, %ctaid.y;
	mov.u32 	%r15, %ntid.y;
	mov.u32 	%r16, %tid.y;
	mad.lo.s32 	%r17, %r14, %r15, %r16;
	setp.ge.s32 	%p1, %r1, %r8;
	setp.ge.s32 	%p2, %r17, %r9;
	or.pred  	%p3, %p1, %p2;
	@%p3 bra 	$L__BB90_4;
	cvta.to.global.u64 	%rd3, %rd1;
	add.s32 	%r18, %r4, %r1;
	mad.lo.s32 	%r19, %r5, %r17, %r18;
	mul.wide.s32 	%rd4, %r19, 4;
	add.s64 	%rd5, %rd3, %rd4;
	ld.global.f32 	%f1, [%rd5];
	abs.f32 	%f2, %f1;
	fma.rn.f32 	%f7, %f1, %f1, 0f3F800000;
	rsqrt.approx.ftz.f32 	%f8, %f7;
	fma.rn.f32 	%f9, %f7, %f8, 0f3F800000;
	rcp.approx.ftz.f32 	%f10, %f9;
	mul.f32 	%f11, %f2, %f10;
	fma.rn.f32 	%f12, %f2, %f11, %f2;
	setp.gt.f32 	%p4, %f2, 0f4B000000;
	selp.f32 	%f3, %f2, %f12, %p4;
	mov.f32 	%f13, 0f3F800000;
	add.rz.f32 	%f14, %f3, %f13;
	mov.b32 	%r20, %f14;
	add.s32 	%r21, %r20, -1061158912;
	and.b32  	%r22, %r21, -8388608;
	mov.b32 	%r3, %f3;
	sub.s32 	%r23, %r3, %r22;
	mov.b32 	%f15, %r23;
	sub.s32 	%r24, 1082130432, %r22;
	mov.b32 	%f16, %r24;
	fma.rn.f32 	%f17, %f16, 0f3E800000, 0fBF800000;
	add.f32 	%f18, %f17, %f15;
	cvt.rn.f32.s32 	%f19, %r22;
	mul.f32 	%f20, %f19, 0f34000000;
	fma.rn.f32 	%f21, %f18, 0fBD39BF78, 0f3DD80012;
	fma.rn.f32 	%f22, %f21, %f18, 0fBE0778E0;
	fma.rn.f32 	%f23, %f22, %f18, 0f3E146475;
	fma.rn.f32 	%f24, %f23, %f18, 0fBE2A68DD;
	fma.rn.f32 	%f25, %f24, %f18, 0f3E4CAF9E;
	fma.rn.f32 	%f26, %f25, %f18, 0fBE800042;
	fma.rn.f32 	%f27, %f26, %f18, 0f3EAAAAE6;
	fma.rn.f32 	%f28, %f27, %f18, 0fBF000000;
	mul.f32 	%f29, %f18, %f28;
	fma.rn.f32 	%f30, %f29, %f18, %f18;
	fma.rn.f32 	%f37, %f20, 0f3F317218, %f30;
	setp.lt.u32 	%p5, %r3, 2139095040;
	@%p5 bra 	$L__BB90_3;
	setp.gt.s32 	%p6, %r3, -1082130432;
	fma.rn.f32 	%f31, %f3, 0f7F800000, 0f7F800000;
	selp.f32 	%f32, %f31, %f37, %p6;
	setp.eq.f32 	%p7, %f3, 0f00000000;
	selp.f32 	%f37, 0f80000000, %f32, %p7;
$L__BB90_3:
	setp.gt.f32 	%p8, %f2, 0f4B000000;
	add.f32 	%f33, %f37, 0f3F317218;
	selp.f32 	%f34, %f33, %f37, %p8;
	setp.num.f32 	%p9, %f2, %f2;
	copysign.f32 	%f35, %f1, %f34;
	selp.f32 	%f36, %f35, %f34, %p9;
	add.s32 	%r25, %r6, %r1;
	mad.lo.s32 	%r26, %r7, %r17, %r25;
	cvta.to.global.u64 	%rd6, %rd2;
	mul.wide.s32 	%rd7, %r26, 4;
	add.s64 	%rd8, %rd6, %rd7;
	st.global.f32 	[%rd8], %f36;
$L__BB90_4:
	ret;

}
	// .globl	ge_acosh
.visible .entry ge_acosh(
	.param .u32 ge_acosh_param_0,
	.param .u32 ge_acosh_param_1,
	.param .u64 .ptr .align 1 ge_acosh_param_2,
	.param .u32 ge_acosh_param_3,
	.param .u32 ge_acosh_param_4,
	.param .u64 .ptr .align 1 ge_acosh_param_5,
	.param .u32 ge_acosh_param_6,
	.param .u32 ge_acosh_param_7
)
{
	.reg .pred 	%p<10>;
	.reg .b32 	%r<28>;
	.reg .b32 	%f<39>;
	.reg .b64 	%rd<9>;

	ld.param.u32 	%r9, [ge_acosh_param_0];
	ld.param.u32 	%r10, [ge_acosh_param_1];
	ld.param.u64 	%rd1, [ge_acosh_param_2];
	ld.param.u32 	%r5, [ge_acosh_param_3];
	ld.param.u32 	%r6, [ge_acosh_param_4];
	ld.param.u64 	%rd2, [ge_acosh_param_5];
	ld.param.u32 	%r7, [ge_acosh_param_6];
	ld.param.u32 	%r8, [ge_acosh_param_7];
	mov.u32 	%r12, %ctaid.x;
	mov.u32 	%r13, %ntid.x;
	mov.u32 	%r14, %tid.x;
	mad.lo.s32 	%r1, %r12, %r13, %r14;
	mov.u32 	%r15, %ctaid.y;
	mov.u32 	%r16, %ntid.y;
	mov.u32 	%r17, %tid.y;
	mad.lo.s32 	%r18, %r15, %r16, %r17;
	setp.ge.s32 	%p1, %r1, %r9;
	setp.ge.s32 	%p2, %r18, %r10;
	or.pred  	%p3, %p1, %p2;
	@%p3 bra 	$L__BB91_4;
	cvta.to.global.u64 	%rd3, %rd1;
	add.s32 	%r19, %r5, %r1;
	mad.lo.s32 	%r20, %r6, %r18, %r19;
	mul.wide.s32 	%rd4, %r20, 4;
	add.s64 	%rd5, %rd3, %rd4;
	ld.global.f32 	%f5, [%rd5];
	mov.f32 	%f6, 0f3F800000;
	sub.rn.f32 	%f7, %f5, %f6;
	mov.b32 	%r3, %f7;
	setp.gt.u32 	%p4, %r3, 1258291200;
	fma.rn.f32 	%f8, %f5, %f5, 0fBF800000;
	rsqrt.approx.ftz.f32 	%f9, %f8;
	mul.f32 	%f10, %f8, %f9;
	mul.f32 	%f11, %f9, 0f3F000000;
	neg.f32 	%f12, %f10;
	fma.rn.f32 	%f13, %f12, %f10, %f8;
	fma.rn.f32 	%f14, %f13, %f11, %f10;
	setp.eq.f32 	%p5, %f8, 0f00000000;
	selp.f32 	%f15, 0f00000000, %f14, %p5;
	selp.f32 	%f16, 0fBF800001, %f15, %p4;
	add.f32 	%f1, %f7, %f16;
	add.rz.f32 	%f17, %f1, %f6;
	mov.b32 	%r21, %f17;
	add.s32 	%r22, %r21, -1061158912;
	and.b32  	%r23, %r22, -8388608;
	mov.b32 	%r4, %f1;
	sub.s32 	%r24, %r4, %r23;
	mov.b32 	%f18, %r24;
	sub.s32 	%r25, 1082130432, %r23;
	mov.b32 	%f19, %r25;
	fma.rn.f32 	%f20, %f19, 0f3E800000, 0fBF800000;
	add.f32 	%f21, %f20, %f18;
	cvt.rn.f32.s32 	%f22, %r23;
	mul.f32 	%f23, %f22, 0f34000000;
	fma.rn.f32 	%f24, %f21, 0fBD39BF78, 0f3DD80012;
	fma.rn.f32 	%f25, %f24, %f21, 0fBE0778E0;
	fma.rn.f32 	%f26, %f25, %f21, 0f3E146475;
	fma.rn.f32 	%f27, %f26, %f21, 0fBE2A68DD;
	fma.rn.f32 	%f28, %f27, %f21, 0f3E4CAF9E;
	fma.rn.f32 	%f29, %f28, %f21, 0fBE800042;
	fma.rn.f32 	%f30, %f29, %f21, 0f3EAAAAE6;
	fma.rn.f32 	%f31, %f30, %f21, 0fBF000000;
	mul.f32 	%f32, %f21, %f31;
	fma.rn.f32 	%f33, %f32, %f21, %f21;
	fma.rn.f32 	%f38, %f23, 0f3F317218, %f33;
	setp.lt.u32 	%p6, %r4, 2139095040;
	@%p6 bra 	$L__BB91_3;
	setp.gt.s32 	%p7, %r4, -1082130432;
	fma.rn.f32 	%f34, %f1, 0f7F800000, 0f7F800000;
	selp.f32 	%f35, %f34, %f38, %p7;
	setp.eq.f32 	%p8, %f1, 0f00000000;
	selp.f32 	%f38, 0f80000000, %f35, %p8;
$L__BB91_3:
	setp.gt.u32 	%p9, %r3, 1258291200;
	add.f32 	%f36, %f38, 0f3F317218;
	selp.f32 	%f37, %f36, %f38, %p9;
	add.s32 	%r26, %r7, %r1;
	mad.lo.s32 	%r27, %r8, %r18, %r26;
	cvta.to.global.u64 	%rd6, %rd2;
	mul.wide.s32 	%rd7, %r27, 4;
	add.s64 	%rd8, %rd6, %rd7;
	st.global.f32 	[%rd8], %f37;
$L__BB91_4:
	ret;

}
	// .globl	ge_atanh
.visible .entry ge_atanh(
	.param .u32 ge_atanh_param_0,
	.param .u32 ge_atanh_param_1,
	.param .u64 .ptr .align 1 ge_atanh_param_2,
	.param .u32 ge_atanh_param_3,
	.param .u32 ge_atanh_param_4,
	.param .u64 .ptr .align 1 ge_atanh_param_5,
	.param .u32 ge_atanh_param_6,
	.param .u32 ge_atanh_param_7
)
{
	.reg .pred 	%p<8>;
	.reg .b32 	%r<27>;
	.reg .b32 	%f<35>;
	.reg .b64 	%rd<9>;

	ld.param.u32 	%r8, [ge_atanh_param_0];
	ld.param.u32 	%r9, [ge_atanh_param_1];
	ld.param.u64 	%rd1, [ge_atanh_param_2];
	ld.param.u32 	%r4, [ge_atanh_param_3];
	ld.param.u32 	%r5, [ge_atanh_param_4];
	ld.param.u64 	%rd2, [ge_atanh_param_5];
	ld.param.u32 	%r6, [ge_atanh_param_6];
	ld.param.u32 	%r7, [ge_atanh_param_7];
	mov.u32 	%r11, %ctaid.x;
	mov.u32 	%r12, %ntid.x;
	mov.u32 	%r13, %tid.x;
	mad.lo.s32 	%r1, %r11, %r12, %r13;
	mov.u32 	%r14, %ctaid.y;
	mov.u32 	%r15, %ntid.y;
	mov.u32 	%r16, %tid.y;
	mad.lo.s32 	%r17, %r14, %r15, %r16;
	setp.ge.s32 	%p1, %r1, %r8;
	setp.ge.s32 	%p2, %r17, %r9;
	or.pred  	%p3, %p1, %p2;
	@%p3 bra 	$L__BB92_4;
	cvta.to.global.u64 	%rd3, %rd1;
	add.s32 	%r18, %r4, %r1;
	mad.lo.s32 	%r19, %r5, %r17, %r18;
	mul.wide.s32 	%rd4, %r19, 4;
	add.s64 	%rd5, %rd3, %rd4;
	ld.global.f32 	%f1, [%rd5];
	abs.f32 	%f6, %f1;
	mov.f32 	%f7, 0f3F800000;
	sub.f32 	%f8, %f7, %f6;
	rcp.approx.ftz.f32 	%f9, %f8;
	add.f32 	%f10, %f9, %f9;
	mul.f32 	%f11, %f6, %f10;
	setp.gt.f32 	%p4, %f6, 0f7E800000;
	selp.f32 	%f2, 0fC0000000, %f11, %p4;
	add.rz.f32 	%f12, %f2, %f7;
	mov.b32 	%r20, %f12;
	add.s32 	%r21, %r20, -1061158912;
	and.b32  	%r22, %r21, -8388608;
	mov.b32 	%r3, %f2;
	sub.s32 	%r23, %r3, %r22;
	mov.b32 	%f13, %r23;
	sub.s32 	%r24, 1082130432, %r22;
	mov.b32 	%f14, %r24;
	fma.rn.f32 	%f15, %f14, 0f3E800000, 0fBF800000;
	add.f32 	%f16, %f15, %f13;
	cvt.rn.f32.s32 	%f17, %r22;
	mul.f32 	%f18, %f17, 0f34000000;
	fma.rn.f32 	%f19, %f16, 0fBD39BF78, 0f3DD80012;
	fma.rn.f32 	%f20, %f19, %f16, 0fBE0778E0;
	fma.rn.f32 	%f21, %f20, %f16, 0f3E146475;
	fma.rn.f32 	%f22, %f21, %f16, 0fBE2A68DD;
	fma.rn.f32 	%f23, %f22, %f16, 0f3E4CAF9E;
	fma.rn.f32 	%f24, %f23, %f16, 0fBE800042;
	fma.rn.f32 	%f25, %f24, %f16, 0f3EAAAAE6;
	fma.rn.f32 	%f26, %f25, %f16, 0fBF000000;
	mul.f32 	%f27, %f16, %f26;
	fma.rn.f32 	%f28, %f27, %f16, %f16;
	fma.rn.f32 	%f34, %f18, 0f3F317218, %f28;
	setp.lt.u32 	%p5, %r3, 2139095040;
	@%p5 bra 	$L__BB92_3;
	setp.gt.s32 	%p6, %r3, -1082130432;
	fma.rn.f32 	%f29, %f2, 0f7F800000, 0f7F800000;
	selp.f32 	%f30, %f29, %f34, %p6;
	setp.eq.f32 	%p7, %f2, 0f00000000;
	selp.f32 	%f34, 0f80000000, %f30, %p7;
$L__BB92_3:
	mov.f32 	%f31, 0f3F000000;
	copysign.f32 	%f32, %f1, %f31;
	mul.f32 	%f33, %f32, %f34;
	add.s32 	%r25, %r6, %r1;
	mad.lo.s32 	%r26, %r7, %r17, %r25;
	cvta.to.global.u64 	%rd6, %rd2;
	mul.wide.s32 	%rd7, %r26, 4;
	add.s64 	%rd8, %rd6, %rd7;
	st.global.f32 	[%rd8], %f33;
$L__BB92_4:
	ret;

}
	// .globl	ge_erf
.visible .entry ge_erf(
	.param .u32 ge_erf_param_0,
	.param .u32 ge_erf_param_1,
	.param .u64 .ptr .align 1 ge_erf_param_2,
	.param .u32 ge_erf_param_3,
	.param .u32 ge_erf_param_4,
	.param .u64 .ptr .align 1 ge_erf_param_5,
	.param .u32 ge_erf_param_6,
	.param .u32 ge_erf_param_7
)
{
	.reg .pred 	%p<6>;
	.reg .b32 	%r<21>;
	.reg .b32 	%f<27>;
	.reg .b64 	%rd<9>;

	ld.param.u32 	%r7, [ge_erf_param_0];
	ld.param.u32 	%r8, [ge_erf_param_1];
	ld.param.u64 	%rd1, [ge_erf_param_2];
	ld.param.u32 	%r3, [ge_erf_param_3];
	ld.param.u32 	%r4, [ge_erf_param_4];
	ld.param.u64 	%rd2, [ge_erf_param_5];
	ld.param.u32 	%r5, [ge_erf_param_6];
	ld.param.u32 	%r6, [ge_erf_param_7];
	mov.u32 	%r10, %ctaid.x;
	mov.u32 	%r11, %ntid.x;
	mov.u32 	%r12, %tid.x;
	mad.lo.s32 	%r1, %r10, %r11, %r12;
	mov.u32 	%r13, %ctaid.y;
	mov.u32 	%r14, %ntid.y;
	mov.u32 	%r15, %tid.y;
	mad.lo.s32 	%r16, %r13, %r14, %r15;
	setp.ge.s32 	%p1, %r1, %r7;
	setp.ge.s32 	%p2, %r16, %r8;
	or.pred  	%p3, %p1, %p2;
	@%p3 bra 	$L__BB93_4;
	cvta.to.global.u64 	%rd3, %rd1;
	add.s32 	%r17, %r3, %r1;
	mad.lo.s32 	%r18, %r4, %r16, %r17;
	mul.wide.s32 	%rd4, %r18, 4;
	add.s64 	%rd5, %rd3, %rd4;
	ld.global.f32 	%f1, [%rd5];
	abs.f32 	%f5, %f1;
	setp.ltu.f32 	%p4, %f5, 0f3F8060FE;
	setp.ge.f32 	%p5, %f5, 0f3F8060FE;
	mul.f32 	%f6, %f1, %f1;
	selp.f32 	%f7, %f5, %f6, %p5;
	selp.f32 	%f8, 0f38EB4C3A, 0f38B1E96A, %p5;
	selp.f32 	%f9, 0fBAAE005B, 0fBA574D20, %p5;
	fma.rn.f32 	%f10, %f8, %f7, %f9;
	selp.f32 	%f11, 0f3C09919F, 0f3BAAD5EA, %p5;
	fma.rn.f32 	%f12, %f10, %f7, %f11;
	selp.f32 	%f13, 0fBD24D99A, 0fBCDC1BE7, %p5;
	fma.rn.f32 	%f14, %f12, %f7, %f13;
	selp.f32 	%f15, 0f3E235519, 0f3DE718AF, %p5;
	fma.rn.f32 	%f16, %f14, %f7, %f15;
	selp.f32 	%f17, 0f3F69B4F9, 0fBEC093AC, %p5;
	fma.rn.f32 	%f18, %f16, %f7, %f17;
	selp.f32 	%f19, 0f3F210A14, 0f3E0375D3, %p5;
	fma.rn.f32 	%f20, %f18, %f7, %f19;
	neg.f32 	%f21, %f7;
	selp.f32 	%f22, %f21, %f1, %p5;
	fma.rn.f32 	%f26, %f20, %f22, %f22;
	@%p4 bra 	$L__BB93_3;
	ex2.approx.ftz.f32 	%f23, %f26;
	mov.f32 	%f24, 0f3F800000;
	sub.f32 	%f25, %f24, %f23;
	copysign.f32 	%f26, %f1, %f25;
$L__BB93_3:
	add.s32 	%r19, %r5, %r1;
	mad.lo.s32 	%r20, %r6, %r16, %r19;
	cvta.to.global.u64 	%rd6, %rd2;
	mul.wide.s32 	%rd7, %r20, 4;
	add.s64 	%rd8, %rd6, %rd7;
	st.global.f32 	[%rd8], %f26;
$L__BB93_4:
	ret;

}
	// .globl	ge_erf_inv
.visible .entry ge_erf_inv(
	.param .u32 ge_erf_inv_param_0,
	.param .u32 ge_erf_inv_param_1,
	.param .u64 .ptr .align 1 ge_erf_inv_param_2,
	.param .u32 ge_erf_inv_param_3,
	.param .u32 ge_erf_inv_param_4,
	.param .u64 .ptr .align 1 ge_erf_inv_param_5,
	.param .u32 ge_erf_inv_param_6,
	.param .u32 ge_erf_inv_param_7
)
{
	.reg .pred 	%p<6>;
	.reg .b32 	%r<21>;
	.reg .b32 	%f<28>;
	.reg .b64 	%rd<9>;

	ld.param.u32 	%r7, [ge_erf_inv_param_0];
	ld.param.u32 	%r8, [ge_erf_inv_param_1];
	ld.param.u64 	%rd1, [ge_erf_inv_param_2];
	ld.param.u32 	%r3, [ge_erf_inv_param_3];
	ld.param.u32 	%r4, [ge_erf_inv_param_4];
	ld.param.u64 	%rd2, [ge_erf_inv_param_5];
	ld.param.u32 	%r5, [ge_erf_inv_param_6];
	ld.param.u32 	%r6, [ge_erf_inv_param_7];
	mov.u32 	%r10, %ctaid.x;
	mov.u32 	%r11, %ntid.x;
	mov.u32 	%r12, %tid.x;
	mad.lo.s32 	%r1, %r10, %r11, %r12;
	mov.u32 	%r13, %ctaid.y;
	mov.u32 	%r14, %ntid.y;
	mov.u32 	%r15, %tid.y;
	mad.lo.s32 	%r16, %r13, %r14, %r15;
	setp.ge.s32 	%p1, %r1, %r7;
	setp.ge.s32 	%p2, %r16, %r8;
	or.pred  	%p3, %p1, %p2;
	@%p3 bra 	$L__BB94_4;
	cvta.to.global.u64 	%rd3, %rd1;
	add.s32 	%r17, %r3, %r1;
	mad.lo.s32 	%r18, %r4, %r16, %r17;
	mul.wide.s32 	%rd4, %r18, 4;
	add.s64 	%rd5, %rd3, %rd4;
	ld.global.f32 	%f1, [%rd5];
	neg.f32 	%f7, %f1;
	fma.rn.f32 	%f8, %f1, %f7, 0f3F800000;
	lg2.approx.ftz.f32 	%f2, %f8;
	neg.f32 	%f3, %f2;
	fma.rn.f32 	%f9, %f2, 0f2F8A6370, 0f3221F645;
	fma.rn.f32 	%f10, %f9, %f3, 0fB4016FDA;
	fma.rn.f32 	%f11, %f10, %f3, 0f3468F846;
	fma.rn.f32 	%f12, %f11, %f3, 0f370742AA;
	fma.rn.f32 	%f13, %f12, %f3, 0fB804DB4D;
	fma.rn.f32 	%f14, %f13, %f3, 0fBA4AFEA1;
	fma.rn.f32 	%f15, %f14, %f3, 0f3BB5C027;
	fma.rn.f32 	%f16, %f15, %f3, 0f3E24AE0F;
	fma.rn.f32 	%f17, %f16, %f3, 0f3F62DFC4;
	mul.f32 	%f27, %f1, %f17;
	setp.geu.f32 	%p4, %f2, 0fC1033333;
	@%p4 bra 	$L__BB94_3;
	rsqrt.approx.ftz.f32 	%f18, %f3;
	fma.rn.f32 	%f19, %f18, 0fBF1704A1, 0fBF29BAA5;
	fma.rn.f32 	%f20, %f19, %f18, 0f3FCC6ADC;
	fma.rn.f32 	%f21, %f20, %f18, 0fBF2CDAED;
	fma.rn.f32 	%f22, %f21, %f18, 0fBDC30537;
	fma.rn.f32 	%f23, %f22, %f18, 0f3F55D9B9;
	mul.f32 	%f24, %f18, %f3;
	mul.f32 	%f25, %f24, %f23;
	setp.eq.f32 	%p5, %f2, 0fFF800000;
	selp.f32 	%f26, 0f7F800000, %f25, %p5;
	copysign.f32 	%f27, %f1, %f26;
$L__BB94_3:
	add.s32 	%r19, %r5, %r1;
	mad.lo.s32 	%r20, %r6, %r16, %r19;
	cvta.to.global.u64 	%rd6, %rd2;
	mul.wide.s32 	%rd7, %r20, 4;
	add.s64 	%rd8, %rd6, %rd7;
	st.global.f32 	[%rd8], %f27;
$L__BB94_4:
	ret;

}
	// .globl	ge_erfc
.visible .entry ge_erfc(
	.param .u32 ge_erfc_param_0,
	.param .u32 ge_erfc_param_1,
	.param .u64 .ptr .align 1 ge_erfc_param_2,
	.param .u32 ge_erfc_param_3,
	.param .u32 ge_erfc_param_4,
	.param .u64 .ptr .align 1 ge_erfc_param_5,
	.param .u32 ge_erfc_param_6,
	.param .u32 ge_erfc_param_7
)
{
	.reg .pred 	%p<7>;
	.reg .b32 	%r<23>;
	.reg .b32 	%f<53>;
	.reg .b64 	%rd<9>;

	ld.param.u32 	%r7, [ge_erfc_param_0];
	ld.param.u32 	%r8, [ge_erfc_param_1];
	ld.param.u64 	%rd1, [ge_erfc_param_2];
	ld.param.u32 	%r3, [ge_erfc_param_3];
	ld.param.u32 	%r4, [ge_erfc_param_4];
	ld.param.u64 	%rd2, [ge_erfc_param_5];
	ld.param.u32 	%r5, [ge_erfc_param_6];
	ld.param.u32 	%r6, [ge_erfc_param_7];
	mov.u32 	%r10, %ctaid.x;
	mov.u32 	%r11, %ntid.x;
	mov.u32 	%r12, %tid.x;
	mad.lo.s32 	%r1, %r10, %r11, %r12;
	mov.u32 	%r13, %ctaid.y;
	mov.u32 	%r14, %ntid.y;
	mov.u32 	%r15, %tid.y;
	mad.lo.s32 	%r16, %r13, %r14, %r15;
	setp.ge.s32 	%p1, %r1, %r7;
	setp.ge.s32 	%p2, %r16, %r8;
	or.pred  	%p3, %p1, %p2;
	@%p3 bra 	$L__BB95_2;
	cvta.to.global.u64 	%rd3, %rd1;
	cvta.to.global.u64 	%rd4, %rd2;
	add.s32 	%r17, %r3, %r1;
	mad.lo.s32 	%r18, %r4, %r16, %r17;
	mul.wide.s32 	%rd5, %r18, 4;
	add.s64 	%rd6, %rd3, %rd5;
	ld.global.f32 	%f1, [%rd6];
	abs.f32 	%f2, %f1;
	add.f32 	%f3, %f2, 0fC0800000;
	add.f32 	%f4, %f2, 0f40800000;
	rcp.approx.ftz.f32 	%f5, %f4;
	mul.rn.f32 	%f6, %f3, %f5;
	add.f32 	%f7, %f6, 0f3F800000;
	fma.rn.f32 	%f8, %f7, 0fC0800000, %f2;
	neg.f32 	%f9, %f6;
	fma.rn.f32 	%f10, %f9, %f2, %f8;
	fma.rn.f32 	%f11, %f5, %f10, %f6;
	fma.rn.f32 	%f12, %f11, 0f3A69A091, 0f3BE6E05B;
	fma.rn.f32 	%f13, %f12, %f11, 0fBC81FB4B;
	fma.rn.f32 	%f14, %f13, %f11, 0f3D15373B;
	fma.rn.f32 	%f15, %f14, %f11, 0fBD887C5A;
	fma.rn.f32 	%f16, %f15, %f11, 0f3DC021D5;
	fma.rn.f32 	%f17, %f16, %f11, 0fBDCED424;
	fma.rn.f32 	%f18, %f17, %f11, 0f3D8B74DE;
	fma.rn.f32 	%f19, %f18, %f11, 0f3C7BF170;
	fma.rn.f32 	%f20, %f19, %f11, 0fBE0EF8D4;
	fma.rn.f32 	%f21, %f20, %f11, 0f3F9DD2C9;
	fma.rn.f32 	%f22, %f2, 0f40000000, 0f3F800000;
	rcp.approx.ftz.f32 	%f23, %f22;
	mul.rn.f32 	%f24, %f21, %f23;
	mul.f32 	%f25, %f24, 0fC0000000;
	fma.rn.f32 	%f26, %f2, %f25, %f21;
	sub.f32 	%f27, %f26, %f24;
	fma.rn.f32 	%f28, %f27, %f23, %f24;
	neg.f32 	%f29, %f2;
	mul.f32 	%f30, %f2, %f29;
	mov.f32 	%f31, 0f3FB8AA3B;
	mul.rn.f32 	%f32, %f30, %f31;
	cvt.rzi.f32.f32 	%f33, %f32;
	abs.f32 	%f34, %f33;
	setp.gt.f32 	%p4, %f34, 0f42FC0000;
	mov.f32 	%f35, 0f42FC0000;
	copysign.f32 	%f36, %f33, %f35;
	selp.f32 	%f37, %f36, %f33, %p4;
	fma.rn.f32 	%f38, %f37, 0fBF317218, %f30;
	fma.rn.f32 	%f39, %f37, 0f3102E308, %f38;
	mul.f32 	%f40, %f39, 0f3FB8AA3B;
	add.f32 	%f41, %f37, 0f4B40007F;
	mov.b32 	%r19, %f41;
	shl.b32 	%r20, %r19, 23;
	mov.b32 	%f42, %r20;
	ex2.approx.ftz.f32 	%f43, %f40;
	mul.f32 	%f44, %f43, %f42;
	neg.f32 	%f45, %f30;
	fma.rn.f32 	%f46, %f29, %f2, %f45;
	fma.rn.f32 	%f47, %f44, %f46, %f44;
	mul.f32 	%f48, %f47, %f28;
	setp.gt.f32 	%p5, %f2, 0f4120E148;
	selp.f32 	%f49, 0f00000000, %f48, %p5;
	setp.lt.f32 	%p6, %f1, 0f00000000;
	mov.f32 	%f50, 0f40000000;
	sub.f32 	%f51, %f50, %f49;
	selp.f32 	%f52, %f51, %f49, %p6;
	add.s32 	%r21, %r5, %r1;
	mad.lo.s32 	%r22, %r6, %r16, %r21;
	mul.wide.s32 	%rd7, %r22, 4;
	add.s64 	%rd8, %rd4, %rd7;
	st.global.f32 	[%rd8], %f52;
$L__BB95_2:
	ret;

}
	// .globl	ge_erfc_inv
.visible .entry ge_erfc_inv(
	.param .u32 ge_erfc_inv_param_0,
	.param .u32 ge_erfc_inv_param_1,
	.param .u64 .ptr .align 1 ge_erfc_inv_param_2,
	.param .u32 ge_erfc_inv_param_3,
	.param .u32 ge_erfc_inv_param_4,
	.param .u64 .ptr .align 1 ge_erfc_inv_param_5,
	.param .u32 ge_erfc_inv_param_6,
	.param .u32 ge_erfc_inv_param_7
)
{
	.reg .pred 	%p<9>;
	.reg .b32 	%r<21>;
	.reg .b32 	%f<37>;
	.reg .b64 	%rd<9>;

	ld.param.u32 	%r7, [ge_erfc_inv_param_0];
	ld.param.u32 	%r8, [ge_erfc_inv_param_1];
	ld.param.u64 	%rd1, [ge_erfc_inv_param_2];
	ld.param.u32 	%r3, [ge_erfc_inv_param_3];
	ld.param.u32 	%r4, [ge_erfc_inv_param_4];
	ld.param.u64 	%rd2, [ge_erfc_inv_param_5];
	ld.param.u32 	%r5, [ge_erfc_inv_param_6];
	ld.param.u32 	%r6, [ge_erfc_inv_param_7];
	mov.u32 	%r10, %ctaid.x;
	mov.u32 	%r11, %ntid.x;
	mov.u32 	%r12, %tid.x;
	mad.lo.s32 	%r1, %r10, %r11, %r12;
	mov.u32 	%r13, %ctaid.y;
	mov.u32 	%r14, %ntid.y;
	mov.u32 	%r15, %tid.y;
	mad.lo.s32 	%r16, %r13, %r14, %r15;
	setp.ge.s32 	%p1, %r1, %r7;
	setp.ge.s32 	%p2, %r16, %r8;
	or.pred  	%p3, %p1, %p2;
	@%p3 bra 	$L__BB96_5;
	cvta.to.global.u64 	%rd3, %rd1;
	add.s32 	%r17, %r3, %r1;
	mad.lo.s32 	%r18, %r4, %r16, %r17;
	mul.wide.s32 	%rd4, %r18, 4;
	add.s64 	%rd5, %rd3, %rd4;
	ld.global.f32 	%f1, [%rd5];
	neg.f32 	%f2, %f1;
	mov.f32 	%f7, 0f40000000;
	add.rn.f32 	%f3, %f7, %f2;
	setp.ltu.f32 	%p4, %f1, 0f3B5ED289;
	setp.gtu.f32 	%p5, %f1, 0f3FFF9097;
	or.pred  	%p6, %p4, %p5;
	@%p6 bra 	$L__BB96_3;
	mul.rn.f32 	%f24, %f3, %f1;
	lg2.approx.ftz.f32 	%f25, %f24;
	neg.f32 	%f26, %f25;
	fma.rn.f32 	%f27, %f25, 0f2F8A6370, 0f3221F645;
	fma.rn.f32 	%f28, %f27, %f26, 0fB4016FDA;
	fma.rn.f32 	%f29, %f28, %f26, 0f3468F846;
	fma.rn.f32 	%f30, %f29, %f26, 0f370742AA;
	fma.rn.f32 	%f31, %f30, %f26, 0fB804DB4D;
	fma.rn.f32 	%f32, %f31, %f26, 0fBA4AFEA1;
	fma.rn.f32 	%f33, %f32, %f26, 0f3BB5C027;
	fma.rn.f32 	%f34, %f33, %f26, 0f3E24AE0F;
	fma.rn.f32 	%f35, %f34, %f26, 0f3F62DFC4;
	fma.rn.f32 	%f36, %f35, %f2, %f35;
	bra.uni 	$L__BB96_4;
$L__BB96_3:
	setp.gt.f32 	%p7, %f1, 0f3F800000;
	selp.f32 	%f8, %f3, %f1, %p7;
	lg2.approx.f32 	%f9, %f8;
	neg.f32 	%f10, %f9;
	rsqrt.approx.ftz.f32 	%f11, %f10;
	fma.rn.f32 	%f12, %f11, 0fC27C73F1, 0f42FEF829;
	fma.rn.f32 	%f13, %f12, %f11, 0fC2E4361C;
	fma.rn.f32 	%f14, %f13, %f11, 0f42714D9B;
	fma.rn.f32 	%f15, %f14, %f11, 0fC1AE51B3;
	fma.rn.f32 	%f16, %f15, %f11, 0f40CEF504;
	fma.rn.f32 	%f17, %f16, %f11, 0fBFEA9E05;
	fma.rn.f32 	%f18, %f17, %f11, 0fBCF871F4;
	fma.rn.f32 	%f19, %f18, %f11, 0f3F553775;
	mul.f32 	%f20, %f11, %f10;
	setp.eq.f32 	%p8, %f9, 0fFF800000;
	selp.f32 	%f21, 0f7F800000, %f20, %p8;
	neg.f32 	%f22, %f21;
	selp.f32 	%f23, %f22, %f21, %p7;
	mul.rn.f32 	%f36, %f19, %f23;
$L__BB96_4:
	add.s32 	%r19, %r5, %r1;
	mad.lo.s32 	%r20, %r6, %r16, %r19;
	cvta.to.global.u64 	%rd6, %rd2;
	mul.wide.s32 	%rd7, %r20, 4;
	add.s64 	%rd8, %rd6, %rd7;
	st.global.f32 	[%rd8], %f36;
$L__BB96_5:
	ret;

}
	// .globl	ge_cdf_norm
.visible .entry ge_cdf_norm(
	.param .u32 ge_cdf_norm_param_0,
	.param .u32 ge_cdf_norm_param_1,
	.param .u64 .ptr .align 1 ge_cdf_norm_param_2,
	.param .u32 ge_cdf_norm_param_3,
	.param .u32 ge_cdf_norm_param_4,
	.param .u64 .ptr .align 1 ge_cdf_norm_param_5,
	.param .u32 ge_cdf_norm_param_6,
	.param .u32 ge_cdf_norm_param_7
)
{
	.reg .pred 	%p<9>;
	.reg .b32 	%r<23>;
	.reg .b32 	%f<71>;
	.reg .b64 	%rd<9>;

	ld.param.u32 	%r7, [ge_cdf_norm_param_0];
	ld.param.u32 	%r8, [ge_cdf_norm_param_1];
	ld.param.u64 	%rd1, [ge_cdf_norm_param_2];
	ld.param.u32 	%r3, [ge_cdf_norm_param_3];
	ld.param.u32 	%r4, [ge_cdf_norm_param_4];
	ld.param.u64 	%rd2, [ge_cdf_norm_param_5];
	ld.param.u32 	%r5, [ge_cdf_norm_param_6];
	ld.param.u32 	%r6, [ge_cdf_norm_param_7];
	mov.u32 	%r10, %ctaid.x;
	mov.u32 	%r11, %ntid.x;
	mov.u32 	%r12, %tid.x;
	mad.lo.s32 	%r1, %r10, %r11, %r12;
	mov.u32 	%r13, %ctaid.y;
	mov.u32 	%r14, %ntid.y;
	mov.u32 	%r15, %tid.y;
	mad.lo.s32 	%r16, %r13, %r14, %r15;
	setp.ge.s32 	%p1, %r1, %r7;
	setp.ge.s32 	%p2, %r16, %r8;
	or.pred  	%p3, %p1, %p2;
	@%p3 bra 	$L__BB97_4;
	cvta.to.global.u64 	%rd3, %rd1;
	add.s32 	%r17, %r3, %r1;
	mad.lo.s32 	%r18, %r4, %r16, %r17;
	mul.wide.s32 	%rd4, %r18, 4;
	add.s64 	%rd5, %rd3, %rd4;
	ld.global.f32 	%f7, [%rd5];
	abs.f32 	%f8, %f7;
	setp.gt.f32 	%p4, %f8, 0f41680000;
	mov.f32 	%f9, 0f41680000;
	copysign.f32 	%f10, %f7, %f9;
	selp.f32 	%f11, %f10, %f7, %p4;
	mov.f32 	%f12, 0fBF3504F3;
	mul.rn.f32 	%f1, %f11, %f12;
	neg.f32 	%f13, %f1;
	fma.rn.f32 	%f14, %f11, 0fBF3504F3, %f13;
	fma.rn.f32 	%f2, %f11, 0fB24FE77A, %f14;
	add.rn.f32 	%f3, %f1, %f2;
	abs.f32 	%f15, %f3;
	add.f32 	%f16, %f15, 0fC0800000;
	add.f32 	%f17, %f15, 0f40800000;
	rcp.approx.ftz.f32 	%f18, %f17;
	mul.rn.f32 	%f19, %f16, %f18;
	add.f32 	%f20, %f19, 0f3F800000;
	fma.rn.f32 	%f21, %f20, 0fC0800000, %f15;
	neg.f32 	%f22, %f19;
	fma.rn.f32 	%f23, %f22, %f15, %f21;
	fma.rn.f32 	%f24, %f18, %f23, %f19;
	fma.rn.f32 	%f25, %f24, 0f3A69A091, 0f3BE6E05B;
	fma.rn.f32 	%f26, %f25, %f24, 0fBC81FB4B;
	fma.rn.f32 	%f27, %f26, %f24, 0f3D15373B;
	fma.rn.f32 	%f28, %f27, %f24, 0fBD887C5A;
	fma.rn.f32 	%f29, %f28, %f24, 0f3DC021D5;
	fma.rn.f32 	%f30, %f29, %f24, 0fBDCED424;
	fma.rn.f32 	%f31, %f30, %f24, 0f3D8B74DE;
	fma.rn.f32 	%f32, %f31, %f24, 0f3C7BF170;
	fma.rn.f32 	%f33, %f32, %f24, 0fBE0EF8D4;
	fma.rn.f32 	%f34, %f33, %f24, 0f3F9DD2C9;
	fma.rn.f32 	%f35, %f15, 0f40000000, 0f3F800000;
	rcp.approx.ftz.f32 	%f36, %f35;
	mul.rn.f32 	%f37, %f34, %f36;
	mul.f32 	%f38, %f37, 0fC0000000;
	fma.rn.f32 	%f39, %f15, %f38, %f34;
	sub.f32 	%f40, %f39, %f37;
	fma.rn.f32 	%f41, %f40, %f36, %f37;
	neg.f32 	%f42, %f15;
	mul.f32 	%f43, %f15, %f42;
	mov.f32 	%f44, 0f3FB8AA3B;
	mul.rn.f32 	%f45, %f43, %f44;
	cvt.rzi.f32.f32 	%f46, %f45;
	abs.f32 	%f47, %f46;
	setp.gt.f32 	%p5, %f47, 0f42FC0000;
	mov.f32 	%f48, 0f42FC0000;
	copysign.f32 	%f49, %f46, %f48;
	selp.f32 	%f50, %f49, %f46, %p5;
	fma.rn.f32 	%f51, %f50, 0fBF317218, %f43;
	fma.rn.f32 	%f52, %f50, 0f3102E308, %f51;
	mul.f32 	%f53, %f52, 0f3FB8AA3B;
	add.f32 	%f54, %f50, 0f4B40007F;
	mov.b32 	%r19, %f54;
	shl.b32 	%r20, %r19, 23;
	mov.b32 	%f55, %r20;
	ex2.approx.ftz.f32 	%f56, %f53;
	mul.f32 	%f57, %f56, %f55;
	neg.f32 	%f58, %f43;
	fma.rn.f32 	%f59, %f42, %f15, %f58;
	fma.rn.f32 	%f60, %f57, %f59, %f57;
	mul.f32 	%f61, %f60, %f41;
	setp.gt.f32 	%p6, %f15, 0f4120E148;
	selp.f32 	%f62, 0f00000000, %f61, %p6;
	setp.lt.f32 	%p7, %f3, 0f00000000;
	mov.f32 	%f63, 0f40000000;
	sub.f32 	%f64, %f63, %f62;
	selp.f32 	%f70, %f64, %f62, %p7;
	setp.geu.f32 	%p8, %f11, 0fBF800000;
	@%p8 bra 	$L__BB97_3;
	sub.f32 	%f65, %f1, %f3;
	add.rn.f32 	%f66, %f65, %f2;
	mul.f32 	%f67, %f3, 0fC0000000;
	mul.f32 	%f68, %f67, %f70;
	fma.rn.f32 	%f70, %f68, %f66, %f70;
$L__BB97_3:
	mul.f32 	%f69, %f70, 0f3F000000;
	add.s32 	%r21, %r5, %r1;
	mad.lo.s32 	%r22, %r6, %r16, %r21;
	cvta.to.global.u64 	%rd6, %rd2;
	mul.wide.s32 	%rd7, %r22, 4;
	add.s64 	%rd8, %rd6, %rd7;
	st.global.f32 	[%rd8], %f69;
$L__BB97_4:
	ret;

}
	// .globl	ge_cdf_norm_inv
.visible .entry ge_cdf_norm_inv(
	.param .u32 ge_cdf_norm_inv_param_0,
	.param .u32 ge_cdf_norm_inv_param_1,
	.param .u64 .ptr .align 1 ge_cdf_norm_inv_param_2,
	.param .u32 ge_cdf_norm_inv_param_3,
	.param .u32 ge_cdf_norm_inv_param_4,
	.param .u64 .ptr .align 1 ge_cdf_norm_inv_param_5,
	.param .u32 ge_cdf_norm_inv_param_6,
	.param .u32 ge_cdf_norm_inv_param_7
)
{
	.reg .pred 	%p<9>;
	.reg .b32 	%r<21>;
	.reg .b32 	%f<39>;
	.reg .b64 	%rd<9>;

	ld.param.u32 	%r7, [ge_cdf_norm_inv_param_0];
	ld.param.u32 	%r8, [ge_cdf_norm_inv_param_1];
	ld.param.u64 	%rd1, [ge_cdf_norm_inv_param_2];
	ld.param.u32 	%r3, [ge_cdf_norm_inv_param_3];
	ld.param.u32 	%r4, [ge_cdf_norm_inv_param_4];
	ld.param.u64 	%rd2, [ge_cdf_norm_inv_param_5];
	ld.param.u32 	%r5, [ge_cdf_norm_inv_param_6];
	ld.param.u32 	%r6, [ge_cdf_norm_inv_param_7];
	mov.u32 	%r10, %ctaid.x;
	mov.u32 	%r11, %ntid.x;
	mov.u32 	%r12, %tid.x;
	mad.lo.s32 	%r1, %r10, %r11, %r12;
	mov.u32 	%r13, %ctaid.y;
	mov.u32 	%r14, %ntid.y;
	mov.u32 	%r15, %tid.y;
	mad.lo.s32 	%r16, %r13, %r14, %r15;
	setp.ge.s32 	%p1, %r1, %r7;
	setp.ge.s32 	%p2, %r16, %r8;
	or.pred  	%p3, %p1, %p2;
	@%p3 bra 	$L__BB98_5;
	cvta.to.global.u64 	%rd3, %rd1;
	add.s32 	%r17, %r3, %r1;
	mad.lo.s32 	%r18, %r4, %r16, %r17;
	mul.wide.s32 	%rd4, %r18, 4;
	add.s64 	%rd5, %rd3, %rd4;
	ld.global.f32 	%f7, [%rd5];
	add.f32 	%f1, %f7, %f7;
	neg.f32 	%f2, %f1;
	mov.f32 	%f8, 0f40000000;
	add.rn.f32 	%f3, %f8, %f2;
	setp.ltu.f32 	%p4, %f1, 0f3B5ED289;
	setp.gtu.f32 	%p5, %f1, 0f3FFF9097;
	or.pred  	%p6, %p4, %p5;
	@%p6 bra 	$L__BB98_3;
	mul.rn.f32 	%f25, %f3, %f1;
	lg2.approx.ftz.f32 	%f26, %f25;
	neg.f32 	%f27, %f26;
	fma.rn.f32 	%f28, %f26, 0f2F8A6370, 0f3221F645;
	fma.rn.f32 	%f29, %f28, %f27, 0fB4016FDA;
	fma.rn.f32 	%f30, %f29, %f27, 0f3468F846;
	fma.rn.f32 	%f31, %f30, %f27, 0f370742AA;
	fma.rn.f32 	%f32, %f31, %f27, 0fB804DB4D;
	fma.rn.f32 	%f33, %f32, %f27, 0fBA4AFEA1;
	fma.rn.f32 	%f34, %f33, %f27, 0f3BB5C027;
	fma.rn.f32 	%f35, %f34, %f27, 0f3E24AE0F;
	fma.rn.f32 	%f36, %f35, %f27, 0f3F62DFC4;
	fma.rn.f32 	%f38, %f36, %f2, %f36;
	bra.uni 	$L__BB98_4;
$L__BB98_3:
	setp.gt.f32 	%p7, %f1, 0f3F800000;
	selp.f32 	%f9, %f3, %f1, %p7;
	lg2.approx.f32 	%f10, %f9;
	neg.f32 	%f11, %f10;
	rsqrt.approx.ftz.f32 	%f12, %f11;
	fma.rn.f32 	%f13, %f12, 0fC27C73F1, 0f42FEF829;
	fma.rn.f32 	%f14, %f13, %f12, 0fC2E4361C;
	fma.rn.f32 	%f15, %f14, %f12, 0f42714D9B;
	fma.rn.f32 	%f16, %f15, %f12, 0fC1AE51B3;
	fma.rn.f32 	%f17, %f16, %f12, 0f40CEF504;
	fma.rn.f32 	%f18, %f17, %f12, 0fBFEA9E05;
	fma.rn.f32 	%f19, %f18, %f12, 0fBCF871F4;
	fma.rn.f32 	%f20, %f19, %f12, 0f3F553775;
	mul.f32 	%f21, %f12, %f11;
	setp.eq.f32 	%p8, %f10, 0fFF800000;
	selp.f32 	%f22, 0f7F800000, %f21, %p8;
	neg.f32 	%f23, %f22;
	selp.f32 	%f24, %f23, %f22, %p7;
	mul.rn.f32 	%f38, %f20, %f24;
$L__BB98_4:
	fma.rn.f32 	%f37, %f38, 0fBFB504F3, 0f00000000;
	add.s32 	%r19, %r5, %r1;
	mad.lo.s32 	%r20, %r6, %r16, %r19;
	cvta.to.global.u64 	%rd6, %rd2;
	mul.wide.s32 	%rd7, %r20, 4;
	add.s64 	%rd8, %rd6, %rd7;
	st.global.f32 	[%rd8], %f37;
$L__BB98_5:
	ret;

}
	// .globl	ge_gamma
.visible .entry ge_gamma(
	.param .u32 ge_gamma_param_0,
	.param .u32 ge_gamma_param_1,
	.param .u64 .ptr .align 1 ge_gamma_param_2,
	.param .u32 ge_gamma_param_3,
	.param .u32 ge_gamma_param_4,
	.param .u64 .ptr .align 1 ge_gamma_param_5,
	.param .u32 ge_gamma_param_6,
	.param .u32 ge_gamma_param_7
)
{
	.reg .pred 	%p<21>;
	.reg .b32 	%r<35>;
	.reg .b32 	%f<146>;
	.reg .b64 	%rd<9>;

	ld.param.u32 	%r7, [ge_gamma_param_0];
	ld.param.u32 	%r8, [ge_gamma_param_1];
	ld.param.u64 	%rd1, [ge_gamma_param_2];
	ld.param.u32 	%r3, [ge_gamma_param_3];
	ld.param.u32 	%r4, [ge_gamma_param_4];
	ld.param.u64 	%rd2, [ge_gamma_param_5];
	ld.param.u32 	%r5, [ge_gamma_param_6];
	ld.param.u32 	%r6, [ge_gamma_param_7];
	mov.u32 	%r10, %ctaid.x;
	mov.u32 	%r11, %ntid.x;
	mov.u32 	%r12, %tid.x;
	mad.lo.s32 	%r1, %r10, %r11, %r12;
	mov.u32 	%r13, %ctaid.y;
	mov.u32 	%r14, %ntid.y;
	mov.u32 	%r15, %tid.y;
	mad.lo.s32 	%r16, %r13, %r14, %r15;
	setp.ge.s32 	%p1, %r1, %r7;
	setp.ge.s32 	%p2, %r16, %r8;
	or.pred  	%p3, %p1, %p2;
	@%p3 bra 	$L__BB99_12;
	cvta.to.global.u64 	%rd3, %rd1;
	add.s32 	%r17, %r3, %r1;
	mad.lo.s32 	%r18, %r4, %r16, %r17;
	mul.wide.s32 	%rd4, %r18, 4;
	add.s64 	%rd5, %rd3, %rd4;
	ld.global.f32 	%f1, [%rd5];
	abs.f32 	%f2, %f1;
	setp.ltu.f32 	%p4, %f2, 0f3FC00000;
	@%p4 bra 	$L__BB99_7;
	setp.geu.f32 	%p5, %f1, 0f00000000;
	setp.gt.f32 	%p6, %f2, 0f42246666;
	selp.f32 	%f3, 0f42246666, %f1, %p6;
	abs.f32 	%f4, %f3;
	setp.lt.f32 	%p7, %f4, 0f00800000;
	mul.f32 	%f20, %f4, 0f4B800000;
	selp.f32 	%f21, %f20, %f4, %p7;
	selp.f32 	%f22, 0fC1C00000, 0f00000000, %p7;
	mov.b32 	%r19, %f21;
	add.s32 	%r20, %r19, -1060439283;
	and.b32  	%r21, %r20, -8388608;
	sub.s32 	%r22, %r19, %r21;
	mov.b32 	%f23, %r22;
	cvt.rn.f32.s32 	%f24, %r21;
	fma.rn.f32 	%f25, %f24, 0f34000000, %f22;
	add.f32 	%f26, %f23, 0fBF800000;
	add.f32 	%f27, %f23, 0f3F800000;
	rcp.approx.ftz.f32 	%f28, %f27;
	add.f32 	%f29, %f26, %f26;
	mul.f32 	%f30, %f29, %f28;
	mul.f32 	%f31, %f30, %f30;
	sub.f32 	%f32, %f26, %f30;
	add.f32 	%f33, %f32, %f32;
	neg.f32 	%f34, %f30;
	fma.rn.f32 	%f35, %f34, %f26, %f33;
	mul.rn.f32 	%f36, %f28, %f35;
	fma.rn.f32 	%f37, %f31, 0f3A2C32E4, 0f3B52E7DB;
	fma.rn.f32 	%f38, %f37, %f31, 0f3C93BB73;
	fma.rn.f32 	%f39, %f38, %f31, 0f3DF6384F;
	mul.rn.f32 	%f40, %f39, %f31;
	fma.rn.f32 	%f41, %f30, 0f3FB8AA3B, %f25;
	sub.f32 	%f42, %f25, %f41;
	fma.rn.f32 	%f43, %f30, 0f3FB8AA3B, %f42;
	fma.rn.f32 	%f44, %f36, 0f3FB8AA3B, %f43;
	fma.rn.f32 	%f45, %f30, 0f32A55E34, %f44;
	fma.rn.f32 	%f46, %f40, %f30, %f45;
	add.rn.f32 	%f47, %f41, %f46;
	neg.f32 	%f48, %f41;
	add.rn.f32 	%f49, %f47, %f48;
	neg.f32 	%f50, %f49;
	add.rn.f32 	%f51, %f46, %f50;
	add.f32 	%f52, %f4, 0fBF000000;
	mul.rn.f32 	%f53, %f47, %f52;
	neg.f32 	%f54, %f53;
	fma.rn.f32 	%f55, %f47, %f52, %f54;
	fma.rn.f32 	%f56, %f51, %f52, %f55;
	mov.f32 	%f57, 0f3FB8AA3B;
	mul.rn.f32 	%f58, %f57, %f4;
	neg.f32 	%f59, %f58;
	fma.rn.f32 	%f60, %f4, 0f3FB8AA3B, %f59;
	fma.rn.f32 	%f61, %f4, 0f32A57060, %f60;
	add.rn.f32 	%f142, %f53, %f59;
	add.rn.f32 	%f62, %f142, %f58;
	neg.f32 	%f63, %f62;
	add.rn.f32 	%f64, %f142, %f63;
	add.rn.f32 	%f65, %f53, %f63;
	neg.f32 	%f66, %f64;
	add.rn.f32 	%f67, %f59, %f66;
	add.rn.f32 	%f68, %f65, %f67;
	sub.f32 	%f69, %f56, %f61;
	add.f32 	%f143, %f69, %f68;
	@%p5 bra 	$L__BB99_4;
	neg.f32 	%f70, %f142;
	neg.f32 	%f143, %f143;
	setp.gt.f32 	%p8, %f4, 0f42040000;
	mov.f32 	%f71, 0f42400000;
	sub.f32 	%f72, %f71, %f142;
	selp.f32 	%f142, %f72, %f70, %p8;
$L__BB99_4:
	setp.geu.f32 	%p9, %f1, 0f00000000;
	cvt.rni.f32.f32 	%f73, %f142;
	sub.f32 	%f74, %f142, %f73;
	add.f32 	%f75, %f143, %f74;
	fma.rn.f32 	%f76, %f75, 0f391FCB8E, 0f3AAF85ED;
	fma.rn.f32 	%f77, %f76, %f75, 0f3C1D9856;
	fma.rn.f32 	%f78, %f77, %f75, 0f3D6357BB;
	fma.rn.f32 	%f79, %f78, %f75, 0f3E75FDEC;
	fma.rn.f32 	%f80, %f79, %f75, 0f3F317218;
	fma.rn.f32 	%f81, %f80, %f75, 0f3F800000;
	cvt.rzi.s32.f32 	%r23, %f73;
	setp.gt.f32 	%p10, %f73, 0f00000000;
	selp.b32 	%r24, 0, -2097152000, %p10;
	add.s32 	%r25, %r24, 2130706432;
	mov.b32 	%f82, %r25;
	mul.f32 	%f83, %f81, %f82;
	shl.b32 	%r26, %r23, 23;
	sub.s32 	%r27, %r26, %r24;
	mov.b32 	%f84, %r27;
	mul.f32 	%f85, %f83, %f84;
	mul.f32 	%f11, %f85, 0f40206C99;
	rcp.approx.ftz.f32 	%f12, %f4;
	fma.rn.f32 	%f86, %f12, 0f388F7971, 0fB8543ED8;
	fma.rn.f32 	%f87, %f86, %f12, 0fB9DDA6BE;
	fma.rn.f32 	%f88, %f87, %f12, 0f3A820ABE;
	fma.rn.f32 	%f89, %f88, %f12, 0fB9920AFD;
	fma.rn.f32 	%f90, %f89, %f12, 0fBB2F4D64;
	fma.rn.f32 	%f91, %f90, %f12, 0f3B638732;
	fma.rn.f32 	%f13, %f91, %f12, 0f3DAAAAAC;
	@%p9 bra 	$L__BB99_6;
	mul.f32 	%f93, %f12, %f13;
	fma.rn.f32 	%f94, %f93, %f3, %f3;
	add.f32 	%f95, %f4, %f4;
	cvt.rni.f32.f32 	%f96, %f95;
	cvt.rzi.s32.f32 	%r28, %f96;
	fma.rn.f32 	%f97, %f96, 0fBF000000, %f4;
	mul.rn.f32 	%f98, %f97, %f97;
	fma.rn.f32 	%f99, %f98, 0fBF17ACC9, 0f40233590;
	fma.rn.f32 	%f100, %f98, 0f3E684E12, 0fBFAAD2E0;
	fma.rn.f32 	%f101, %f99, %f98, 0fC0A55DF6;
	fma.rn.f32 	%f102, %f100, %f98, 0f4081E0CF;
	fma.rn.f32 	%f103, %f98, %f97, 0f00000000;
	fma.rn.f32 	%f104, %f102, %f98, 0fC09DE9E6;
	fma.rn.f32 	%f105, %f101, %f103, 0f00000000;
	fma.rn.f32 	%f106, %f104, %f98, 0f3F800000;
	fma.rn.f32 	%f107, %f97, 0f40490FDB, %f105;
	and.b32  	%r29, %r28, 1;
	setp.eq.b32 	%p11, %r29, 1;
	selp.f32 	%f108, %f106, %f107, %p11;
	and.b32  	%r30, %r28, 2;
	setp.eq.s32 	%p12, %r30, 0;
	mov.f32 	%f109, 0f00000000;
	sub.f32 	%f110, %f109, %f108;
	selp.f32 	%f111, %f108, %f110, %p12;
	mul.rn.f32 	%f112, %f94, %f111;
	neg.f32 	%f113, %f112;
	fma.rn.f32 	%f114, %f94, %f111, %f113;
	mov.f32 	%f115, 0f3F800000;
	div.approx.f32 	%f116, %f115, %f112;
	neg.f32 	%f117, %f116;
	mul.f32 	%f118, %f116, %f117;
	mul.f32 	%f119, %f114, %f118;
	mul.f32 	%f120, %f11, %f119;
	fma.rn.f32 	%f121, %f11, %f116, %f120;
	mul.f32 	%f122, %f121, 0f3F000000;
	setp.gt.f32 	%p13, %f4, 0f42040000;
	mul.f32 	%f123, %f122, 0f27800000;
	selp.f32 	%f144, %f123, %f122, %p13;
	bra.uni 	$L__BB99_8;
$L__BB99_6:
	mul.f32 	%f92, %f12, %f13;
	fma.rn.f32 	%f145, %f92, %f11, %f11;
	bra.uni 	$L__BB99_11;
$L__BB99_7:
	setp.geu.f32 	%p14, %f1, 0f00000000;
	setp.lt.f32 	%p15, %f1, 0fBF000000;
	selp.f32 	%f124, %f1, 0f3F800000, %p15;
	setp.eq.f32 	%p16, %f1, 0f00000000;
	cvt.rni.f32.f32 	%f125, %f1;
	sub.f32 	%f126, %f1, %f125;
	selp.f32 	%f127, %f1, %f126, %p16;
	setp.le.f32 	%p17, %f1, 0f3F000000;
	selp.f32 	%f128, %f127, 0f3F800000, %p17;
	mul.f32 	%f129, %f124, %f128;
	fma.rn.f32 	%f130, %f127, 0fBA8C9F66, 0f3BE903D7;
	fma.rn.f32 	%f131, %f130, %f127, 0fBC1E00B0;
	fma.rn.f32 	%f132, %f131, %f127, 0fBD2CC522;
	fma.rn.f32 	%f133, %f132, %f127, 0f3E2A89B3;
	fma.rn.f32 	%f134, %f133, %f127, 0fBD2C0C05;
	fma.rn.f32 	%f135, %f134, %f127, 0fBF27E7A2;
	fma.rn.f32 	%f136, %f135, %f127, 0f3F13C468;
	fma.rn.f32 	%f137, %f136, %f129, 0f00000000;
	fma.rn.f32 	%f138, %f137, %f127, %f129;
	mov.f32 	%f139, 0f3F800000;
	div.approx.f32 	%f144, %f139, %f138;
	mov.f32 	%f145, %f144;
	@%p14 bra 	$L__BB99_11;
$L__BB99_8:
	cvt.rzi.f32.f32 	%f141, %f1;
	setp.eq.f32 	%p18, %f1, %f141;
	mov.f32 	%f145, 0f7FFFFFFF;
	@%p18 bra 	$L__BB99_11;
	setp.geu.f32 	%p19, %f1, 0fC2246666;
	mov.f32 	%f145, %f144;
	@%p19 bra 	$L__BB99_11;
	cvt.rzi.s32.f32 	%r31, %f1;
	and.b32  	%r32, %r31, 1;
	setp.eq.b32 	%p20, %r32, 1;
	selp.f32 	%f145, 0f00000000, %f144, %p20;
$L__BB99_11:
	add.s32 	%r33, %r5, %r1;
	mad.lo.s32 	%r34, %r6, %r16, %r33;
	cvta.to.global.u64 	%rd6, %rd2;
	mul.wide.s32 	%rd7, %r34, 4;
	add.s64 	%rd8, %rd6, %rd7;
	st.global.f32 	[%rd8], %f145;
$L__BB99_12:
	ret;

}
	// .globl	ge_lgamma
.visible .entry ge_lgamma(
	.param .u32 ge_lgamma_param_0,
	.param .u32 ge_lgamma_param_1,
	.param .u64 .ptr .align 1 ge_lgamma_param_2,
	.param .u32 ge_lgamma_param_3,
	.param .u32 ge_lgamma_param_4,
	.param .u64 .ptr .align 1 ge_lgamma_param_5,
	.param .u32 ge_lgamma_param_6,
	.param .u32 ge_lgamma_param_7
)
{
	.reg .pred 	%p<24>;
	.reg .b32 	%r<40>;
	.reg .b32 	%f<168>;
	.reg .b64 	%rd<9>;

	ld.param.u32 	%r7, [ge_lgamma_param_0];
	ld.param.u32 	%r8, [ge_lgamma_param_1];
	ld.param.u64 	%rd1, [ge_lgamma_param_2];
	ld.param.u32 	%r3, [ge_lgamma_param_3];
	ld.param.u32 	%r4, [ge_lgamma_param_4];
	ld.param.u64 	%rd2, [ge_lgamma_param_5];
	ld.param.u32 	%r5, [ge_lgamma_param_6];
	ld.param.u32 	%r6, [ge_lgamma_param_7];
	mov.u32 	%r10, %ctaid.x;
	mov.u32 	%r11, %ntid.x;
	mov.u32 	%r12, %tid.x;
	mad.lo.s32 	%r1, %r10, %r11, %r12;
	mov.u32 	%r13, %ctaid.y;
	mov.u32 	%r14, %ntid.y;
	mov.u32 	%r15, %tid.y;
	mad.lo.s32 	%r16, %r13, %r14, %r15;
	setp.ge.s32 	%p1, %r1, %r7;
	setp.ge.s32 	%p2, %r16, %r8;
	or.pred  	%p3, %p1, %p2;
	@%p3 bra 	$L__BB100_16;
	cvta.to.global.u64 	%rd3, %rd1;
	add.s32 	%r17, %r3, %r1;
	mad.lo.s32 	%r18, %r4, %r16, %r17;
	mul.wide.s32 	%rd4, %r18, 4;
	add.s64 	%rd5, %rd3, %rd4;
	ld.global.f32 	%f1, [%rd5];
	abs.f32 	%f2, %f1;
	setp.ltu.f32 	%p4, %f2, 0f40400000;
	@%p4 bra 	$L__BB100_5;
	setp.ltu.f32 	%p5, %f2, 0f40F9999A;
	@%p5 bra 	$L__BB100_4;
	rcp.approx.ftz.f32 	%f12, %f2;
	mul.f32 	%f13, %f12, %f12;
	fma.rn.f32 	%f14, %f13, 0f3A4BE755, 0fBB360953;
	fma.rn.f32 	%f15, %f14, %f13, 0f3DAAAAA3;
	fma.rn.f32 	%f16, %f15, %f12, 0f3F6B3F8E;
	mov.b32 	%r19, %f2;
	add.s32 	%r20, %r19, -1059760811;
	and.b32  	%r21, %r20, -8388608;
	sub.s32 	%r22, %r19, %r21;
	mov.b32 	%f17, %r22;
	cvt.rn.f32.s32 	%f18, %r21;
	fma.rn.f32 	%f19, %f18, 0f34000000, 0f00000000;
	add.f32 	%f20, %f17, 0fBF800000;
	fma.rn.f32 	%f21, %f20, 0fBE055027, 0f3E1039F6;
	fma.rn.f32 	%f22, %f21, %f20, 0fBDF8CDCC;
	fma.rn.f32 	%f23, %f22, %f20, 0f3E0F2955;
	fma.rn.f32 	%f24, %f23, %f20, 0fBE2AD8B9;
	fma.rn.f32 	%f25, %f24, %f20, 0f3E4CED0B;
	fma.rn.f32 	%f26, %f25, %f20, 0fBE7FFF22;
	fma.rn.f32 	%f27, %f26, %f20, 0f3EAAAA78;
	fma.rn.f32 	%f28, %f27, %f20, 0fBF000000;
	mul.f32 	%f29, %f20, %f28;
	fma.rn.f32 	%f30, %f29, %f20, %f20;
	fma.rn.f32 	%f31, %f19, 0f3F317218, %f30;
	setp.gt.u32 	%p6, %r19, 2139095039;
	fma.rn.f32 	%f32, %f2, 0f7F800000, 0f7F800000;
	selp.f32 	%f33, %f32, %f31, %p6;
	mul.f32 	%f34, %f33, 0f3F000000;
	add.f32 	%f35, %f2, 0fBF000000;
	mul.rn.f32 	%f36, %f34, %f35;
	sub.f32 	%f37, %f36, %f2;
	add.rn.f32 	%f38, %f36, %f16;
	add.f32 	%f39, %f37, %f38;
	setp.eq.f32 	%p7, %f2, 0f7F800000;
	selp.f32 	%f166, 0f7F800000, %f39, %p7;
	bra.uni 	$L__BB100_10;
$L__BB100_4:
	add.f32 	%f40, %f2, 0fC0400000;
	fma.rn.f32 	%f41, %f40, 0fC43B38FB, 0fC640F6F8;
	fma.rn.f32 	%f42, %f41, %f40, 0fC7206560;
	fma.rn.f32 	%f43, %f42, %f40, 0fC73CB6AA;
	fma.rn.f32 	%f44, %f43, %f40, 0fC80BAE5A;
	add.f32 	%f45, %f40, 0fC381A020;
	fma.rn.f32 	%f46, %f45, %f40, 0fC62864B8;
	fma.rn.f32 	%f47, %f46, %f40, 0fC7B50686;
	fma.rn.f32 	%f48, %f47, %f40, 0fC8498465;
	rcp.approx.ftz.f32 	%f49, %f48;
	fma.rn.f32 	%f166, %f44, %f49, %f40;
	bra.uni 	$L__BB100_10;
$L__BB100_5:
	setp.ltu.f32 	%p8, %f2, 0f3FC00000;
	@%p8 bra 	$L__BB100_7;
	add.f32 	%f50, %f2, 0fC0000000;
	fma.rn.f32 	%f51, %f50, 0f385007FA, 0fB967A002;
	fma.rn.f32 	%f52, %f51, %f50, 0f3A0DE6FC;
	fma.rn.f32 	%f53, %f52, %f50, 0fBA9DE0E2;
	fma.rn.f32 	%f54, %f53, %f50, 0f3B3D05B7;
	fma.rn.f32 	%f55, %f54, %f50, 0fBBF1EB10;
	fma.rn.f32 	%f56, %f55, %f50, 0f3CA89A28;
	fma.rn.f32 	%f57, %f56, %f50, 0fBD89F01A;
	fma.rn.f32 	%f58, %f57, %f50, 0f3EA51A66;
	fma.rn.f32 	%f59, %f58, %f50, 0f3ED87730;
	mul.f32 	%f166, %f50, %f59;
	bra.uni 	$L__BB100_10;
$L__BB100_7:
	setp.ltu.f32 	%p9, %f2, 0f3F333333;
	@%p9 bra 	$L__BB100_9;
	mov.f32 	%f60, 0f3F800000;
	sub.f32 	%f61, %f60, %f2;
	fma.rn.f32 	%f62, %f61, 0f3D3BEF76, 0f3DD47577;
	fma.rn.f32 	%f63, %f62, %f61, 0f3DFB8079;
	fma.rn.f32 	%f64, %f63, %f61, 0f3E0295B5;
	fma.rn.f32 	%f65, %f64, %f61, 0f3E12A765;
	fma.rn.f32 	%f66, %f65, %f61, 0f3E2D6867;
	fma.rn.f32 	%f67, %f66, %f61, 0f3E5462BF;
	fma.rn.f32 	%f68, %f67, %f61, 0f3E8A8A72;
	fma.rn.f32 	%f69, %f68, %f61, 0f3ECD26A4;
	fma.rn.f32 	%f70, %f69, %f61, 0f3F528D32;
	fma.rn.f32 	%f71, %f70, %f61, 0f3F13C468;
	mul.f32 	%f166, %f61, %f71;
	bra.uni 	$L__BB100_10;
$L__BB100_9:
	fma.rn.f32 	%f72, %f2, 0f3B6B1C86, 0fBBB34878;
	fma.rn.f32 	%f73, %f72, %f2, 0fBD36CAEF;
	fma.rn.f32 	%f74, %f73, %f2, 0f3E2B5555;
	fma.rn.f32 	%f75, %f74, %f2, 0fBD2C96C7;
	fma.rn.f32 	%f76, %f75, %f2, 0fBF27E6EB;
	fma.rn.f32 	%f77, %f76, %f2, 0f3F13C463;
	mul.f32 	%f78, %f2, %f77;
	fma.rn.f32 	%f79, %f78, %f2, %f2;
	setp.lt.f32 	%p10, %f79, 0f00800000;
	mul.f32 	%f80, %f79, 0f4B000000;
	selp.f32 	%f81, %f80, %f79, %p10;
	selp.f32 	%f82, 0fC1B80000, 0f00000000, %p10;
	mov.b32 	%r23, %f81;
	add.s32 	%r24, %r23, -1059760811;
	and.b32  	%r25, %r24, -8388608;
	sub.s32 	%r26, %r23, %r25;
	mov.b32 	%f83, %r26;
	cvt.rn.f32.s32 	%f84, %r25;
	fma.rn.f32 	%f85, %f84, 0f34000000, %f82;
	add.f32 	%f86, %f83, 0fBF800000;
	fma.rn.f32 	%f87, %f86, 0fBE055027, 0f3E1039F6;
	fma.rn.f32 	%f88, %f87, %f86, 0fBDF8CDCC;
	fma.rn.f32 	%f89, %f88, %f86, 0f3E0F2955;
	fma.rn.f32 	%f90, %f89, %f86, 0fBE2AD8B9;
	fma.rn.f32 	%f91, %f90, %f86, 0f3E4CED0B;
	fma.rn.f32 	%f92, %f91, %f86, 0fBE7FFF22;
	fma.rn.f32 	%f93, %f92, %f86, 0f3EAAAA78;
	fma.rn.f32 	%f94, %f93, %f86, 0fBF000000;
	mul.f32 	%f95, %f86, %f94;
	fma.rn.f32 	%f96, %f95, %f86, %f86;
	fma.rn.f32 	%f97, %f85, 0f3F317218, %f96;
	setp.gt.u32 	%p11, %r23, 2139095039;
	fma.rn.f32 	%f98, %f81, 0f7F800000, 0f7F800000;
	selp.f32 	%f99, %f98, %f97, %p11;
	setp.eq.f32 	%p12, %f81, 0f00000000;
	neg.f32 	%f100, %f99;
	selp.f32 	%f166, 0f7F800000, %f100, %p12;
$L__BB100_10:
	setp.ge.f32 	%p13, %f1, 0f00000000;
	mov.f32 	%f167, %f166;
	@%p13 bra 	$L__BB100_15;
	cvt.rmi.f32.f32 	%f102, %f2;
	setp.eq.f32 	%p14, %f2, %f102;
	mov.f32 	%f167, 0f7F800000;
	@%p14 bra 	$L__BB100_15;
	setp.geu.f32 	%p15, %f2, 0f1FEC1E4A;
	@%p15 bra 	$L__BB100_14;
	setp.lt.f32 	%p21, %f2, 0f00800000;
	mul.f32 	%f145, %f2, 0f4B000000;
	selp.f32 	%f146, %f145, %f2, %p21;
	selp.f32 	%f147, 0fC1B80000, 0f00000000, %p21;
	mov.b32 	%r34, %f146;
	add.s32 	%r35, %r34, -1059760811;
	and.b32  	%r36, %r35, -8388608;
	sub.s32 	%r37, %r34, %r36;
	mov.b32 	%f148, %r37;
	cvt.rn.f32.s32 	%f149, %r36;
	fma.rn.f32 	%f150, %f149, 0f34000000, %f147;
	add.f32 	%f151, %f148, 0fBF800000;
	fma.rn.f32 	%f152, %f151, 0fBE055027, 0f3E1039F6;
	fma.rn.f32 	%f153, %f152, %f151, 0fBDF8CDCC;
	fma.rn.f32 	%f154, %f153, %f151, 0f3E0F2955;
	fma.rn.f32 	%f155, %f154, %f151, 0fBE2AD8B9;
	fma.rn.f32 	%f156, %f155, %f151, 0f3E4CED0B;
	fma.rn.f32 	%f157, %f156, %f151, 0fBE7FFF22;
	fma.rn.f32 	%f158, %f157, %f151, 0f3EAAAA78;
	fma.rn.f32 	%f159, %f158, %f151, 0fBF000000;
	mul.f32 	%f160, %f151, %f159;
	fma.rn.f32 	%f161, %f160, %f151, %f151;
	fma.rn.f32 	%f162, %f150, 0f3F317218, %f161;
	setp.gt.u32 	%p22, %r34, 2139095039;
	fma.rn.f32 	%f163, %f146, 0f7F800000, 0f7F800000;
	selp.f32 	%f164, %f163, %f162, %p22;
	setp.eq.f32 	%p23, %f146, 0f00000000;
	neg.f32 	%f165, %f164;
	selp.f32 	%f167, 0f7F800000, %f165, %p23;
	bra.uni 	$L__BB100_15;
$L__BB100_14:
	add.f32 	%f103, %f2, %f2;
	cvt.rni.f32.f32 	%f104, %f103;
	cvt.rzi.s32.f32 	%r27, %f104;
	fma.rn.f32 	%f105, %f104, 0fBF000000, %f2;
	mul.f32 	%f106, %f105, 0f40490FDB;
	mul.rn.f32 	%f107, %f106, %f106;
	and.b32  	%r28, %r27, 1;
	setp.eq.b32 	%p16, %r28, 1;
	selp.f32 	%f108, 0f3F800000, %f106, %p16;
	fma.rn.f32 	%f109, %f107, %f108, 0f00000000;
	fma.rn.f32 	%f110, %f107, 0f37CBAC00, 0fBAB607ED;
	selp.f32 	%f111, %f110, 0fB94D4153, %p16;
	selp.f32 	%f112, 0f3D2AAABB, 0f3C0885E4, %p16;
	fma.rn.f32 	%f113, %f111, %f107, %f112;
	selp.f32 	%f114, 0fBEFFFFFF, 0fBE2AAAA8, %p16;
	fma.rn.f32 	%f115, %f113, %f107, %f114;
	fma.rn.f32 	%f116, %f115, %f109, %f108;
	and.b32  	%r29, %r27, 2;
	setp.eq.s32 	%p17, %r29, 0;
	mov.f32 	%f117, 0f00000000;
	sub.f32 	%f118, %f117, %f116;
	selp.f32 	%f119, %f116, %f118, %p17;
	abs.f32 	%f120, %f119;
	mul.f32 	%f121, %f2, %f120;
	setp.lt.f32 	%p18, %f121, 0f00800000;
	mul.f32 	%f122, %f121, 0f4B000000;
	selp.f32 	%f123, 0fC1B80000, 0f00000000, %p18;
	selp.f32 	%f124, %f122, %f121, %p18;
	mov.b32 	%r30, %f124;
	add.s32 	%r31, %r30, -1059760811;
	and.b32  	%r32, %r31, -8388608;
	sub.s32 	%r33, %r30, %r32;
	mov.b32 	%f125, %r33;
	cvt.rn.f32.s32 	%f126, %r32;
	fma.rn.f32 	%f127, %f126, 0f34000000, %f123;
	add.f32 	%f128, %f125, 0fBF800000;
	fma.rn.f32 	%f129, %f128, 0fBE055027, 0f3E1039F6;
	fma.rn.f32 	%f130, %f129, %f128, 0fBDF8CDCC;
	fma.rn.f32 	%f131, %f130, %f128, 0f3E0F2955;
	fma.rn.f32 	%f132, %f131, %f128, 0fBE2AD8B9;
	fma.rn.f32 	%f133, %f132, %f128, 0f3E4CED0B;
	fma.rn.f32 	%f134, %f133, %f128, 0fBE7FFF22;
	fma.rn.f32 	%f135, %f134, %f128, 0f3EAAAA78;
	fma.rn.f32 	%f136, %f135, %f128, 0fBF000000;
	mul.f32 	%f137, %f128, %f136;
	fma.rn.f32 	%f138, %f137, %f128, %f128;
	fma.rn.f32 	%f139, %f127, 0f3F317218, %f138;
	setp.gt.u32 	%p19, %r30, 2139095039;
	fma.rn.f32 	%f140, %f124, 0f7F800000, 0f7F800000;
	selp.f32 	%f141, %f140, %f139, %p19;
	setp.eq.f32 	%p20, %f124, 0f00000000;
	mov.f32 	%f142, 0f3F928682;
	sub.f32 	%f143, %f142, %f141;
	selp.f32 	%f144, 0f7F800000, %f143, %p20;
	sub.f32 	%f167, %f144, %f166;
$L__BB100_15:
	add.s32 	%r38, %r5, %r1;
	mad.lo.s32 	%r39, %r6, %r16, %r38;
	cvta.to.global.u64 	%rd6, %rd2;
	mul.wide.s32 	%rd7, %r39, 4;
	add.s64 	%rd8, %rd6, %rd7;
	st.global.f32 	[%rd8], %f167;
$L__BB100_16:
	ret;

}
	// .globl	ge_floor
.visible .entry ge_floor(
	.param .u32 ge_floor_param_0,
	.param .u32 ge_floor_param_1,
	.param .u64 .ptr .align 1 ge_floor_param_2,
	.param .u32 ge_floor_param_3,
	.param .u32 ge_floor_param_4,
	.param .u64 .ptr .align 1 ge_floor_param_5,
	.param .u32 ge_floor_param_6,
	.param .u32 ge_floor_param_7
)
{
	.reg .pred 	%p<4>;
	.reg .b32 	%r<21>;
	.reg .b32 	%f<3>;
	.reg .b64 	%rd<9>;

	ld.param.u32 	%r7, [ge_floor_param_0];
	ld.param.u32 	%r8, [ge_floor_param_1];
	ld.param.u64 	%rd1, [ge_floor_param_2];
	ld.param.u32 	%r3, [ge_floor_param_3];
	ld.param.u32 	%r4, [ge_floor_param_4];
	ld.param.u64 	%rd2, [ge_floor_param_5];
	ld.param.u32 	%r5, [ge_floor_param_6];
	ld.param.u32 	%r6, [ge_floor_param_7];
	mov.u32 	%r10, %ctaid.x;
	mov.u32 	%r11, %ntid.x;
	mov.u32 	%r12, %tid.x;
	mad.lo.s32 	%r1, %r10, %r11, %r12;
	mov.u32 	%r13, %ctaid.y;
	mov.u32 	%r14, %ntid.y;
	mov.u32 	%r15, %tid.y;
	mad.lo.s32 	%r16, %r13, %r14, %r15;
	setp.ge.s32 	%p1, %r1, %r7;
	setp.ge.s32 	%p2, %r16, %r8;
	or.pred  	%p3, %p1, %p2;
	@%p3 bra 	$L__BB101_2;
	cvta.to.global.u64 	%rd3, %rd1;
	cvta.to.global.u64 	%rd4, %rd2;
	add.s32 	%r17, %r3, %r1;
	mad.lo.s32 	%r18, %r4, %r16, %r17;
	mul.wide.s32 	%rd5, %r18, 4;
	add.s64 	%rd6, %rd3, %rd5;
	ld.global.f32 	%f1, [%rd6];
	cvt.rmi.f32.f32 	%f2, %f1;
	add.s32 	%r19, %r5, %r1;
	mad.lo.s32 	%r20, %r6, %r16, %r19;
	mul.wide.s32 	%rd7, %r20, 4;
	add.s64 	%rd8, %rd4, %rd7;
	st.global.f32 	[%rd8], %f2;
$L__BB101_2:
	ret;

}
	// .globl	ge_ceil
.visible .entry ge_ceil(
	.param .u32 ge_ceil_param_0,
	.param .u32 ge_ceil_param_1,
	.param .u64 .ptr .align 1 ge_ceil_param_2,
	.param .u32 ge_ceil_param_3,
	.param .u32 ge_ceil_param_4,
	.param .u64 .ptr .align 1 ge_ceil_param_5,
	.param .u32 ge_ceil_param_6,
	.param .u32 ge_ceil_param_7
)
{
	.reg .pred 	%p<4>;
	.reg .b32 	%r<21>;
	.reg .b32 	%f<3>;
	.reg .b64 	%rd<9>;

	ld.param.u32 	%r7, [ge_ceil_param_0];
	ld.param.u32 	%r8, [ge_ceil_param_1];
	ld.param.u64 	%rd1, [ge_ceil_param_2];
	ld.param.u32 	%r3, [ge_ceil_param_3];
	ld.param.u32 	%r4, [ge_ceil_param_4];
	ld.param.u64 	%rd2, [ge_ceil_param_5];
	ld.param.u32 	%r5, [ge_ceil_param_6];
	ld.param.u32 	%r6, [ge_ceil_param_7];
	mov.u32 	%r10, %ctaid.x;
	mov.u32 	%r11, %ntid.x;
	mov.u32 	%r12, %tid.x;
	mad.lo.s32 	%r1, %r10, %r11, %r12;
	mov.u32 	%r13, %ctaid.y;
	mov.u32 	%r14, %ntid.y;
	mov.u32 	%r15, %tid.y;
	mad.lo.s32 	%r16, %r13, %r14, %r15;
	setp.ge.s32 	%p1, %r1, %r7;
	setp.ge.s32 	%p2, %r16, %r8;
	or.pred  	%p3, %p1, %p2;
	@%p3 bra 	$L__BB102_2;
	cvta.to.global.u64 	%rd3, %rd1;
	cvta.to.global.u64 	%rd4, %rd2;
	add.s32 	%r17, %r3, %r1;
	mad.lo.s32 	%r18, %r4, %r16, %r17;
	mul.wide.s32 	%rd5, %r18, 4;
	add.s64 	%rd6, %rd3, %rd5;
	ld.global.f32 	%f1, [%rd6];
	cvt.rpi.f32.f32 	%f2, %f1;
	add.s32 	%r19, %r5, %r1;
	mad.lo.s32 	%r20, %r6, %r16, %r19;
	mul.wide.s32 	%rd7, %r20, 4;
	add.s64 	%rd8, %rd4, %rd7;
	st.global.f32 	[%rd8], %f2;
$L__BB102_2:
	ret;

}
	// .globl	ge_trunc
.visible .entry ge_trunc(
	.param .u32 ge_trunc_param_0,
	.param .u32 ge_trunc_param_1,
	.param .u64 .ptr .align 1 ge_trunc_param_2,
	.param .u32 ge_trunc_param_3,
	.param .u32 ge_trunc_param_4,
	.param .u64 .ptr .align 1 ge_trunc_param_5,
	.param .u32 ge_trunc_param_6,
	.param .u32 ge_trunc_param_7
)
{
	.reg .pred 	%p<4>;
	.reg .b32 	%r<21>;
	.reg .b32 	%f<3>;
	.reg .b64 	%rd<9>;

	ld.param.u32 	%r7, [ge_trunc_param_0];
	ld.param.u32 	%r8, [ge_trunc_param_1];
	ld.param.u64 	%rd1, [ge_trunc_param_2];
	ld.param.u32 	%r3, [ge_trunc_param_3];
	ld.param.u32 	%r4, [ge_trunc_param_4];
	ld.param.u64 	%rd2, [ge_trunc_param_5];
	ld.param.u32 	%r5, [ge_trunc_param_6];
	ld.param.u32 	%r6, [ge_trunc_param_7];
	mov.u32 	%r10, %ctaid.x;
	mov.u32 	%r11, %ntid.x;
	mov.u32 	%r12, %tid.x;
	mad.lo.s32 	%r1, %r10, %r11, %r12;
	mov.u32 	%r13, %ctaid.y;
	mov.u32 	%r14, %ntid.y;
	mov.u32 	%r15, %tid.y;
	mad.lo.s32 	%r16, %r13, %r14, %r15;
	setp.ge.s32 	%p1, %r1, %r7;
	setp.ge.s32 	%p2, %r16, %r8;
	or.pred  	%p3, %p1, %p2;
	@%p3 bra 	$L__BB103_2;
	cvta.to.global.u64 	%rd3, %rd1;
	cvta.to.global.u64 	%rd4, %rd2;
	add.s32 	%r17, %r3, %r1;
	mad.lo.s32 	%r18, %r4, %r16, %r17;
	mul.wide.s32 	%rd5, %r18, 4;
	add.s64 	%rd6, %rd3, %rd5;
	ld.global.f32 	%f1, [%rd6];
	cvt.rzi.f32.f32 	%f2, %f1;
	add.s32 	%r19, %r5, %r1;
	mad.lo.s32 	%r20, %r6, %r16, %r19;
	mul.wide.s32 	%rd7, %r20, 4;
	add.s64 	%rd8, %rd4, %rd7;
	st.global.f32 	[%rd8], %f2;
$L__BB103_2:
	ret;

}
	// .globl	ge_round
.visible .entry ge_round(
	.param .u32 ge_round_param_0,
	.param .u32 ge_round_param_1,
	.param .u64 .ptr .align 1 ge_round_param_2,
	.param .u32 ge_round_param_3,
	.param .u32 ge_round_param_4,
	.param .u64 .ptr .align 1 ge_round_param_5,
	.param .u32 ge_round_param_6,
	.param .u32 ge_round_param_7
)
{
	.reg .pred 	%p<4>;
	.reg .b32 	%r<21>;
	.reg .b32 	%f<6>;
	.reg .b64 	%rd<9>;

	ld.param.u32 	%r7, [ge_round_param_0];
	ld.param.u32 	%r8, [ge_round_param_1];
	ld.param.u64 	%rd1, [ge_round_param_2];
	ld.param.u32 	%r3, [ge_round_param_3];
	ld.param.u32 	%r4, [ge_round_param_4];
	ld.param.u64 	%rd2, [ge_round_param_5];
	ld.param.u32 	%r5, [ge_round_param_6];
	ld.param.u32 	%r6, [ge_round_param_7];
	mov.u32 	%r10, %ctaid.x;
	mov.u32 	%r11, %ntid.x;
	mov.u32 	%r12, %tid.x;
	mad.lo.s32 	%r1, %r10, %r11, %r12;
	mov.u32 	%r13, %ctaid.y;
	mov.u32 	%r14, %ntid.y;
	mov.u32 	%r15, %tid.y;
	mad.lo.s32 	%r16, %r13, %r14, %r15;
	setp.ge.s32 	%p1, %r1, %r7;
	setp.ge.s32 	%p2, %r16, %r8;
	or.pred  	%p3, %p1, %p2;
	@%p3 bra 	$L__BB104_2;
	cvta.to.global.u64 	%rd3, %rd1;
	cvta.to.global.u64 	%rd4, %rd2;
	add.s32 	%r17, %r3, %r1;
	mad.lo.s32 	%r18, %r4, %r16, %r17;
	mul.wide.s32 	%rd5, %r18, 4;
	add.s64 	%rd6, %rd3, %rd5;
	ld.global.f32 	%f1, [%rd6];
	mov.f32 	%f2, 0f3F000000;
	copysign.f32 	%f3, %f1, %f2;
	add.rz.f32 	%f4, %f1, %f3;
	cvt.rzi.f32.f32 	%f5, %f4;
	add.s32 	%r19, %r5, %r1;
	mad.lo.s32 	%r20, %r6, %r16, %r19;
	mul.wide.s32 	%rd7, %r20, 4;
	add.s64 	%rd8, %rd4, %rd7;
	st.global.f32 	[%rd8], %f5;
$L__BB104_2:
	ret;

}
	// .globl	ge_modf
.visible .entry ge_modf(
	.param .u32 ge_modf_param_0,
	.param .u32 ge_modf_param_1,
	.param .u64 .ptr .align 1 ge_modf_param_2,
	.param .u32 ge_modf_param_3,
	.param .u32 ge_modf_param_4,
	.param .u64 .ptr .align 1 ge_modf_param_5,
	.param .u32 ge_modf_param_6,
	.param .u32 ge_modf_param_7,
	.param .u64 .ptr .align 1 ge_modf_param_8,
	.param .u32 ge_modf_param_9,
	.param .u32 ge_modf_param_10
)
{
	.reg .pred 	%p<5>;
	.reg .b32 	%r<27>;
	.reg .b32 	%f<6>;
	.reg .b64 	%rd<13>;

	ld.param.u32 	%r9, [ge_modf_param_0];
	ld.param.u32 	%r10, [ge_modf_param_1];
	ld.param.u64 	%rd1, [ge_modf_param_2];
	ld.param.u32 	%r3, [ge_modf_param_3];
	ld.param.u32 	%r4, [ge_modf_param_4];
	ld.param.u64 	%rd2, [ge_modf_param_5];
	ld.param.u32 	%r5, [ge_modf_param_6];
	ld.param.u32 	%r6, [ge_modf_param_7];
	ld.param.u64 	%rd3, [ge_modf_param_8];
	ld.param.u32 	%r7, [ge_modf_param_9];
	ld.param.u32 	%r8, [ge_modf_param_10];
	mov.u32 	%r12, %ctaid.x;
	mov.u32 	%r13, %ntid.x;
	mov.u32 	%r14, %tid.x;
	mad.lo.s32 	%r1, %r12, %r13, %r14;
	mov.u32 	%r15, %ctaid.y;
	mov.u32 	%r16, %ntid.y;
	mov.u32 	%r17, %tid.y;
	mad.lo.s32 	%r18, %r15, %r16, %r17;
	setp.ge.s32 	%p1, %r1, %r9;
	setp.ge.s32 	%p2, %r18, %r10;
	or.pred  	%p3, %p1, %p2;
	@%p3 bra 	$L__BB105_2;
	cvta.to.global.u64 	%rd4, %rd1;
	cvta.to.global.u64 	%rd5, %rd2;
	cvta.to.global.u64 	%rd6, %rd3;
	add.s32 	%r19, %r3, %r1;
	mad.lo.s32 	%r20, %r4, %r18, %r19;
	mul.wide.s32 	%rd7, %r20, 4;
	add.s64 	%rd8, %rd4, %rd7;
	ld.global.f32 	%f1, [%rd8];
	add.s32 	%r21, %r5, %r1;
	mad.lo.s32 	%r22, %r6, %r18, %r21;
	mul.wide.s32 	%rd9, %r22, 4;
	add.s64 	%rd10, %rd5, %rd9;
	cvt.rzi.f32.f32 	%f2, %f1;
	st.global.f32 	[%rd10], %f2;
	setp.eq.f32 	%p4, %f1, %f2;
	mov.b32 	%r23, %f1;
	and.b32  	%r24, %r23, -2147483648;
	mov.b32 	%f3, %r24;
	sub.f32 	%f4, %f1, %f2;
	selp.f32 	%f5, %f3, %f4, %p4;
	add.s32 	%r25, %r7, %r1;
	mad.lo.s32 	%r26, %r8, %r18, %r25;
	mul.wide.s32 	%rd11, %r26, 4;
	add.s64 	%rd12, %rd6, %rd11;
	st.global.f32 	[%rd12], %f5;
$L__BB105_2:
	ret;

}
	// .globl	ge_frac
.visible .entry ge_frac(
	.param .u32 ge_frac_param_0,
	.param .u32 ge_frac_param_1,
	.param .u64 .ptr .align 1 ge_frac_param_2,
	.param .u32 ge_frac_param_3,
	.param .u32 ge_frac_param_4,
	.param .u64 .ptr .align 1 ge_frac_param_5,
	.param .u32 ge_frac_param_6,
	.param .u32 ge_frac_param_7
)
{
	.reg .pred 	%p<5>;
	.reg .b32 	%r<23>;
	.reg .b32 	%f<6>;
	.reg .b64 	%rd<9>;

	ld.param.u32 	%r7, [ge_frac_param_0];
	ld.param.u32 	%r8, [ge_frac_param_1];
	ld.param.u64 	%rd1, [ge_frac_param_2];
	ld.param.u32 	%r3, [ge_frac_param_3];
	ld.param.u32 	%r4, [ge_frac_param_4];
	ld.param.u64 	%rd2, [ge_frac_param_5];
	ld.param.u32 	%r5, [ge_frac_param_6];
	ld.param.u32 	%r6, [ge_frac_param_7];
	mov.u32 	%r10, %ctaid.x;
	mov.u32 	%r11, %ntid.x;
	mov.u32 	%r12, %tid.x;
	mad.lo.s32 	%r1, %r10, %r11, %r12;
	mov.u32 	%r13, %ctaid.y;
	mov.u32 	%r14, %ntid.y;
	mov.u32 	%r15, %tid.y;
	mad.lo.s32 	%r16, %r13, %r14, %r15;
	setp.ge.s32 	%p1, %r1, %r7;
	setp.ge.s32 	%p2, %r16, %r8;
	or.pred  	%p3, %p1, %p2;
	@%p3 bra 	$L__BB106_2;
	cvta.to.global.u64 	%rd3, %rd1;
	cvta.to.global.u64 	%rd4, %rd2;
	add.s32 	%r17, %r3, %r1;
	mad.lo.s32 	%r18, %r4, %r16, %r17;
	mul.wide.s32 	%rd5, %r18, 4;
	add.s64 	%rd6, %rd3, %rd5;
	ld.global.f32 	%f1, [%rd6];
	cvt.rzi.f32.f32 	%f2, %f1;
	setp.eq.f32 	%p4, %f1, %f2;
	mov.b32 	%r19, %f1;
	and.b32  	%r20, %r19, -2147483648;
	mov.b32 	%f3, %r20;
	sub.f32 	%f4, %f1, %f2;
	selp.f32 	%f5, %f3, %f4, %p4;
	add.s32 	%r21, %r5, %r1;
	mad.lo.s32 	%r22, %r6, %r16, %r21;
	mul.wide.s32 	%rd7, %r22, 4;
	add.s64 	%rd8, %rd4, %rd7;
	st.global.f32 	[%rd8], %f5;
$L__BB106_2:
	ret;

}
	// .globl	ge_fmax
.visible .entry ge_fmax(
	.param .u32 ge_fmax_param_0,
	.param .u32 ge_fmax_param_1,
	.param .u64 .ptr .align 1 ge_fmax_param_2,
	.param .u32 ge_fmax_param_3,
	.param .u32 ge_fmax_param_4,
	.param .u64 .ptr .align 1 ge_fmax_param_5,
	.param .u32 ge_fmax_param_6,
	.param .u32 ge_fmax_param_7,
	.param .u64 .ptr .align 1 ge_fmax_param_8,
	.param .u32 ge_fmax_param_9,
	.param .u32 ge_fmax_param_10
)
{
	.reg .pred 	%p<4>;
	.reg .b32 	%r<25>;
	.reg .b32 	%f<4>;
	.reg .b64 	%rd<13>;

	ld.param.u32 	%r9, [ge_fmax_param_0];
	ld.param.u32 	%r10, [ge_fmax_param_1];
	ld.param.u64 	%rd1, [ge_fmax_param_2];
	ld.param.u32 	%r3, [ge_fmax_param_3];
	ld.param.u32 	%r4, [ge_fmax_param_4];
	ld.param.u64 	%rd2, [ge_fmax_param_5];
	ld.param.u32 	%r5, [ge_fmax_param_6];
	ld.param.u32 	%r6, [ge_fmax_param_7];
	ld.param.u64 	%rd3, [ge_fmax_param_8];
	ld.param.u32 	%r7, [ge_fmax_param_9];
	ld.param.u32 	%r8, [ge_fmax_param_10];
	mov.u32 	%r12, %ctaid.x;
	mov.u32 	%r13, %ntid.x;
	mov.u32 	%r14, %tid.x;
	mad.lo.s32 	%r1, %r12, %r13, %r14;
	mov.u32 	%r15, %ctaid.y;
	mov.u32 	%r16, %ntid.y;
	mov.u32 	%r17, %tid.y;
	mad.lo.s32 	%r18, %r15, %r16, %r17;
	setp.ge.s32 	%p1, %r1, %r9;
	setp.ge.s32 	%p2, %r18, %r10;
	or.pred  	%p3, %p1, %p2;
	@%p3 bra 	$L__BB107_2;
	cvta.to.global.u64 	%rd4, %rd1;
	cvta.to.global.u64 	%rd5, %rd2;
	cvta.to.global.u64 	%rd6, %rd3;
	add.s32 	%r19, %r3, %r1;
	mad.lo.s32 	%r20, %r4, %r18, %r19;
	mul.wide.s32 	%rd7, %r20, 4;
	add.s64 	%rd8, %rd4, %rd7;
	ld.global.f32 	%f1, [%rd8];
	add.s32 	%r21, %r5, %r1;
	mad.lo.s32 	%r22, %r6, %r18, %r21;
	mul.wide.s32 	%rd9, %r22, 4;
	add.s64 	%rd10, %rd5, %rd9;
	ld.global.f32 	%f2, [%rd10];
	max.f32 	%f3, %f1, %f2;
	add.s32 	%r23, %r7, %r1;
	mad.lo.s32 	%r24, %r8, %r18, %r23;
	mul.wide.s32 	%rd11, %r24, 4;
	add.s64 	%rd12, %rd6, %rd11;
	st.global.f32 	[%rd12], %f3;
$L__BB107_2:
	ret;

}
	// .globl	ge_fmin
.visible .entry ge_fmin(
	.param .u32 ge_fmin_param_0,
	.param .u32 ge_fmin_param_1,
	.param .u64 .ptr .align 1 ge_fmin_param_2,
	.param .u32 ge_fmin_param_3,
	.param .u32 ge_fmin_param_4,
	.param .u64 .ptr .align 1 ge_fmin_param_5,
	.param .u32 ge_fmin_param_6,
	.param .u32 ge_fmin_param_7,
	.param .u64 .ptr .align 1 ge_fmin_param_8,
	.param .u32 ge_fmin_param_9,
	.param .u32 ge_fmin_param_10
)
{
	.reg .pred 	%p<4>;
	.reg .b32 	%r<25>;
	.reg .b32 	%f<4>;
	.reg .b64 	%rd<13>;

	ld.param.u32 	%r9, [ge_fmin_param_0];
	ld.param.u32 	%r10, [ge_fmin_param_1];
	ld.param.u64 	%rd1, [ge_fmin_param_2];
	ld.param.u32 	%r3, [ge_fmin_param_3];
	ld.param.u32 	%r4, [ge_fmin_param_4];
	ld.param.u64 	%rd2, [ge_fmin_param_5];
	ld.param.u32 	%r5, [ge_fmin_param_6];
	ld.param.u32 	%r6, [ge_fmin_param_7];
	ld.param.u64 	%rd3, [ge_fmin_param_8];
	ld.param.u32 	%r7, [ge_fmin_param_9];
	ld.param.u32 	%r8, [ge_fmin_param_10];
	mov.u32 	%r12, %ctaid.x;
	mov.u32 	%r13, %ntid.x;
	mov.u32 	%r14, %tid.x;
	mad.lo.s32 	%r1, %r12, %r13, %r14;
	mov.u32 	%r15, %ctaid.y;
	mov.u32 	%r16, %ntid.y;
	mov.u32 	%r17, %tid.y;
	mad.lo.s32 	%r18, %r15, %r16, %r17;
	setp.ge.s32 	%p1, %r1, %r9;
	setp.ge.s32 	%p2, %r18, %r10;
	or.pred  	%p3, %p1, %p2;
	@%p3 bra 	$L__BB108_2;
	cvta.to.global.u64 	%rd4, %rd1;
	cvta.to.global.u64 	%rd5, %rd2;
	cvta.to.global.u64 	%rd6, %rd3;
	add.s32 	%r19, %r3, %r1;
	mad.lo.s32 	%r20, %r4, %r18, %r19;
	mul.wide.s32 	%rd7, %r20, 4;
	add.s64 	%rd8, %rd4, %rd7;
	ld.global.f32 	%f1, [%rd8];
	add.s32 	%r21, %r5, %r1;
	mad.lo.s32 	%r22, %r6, %r18, %r21;
	mul.wide.s32 	%rd9, %r22, 4;
	add.s64 	%rd10, %rd5, %rd9;
	ld.global.f32 	%f2, [%rd10];
	min.f32 	%f3, %f1, %f2;
	add.s32 	%r23, %r7, %r1;
	mad.lo.s32 	%r24, %r8, %r18, %r23;
	mul.wide.s32 	%rd11, %r24, 4;
	add.s64 	%rd12, %rd6, %rd11;
	st.global.f32 	[%rd12], %f3;
$L__BB108_2:
	ret;

}
	// .globl	ge_copysign
.visible .entry ge_copysign(
	.param .u32 ge_copysign_param_0,
	.param .u32 ge_copysign_param_1,
	.param .u64 .ptr .align 1 ge_copysign_param_2,
	.param .u32 ge_copysign_param_3,
	.param .u32 ge_copysign_param_4,
	.param .u64 .ptr .align 1 ge_copysign_param_5,
	.param .u32 ge_copysign_param_6,
	.param .u32 ge_copysign_param_7,
	.param .u64 .ptr .align 1 ge_copysign_param_8,
	.param .u32 ge_copysign_param_9,
	.param .u32 ge_copysign_param_10
)
{
	.reg .pred 	%p<4>;
	.reg .b32 	%r<25>;
	.reg .b32 	%f<4>;
	.reg .b64 	%rd<13>;

	ld.param.u32 	%r9, [ge_copysign_param_0];
	ld.param.u32 	%r10, [ge_copysign_param_1];
	ld.param.u64 	%rd1, [ge_copysign_param_2];
	ld.param.u32 	%r3, [ge_copysign_param_3];
	ld.param.u32 	%r4, [ge_copysign_param_4];
	ld.param.u64 	%rd2, [ge_copysign_param_5];
	ld.param.u32 	%r5, [ge_copysign_param_6];
	ld.param.u32 	%r6, [ge_copysign_param_7];
	ld.param.u64 	%rd3, [ge_copysign_param_8];
	ld.param.u32 	%r7, [ge_copysign_param_9];
	ld.param.u32 	%r8, [ge_copysign_param_10];
	mov.u32 	%r12, %ctaid.x;
	mov.u32 	%r13, %ntid.x;
	mov.u32 	%r14, %tid.x;
	mad.lo.s32 	%r1, %r12, %r13, %r14;
	mov.u32 	%r15, %ctaid.y;
	mov.u32 	%r16, %ntid.y;
	mov.u32 	%r17, %tid.y;
	mad.lo.s32 	%r18, %r15, %r16, %r17;
	setp.ge.s32 	%p1, %r1, %r9;
	setp.ge.s32 	%p2, %r18, %r10;
	or.pred  	%p3, %p1, %p2;
	@%p3 bra 	$L__BB109_2;
	cvta.to.global.u64 	%rd4, %rd1;
	cvta.to.global.u64 	%rd5, %rd2;
	cvta.to.global.u64 	%rd6, %rd3;
	add.s32 	%r19, %r3, %r1;
	mad.lo.s32 	%r20, %r4, %r18, %r19;
	mul.wide.s32 	%rd7, %r20, 4;
	add.s64 	%rd8, %rd4, %rd7;
	ld.global.f32 	%f1, [%rd8];
	add.s32 	%r21, %r5, %r1;
	mad.lo.s32 	%r22, %r6, %r18, %r21;
	mul.wide.s32 	%rd9, %r22, 4;
	add.s64 	%rd10, %rd5, %rd9;
	ld.global.f32 	%f2, [%rd10];
	copysign.f32 	%f3, %f2, %f1;
	add.s32 	%r23, %r7, %r1;
	mad.lo.s32 	%r24, %r8, %r18, %r23;
	mul.wide.s32 	%rd11, %r24, 4;
	add.s64 	%rd12, %rd6, %rd11;
	st.global.f32 	[%rd12], %f3;
$L__BB109_2:
	ret;

}
	// .globl	ge_sigmoid
.visible .entry ge_sigmoid(
	.param .u32 ge_sigmoid_param_0,
	.param .u32 ge_sigmoid_param_1,
	.param .u64 .ptr .align 1 ge_sigmoid_param_2,
	.param .u32 ge_sigmoid_param_3,
	.param .u32 ge_sigmoid_param_4,
	.param .u64 .ptr .align 1 ge_sigmoid_param_5,
	.param .u32 ge_sigmoid_param_6,
	.param .u32 ge_sigmoid_param_7
)
{
	.reg .pred 	%p<6>;
	.reg .b32 	%r<21>;
	.reg .b32 	%f<19>;
	.reg .b64 	%rd<9>;

	ld.param.u32 	%r7, [ge_sigmoid_param_0];
	ld.param.u32 	%r8, [ge_sigmoid_param_1];
	ld.param.u64 	%rd1, [ge_sigmoid_param_2];
	ld.param.u32 	%r3, [ge_sigmoid_param_3];
	ld.param.u32 	%r4, [ge_sigmoid_param_4];
	ld.param.u64 	%rd2, [ge_sigmoid_param_5];
	ld.param.u32 	%r5, [ge_sigmoid_param_6];
	ld.param.u32 	%r6, [ge_sigmoid_param_7];
	mov.u32 	%r10, %ctaid.x;
	mov.u32 	%r11, %ntid.x;
	mov.u32 	%r12, %tid.x;
	mad.lo.s32 	%r1, %r10, %r11, %r12;
	mov.u32 	%r13, %ctaid.y;
	mov.u32 	%r14, %ntid.y;
	mov.u32 	%r15, %tid.y;
	mad.lo.s32 	%r16, %r13, %r14, %r15;
	setp.ge.s32 	%p1, %r1, %r7;
	setp.ge.s32 	%p2, %r16, %r8;
	or.pred  	%p3, %p1, %p2;
	@%p3 bra 	$L__BB110_2;
	cvta.to.global.u64 	%rd3, %rd1;
	cvta.to.global.u64 	%rd4, %rd2;
	add.s32 	%r17, %r3, %r1;
	mad.lo.s32 	%r18, %r4, %r16, %r17;
	mul.wide.s32 	%rd5, %r18, 4;
	add.s64 	%rd6, %rd3, %rd5;
	ld.global.f32 	%f1, [%rd6];
	mul.f32 	%f2, %f1, 0f3F000000;
	abs.f32 	%f3, %f2;
	mul.f32 	%f4, %f3, 0f4038AA3B;
	ex2.approx.ftz.f32 	%f5, %f4;
	add.f32 	%f6, %f5, 0f3F800000;
	rcp.approx.ftz.f32 	%f7, %f6;
	fma.rn.f32 	%f8, %f7, 0fC0000000, 0f3F800000;
	setp.ge.f32 	%p4, %f3, 0f41102CB4;
	selp.f32 	%f9, 0f3F800000, %f8, %p4;
	copysign.f32 	%f10, %f2, %f9;
	mul.f32 	%f11, %f2, %f2;
	fma.rn.f32 	%f12, %f11, 0f3C80F082, 0fBD563CAE;
	fma.rn.f32 	%f13, %f12, %f11, 0f3E085941;
	fma.rn.f32 	%f14, %f13, %f11, 0fBEAAA9ED;
	fma.rn.f32 	%f15, %f14, %f11, 0f00000000;
	fma.rn.f32 	%f16, %f15, %f2, %f2;
	setp.ge.f32 	%p5, %f3, 0f3F19999A;
	selp.f32 	%f17, %f10, %f16, %p5;
	fma.rn.f32 	%f18, %f17, 0f3F000000, 0f3F000000;
	add.s32 	%r19, %r5, %r1;
	mad.lo.s32 	%r20, %r6, %r16, %r19;
	mul.wide.s32 	%rd7, %r20, 4;
	add.s64 	%rd8, %rd4, %rd7;
	st.global.f32 	[%rd8], %f18;
$L__BB110_2:
	ret;

}
	// .globl	ge_ramp
.visible .entry ge_ramp(
	.param .u32 ge_ramp_param_0,
	.param .u32 ge_ramp_param_1,
	.param .u64 .ptr .align 1 ge_ramp_param_2,
	.param .u32 ge_ramp_param_3,
	.param .u32 ge_ramp_param_4,
	.param .u64 .ptr .align 1 ge_ramp_param_5,
	.param .u32 ge_ramp_param_6,
	.param .u32 ge_ramp_param_7
)
{
	.reg .pred 	%p<4>;
	.reg .b32 	%r<21>;
	.reg .b32 	%f<3>;
	.reg .b64 	%rd<9>;

	ld.param.u32 	%r7, [ge_ramp_param_0];
	ld.param.u32 	%r8, [ge_ramp_param_1];
	ld.param.u64 	%rd1, [ge_ramp_param_2];
	ld.param.u32 	%r3, [ge_ramp_param_3];
	ld.param.u32 	%r4, [ge_ramp_param_4];
	ld.param.u64 	%rd2, [ge_ramp_param_5];
	ld.param.u32 	%r5, [ge_ramp_param_6];
	ld.param.u32 	%r6, [ge_ramp_param_7];
	mov.u32 	%r10, %ctaid.x;
	mov.u32 	%r11, %ntid.x;
	mov.u32 	%r12, %tid.x;
	mad.lo.s32 	%r1, %r10, %r11, %r12;
	mov.u32 	%r13, %ctaid.y;
	mov.u32 	%r14, %ntid.y;
	mov.u32 	%r15, %tid.y;
	mad.lo.s32 	%r16, %r13, %r14, %r15;
	setp.ge.s32 	%p1, %r1, %r7;
	setp.ge.s32 	%p2, %r16, %r8;
	or.pred  	%p3, %p1, %p2;
	@%p3 bra 	$L__BB111_2;
	cvta.to.global.u64 	%rd3, %rd1;
	cvta.to.global.u64 	%rd4, %rd2;
	add.s32 	%r17, %r3, %r1;
	mad.lo.s32 	%r18, %r4, %r16, %r17;
	mul.wide.s32 	%rd5, %r18, 4;
	add.s64 	%rd6, %rd3, %rd5;
	ld.global.f32 	%f1, [%rd6];
	max.f32 	%f2, %f1, 0f00000000;
	add.s32 	%r19, %r5, %r1;
	mad.lo.s32 	%r20, %r6, %r16, %r19;
	mul.wide.s32 	%rd7, %r20, 4;
	add.s64 	%rd8, %rd4, %rd7;
	st.global.f32 	[%rd8], %f2;
$L__BB111_2:
	ret;

}
	// .globl	ge_relu
.visible .entry ge_relu(
	.param .u32 ge_relu_param_0,
	.param .u32 ge_relu_param_1,
	.param .f32 ge_relu_param_2,
	.param .u64 .ptr .align 1 ge_relu_param_3,
	.param .u32 ge_relu_param_4,
	.param .u32 ge_relu_param_5,
	.param .u64 .ptr .align 1 ge_relu_param_6,
	.param .u32 ge_relu_param_7,
	.param .u32 ge_relu_param_8
)
{
	.reg .pred 	%p<4>;
	.reg .b32 	%r<21>;
	.reg .b32 	%f<5>;
	.reg .b64 	%rd<9>;

	ld.param.u32 	%r7, [ge_relu_param_0];
	ld.param.u32 	%r8, [ge_relu_param_1];
	ld.param.f32 	%f1, [ge_relu_param_2];
	ld.param.u64 	%rd1, [ge_relu_param_3];
	ld.param.u32 	%r3, [ge_relu_param_4];
	ld.param.u32 	%r4, [ge_relu_param_5];
	ld.param.u64 	%rd2, [ge_relu_param_6];
	ld.param.u32 	%r5, [ge_relu_param_7];
	ld.param.u32 	%r6, [ge_relu_param_8];
	mov.u32 	%r10, %ctaid.x;
	mov.u32 	%r11, %ntid.x;
	mov.u32 	%r12, %tid.x;
	mad.lo.s32 	%r1, %r10, %r11, %r12;
	mov.u32 	%r13, %ctaid.y;
	mov.u32 	%r14, %ntid.y;
	mov.u32 	%r15, %tid.y;
	mad.lo.s32 	%r16, %r13, %r14, %r15;
	setp.ge.s32 	%p1, %r1, %r7;
	setp.ge.s32 	%p2, %r16, %r8;
	or.pred  	%p3, %p1, %p2;
	@%p3 bra 	$L__BB112_2;
	cvta.to.global.u64 	%rd3, %rd1;
	cvta.to.global.u64 	%rd4, %rd2;
	add.s32 	%r17, %r3, %r1;
	mad.lo.s32 	%r18, %r4, %r16, %r17;
	mul.wide.s32 	%rd5, %r18, 4;
	add.s64 	%rd6, %rd3, %rd5;
	ld.global.f32 	%f2, [%rd6];
	mul.f32 	%f3, %f1, %f2;
	max.f32 	%f4, %f2, %f3;
	add.s32 	%r19, %r5, %r1;
	mad.lo.s32 	%r20, %r6, %r16, %r19;
	mul.wide.s32 	%rd7, %r20, 4;
	add.s64 	%rd8, %rd4, %rd7;
	st.global.f32 	[%rd8], %f4;
$L__BB112_2:
	ret;

}
	// .globl	ge_elu
.visible .entry ge_elu(
	.param .u32 ge_elu_param_0,
	.param .u32 ge_elu_param_1,
	.param .f32 ge_elu_param_2,
	.param .u64 .ptr .align 1 ge_elu_param_3,
	.param .u32 ge_elu_param_4,
	.param .u32 ge_elu_param_5,
	.param .u64 .ptr .align 1 ge_elu_param_6,
	.param .u32 ge_elu_param_7,
	.param .u32 ge_elu_param_8
)
{
	.reg .pred 	%p<9>;
	.reg .b32 	%r<21>;
	.reg .b32 	%f<27>;
	.reg .b64 	%rd<9>;

	ld.param.u32 	%r7, [ge_elu_param_0];
	ld.param.u32 	%r8, [ge_elu_param_1];
	ld.param.f32 	%f1, [ge_elu_param_2];
	ld.param.u64 	%rd1, [ge_elu_param_3];
	ld.param.u32 	%r3, [ge_elu_param_4];
	ld.param.u32 	%r4, [ge_elu_param_5];
	ld.param.u64 	%rd2, [ge_elu_param_6];
	ld.param.u32 	%r5, [ge_elu_param_7];
	ld.param.u32 	%r6, [ge_elu_param_8];
	mov.u32 	%r10, %ctaid.x;
	mov.u32 	%r11, %ntid.x;
	mov.u32 	%r12, %tid.x;
	mad.lo.s32 	%r1, %r10, %r11, %r12;
	mov.u32 	%r13, %ctaid.y;
	mov.u32 	%r14, %ntid.y;
	mov.u32 	%r15, %tid.y;
	mad.lo.s32 	%r16, %r13, %r14, %r15;
	setp.ge.s32 	%p1, %r1, %r7;
	setp.ge.s32 	%p2, %r16, %r8;
	or.pred  	%p3, %p1, %p2;
	@%p3 bra 	$L__BB113_2;
	cvta.to.global.u64 	%rd3, %rd1;
	cvta.to.global.u64 	%rd4, %rd2;
	add.s32 	%r17, %r3, %r1;
	mad.lo.s32 	%r18, %r4, %r16, %r17;
	mul.wide.s32 	%rd5, %r18, 4;
	add.s64 	%rd6, %rd3, %rd5;
	ld.global.f32 	%f2, [%rd6];
	mul.f32 	%f3, %f2, 0f3FB8AA3B;
	cvt.rni.f32.f32 	%f4, %f3;
	abs.f32 	%f5, %f2;
	setp.lt.f32 	%p4, %f5, 0f3ED1EB85;
	selp.f32 	%f6, 0f00000000, %f4, %p4;
	fma.rn.f32 	%f7, %f6, 0fBF317200, %f2;
	fma.rn.f32 	%f8, %f6, 0fB5BFBE8E, %f7;
	setp.eq.f32 	%p5, %f6, 0f43000000;
	selp.f32 	%f9, 0f42FE0000, %f6, %p5;
	fma.rn.f32 	%f10, %f8, 0f3AB5EBE6, 0f3C095663;
	fma.rn.f32 	%f11, %f10, %f8, 0f3D2AABE3;
	fma.rn.f32 	%f12, %f11, %f8, 0f3E2AA9F6;
	fma.rn.f32 	%f13, %f12, %f8, 0f3EFFFFFE;
	mul.f32 	%f14, %f8, %f13;
	fma.rn.f32 	%f15, %f14, %f8, %f8;
	ex2.approx.f32 	%f16, %f9;
	add.f32 	%f17, %f16, 0fBF800000;
	fma.rn.f32 	%f18, %f15, %f16, %f17;
	add.f32 	%f19, %f18, %f18;
	selp.f32 	%f20, %f19, %f18, %p5;
	setp.gt.f32 	%p6, %f9, 0f43000000;
	selp.f32 	%f21, 0f7F800000, %f20, %p6;
	setp.lt.f32 	%p7, %f9, 0fC1C80000;
	selp.f32 	%f22, 0fBF800000, %f21, %p7;
	setp.eq.f32 	%p8, %f2, 0f00000000;
	add.f32 	%f23, %f2, %f2;
	selp.f32 	%f24, %f23, %f22, %p8;
	mul.f32 	%f25, %f1, %f24;
	max.f32 	%f26, %f2, %f25;
	add.s32 	%r19, %r5, %r1;
	mad.lo.s32 	%r20, %r6, %r16, %r19;
	mul.wide.s32 	%rd7, %r20, 4;
	add.s64 	%rd8, %rd4, %rd7;
	st.global.f32 	[%rd8], %f26;
$L__BB113_2:
	ret;

}
	// .globl	uplo_sqr
.visible .entry uplo_sqr(
	.param .u32 uplo_sqr_param_0,
	.param .u32 uplo_sqr_param_1,
	.param .u32 uplo_sqr_param_2,
	.param .u64 .ptr .align 1 uplo_sqr_param_3,
	.param .u32 uplo_sqr_param_4,
	.param .u32 uplo_sqr_param_5,
	.param .u64 .ptr .align 1 uplo_sqr_param_6,
	.param .u32 uplo_sqr_param_7,
	.param .u32 uplo_sqr_param_8
)
{
	.reg .pred 	%p<5>;
	.reg .b32 	%r<27>;
	.reg .b32 	%f<3>;
	.reg .b64 	%rd<9>;

	ld.param.u32 	%r9, [uplo_sqr_param_0];
	ld.param.u32 	%r3, [uplo_sqr_param_1];
	ld.param.u32 	%r4, [uplo_sqr_param_2];
	ld.param.u64 	%rd1, [uplo_sqr_param_3];
	ld.param.u32 	%r5, [uplo_sqr_param_4];
	ld.param.u32 	%r6, [uplo_sqr_param_5];
	ld.param.u64 	%rd2, [uplo_sqr_param_6];
	ld.param.u32 	%r7, [uplo_sqr_param_7];
	ld.param.u32 	%r8, [uplo_sqr_param_8];
	mov.u32 	%r11, %ctaid.x;
	mov.u32 	%r12, %ntid.x;
	mov.u32 	%r13, %tid.x;
	mad.lo.s32 	%r1, %r11, %r12, %r13;
	mov.u32 	%r14, %ctaid.y;
	mov.u32 	%r15, %ntid.y;
	mov.u32 	%r16, %tid.y;
	mad.lo.s32 	%r17, %r14, %r15, %r16;
	max.s32 	%r18, %r1, %r17;
	setp.ge.s32 	%p1, %r18, %r9;
	@%p1 bra 	$L__BB114_5;
	setp.ne.s32 	%p2, %r3, 132;
	@%p2 bra 	$L__BB114_3;
	mul.lo.s32 	%r21, %r4, %r1;
	mul.lo.s32 	%r22, %r4, %r17;
	setp.gt.s32 	%p4, %r21, %r22;
	@%p4 bra 	$L__BB114_4;
	bra.uni 	$L__BB114_5;
$L__BB114_3:
	mul.lo.s32 	%r19, %r4, %r1;
	mul.lo.s32 	%r20, %r4, %r17;
	setp.lt.s32 	%p3, %r19, %r20;
	@%p3 bra 	$L__BB114_5;
$L__BB114_4:
	add.s32 	%r23, %r5, %r1;
	mad.lo.s32 	%r24, %r6, %r17, %r23;
	cvta.to.global.u64 	%rd3, %rd1;
	mul.wide.s32 	%rd4, %r24, 4;
	add.s64 	%rd5, %rd3, %rd4;
	ld.global.f32 	%f1, [%rd5];
	mul.f32 	%f2, %f1, %f1;
	add.s32 	%r25, %r7, %r1;
	mad.lo.s32 	%r26, %r8, %r17, %r25;
	cvta.to.global.u64 	%rd6, %rd2;
	mul.wide.s32 	%rd7, %r26, 4;
	add.s64 	%rd8, %rd6, %rd7;
	st.global.f32 	[%rd8], %f2;
$L__BB114_5:
	ret;

}
	// .globl	uplo_mul
.visible .entry uplo_mul(
	.param .u32 uplo_mul_param_0,
	.param .u32 uplo_mul_param_1,
	.param .u32 uplo_mul_param_2,
	.param .u64 .ptr .align 1 uplo_mul_param_3,
	.param .u32 uplo_mul_param_4,
	.param .u32 uplo_mul_param_5,
	.param .u64 .ptr .align 1 uplo_mul_param_6,
	.param .u32 uplo_mul_param_7,
	.param .u32 uplo_mul_param_8,
	.param .u64 .ptr .align 1 uplo_mul_param_9,
	.param .u32 uplo_mul_param_10,
	.param .u32 uplo_mul_param_11
)
{
	.reg .pred 	%p<5>;
	.reg .b32 	%r<31>;
	.reg .b32 	%f<4>;
	.reg .b64 	%rd<13>;

	ld.param.u32 	%r11, [uplo_mul_param_0];
	ld.param.u32 	%r3, [uplo_mul_param_1];
	ld.param.u32 	%r4, [uplo_mul_param_2];
	ld.param.u64 	%rd1, [uplo_mul_param_3];
	ld.param.u32 	%r5, [uplo_mul_param_4];
	ld.param.u32 	%r6, [uplo_mul_param_5];
	ld.param.u64 	%rd2, [uplo_mul_param_6];
	ld.param.u32 	%r7, [uplo_mul_param_7];
	ld.param.u32 	%r8, [uplo_mul_param_8];
	ld.param.u64 	%rd3, [uplo_mul_param_9];
	ld.param.u32 	%r9, [uplo_mul_param_10];
	ld.param.u32 	%r10, [uplo_mul_param_11];
	mov.u32 	%r13, %ctaid.x;
	mov.u32 	%r14, %ntid.x;
	mov.u32 	%r15, %tid.x;
	mad.lo.s32 	%r1, %r13, %r14, %r15;
	mov.u32 	%r16, %ctaid.y;
	mov.u32 	%r17, %ntid.y;
	mov.u32 	%r18, %tid.y;
	mad.lo.s32 	%r19, %r16, %r17, %r18;
	max.s32 	%r20, %r1, %r19;
	setp.ge.s32 	%p1, %r20, %r11;
	@%p1 bra 	$L__BB115_5;
	setp.ne.s32 	%p2, %r3, 132;
	@%p2 bra 	$L__BB115_3;
	mul.lo.s32 	%r23, %r4, %r1;
	mul.lo.s32 	%r24, %r4, %r19;
	setp.gt.s32 	%p4, %r23, %r24;
	@%p4 bra 	$L__BB115_4;
	bra.uni 	$L__BB115_5;
$L__BB115_3:
	mul.lo.s32 	%r21, %r4, %r1;
	mul.lo.s32 	%r22, %r4, %r19;
	setp.lt.s32 	%p3, %r21, %r22;
	@%p3 bra 	$L__BB115_5;
$L__BB115_4:
	add.s32 	%r25, %r5, %r1;
	mad.lo.s32 	%r26, %r6, %r19, %r25;
	cvta.to.global.u64 	%rd4, %rd1;
	mul.wide.s32 	%rd5, %r26, 4;
	add.s64 	%rd6, %rd4, %rd5;
	ld.global.f32 	%f1, [%rd6];
	add.s32 	%r27, %r7, %r1;
	mad.lo.s32 	%r28, %r8, %r19, %r27;
	cvta.to.global.u64 	%rd7, %rd2;
	mul.wide.s32 	%rd8, %r28, 4;
	add.s64 	%rd9, %rd7, %rd8;
	ld.global.f32 	%f2, [%rd9];
	mul.f32 	%f3, %f1, %f2;
	add.s32 	%r29, %r9, %r1;
	mad.lo.s32 	%r30, %r10, %r19, %r29;
	cvta.to.global.u64 	%rd10, %rd3;
	mul.wide.s32 	%rd11, %r30, 4;
	add.s64 	%rd12, %rd10, %rd11;
	st.global.f32 	[%rd12], %f3;
$L__BB115_5:
	ret;

}
	// .globl	uplo_div
.visible .entry uplo_div(
	.param .u32 uplo_div_param_0,
	.param .u32 uplo_div_param_1,
	.param .u32 uplo_div_param_2,
	.param .u64 .ptr .align 1 uplo_div_param_3,
	.param .u32 uplo_div_param_4,
	.param .u32 uplo_div_param_5,
	.param .u64 .ptr .align 1 uplo_div_param_6,
	.param .u32 uplo_div_param_7,
	.param .u32 uplo_div_param_8,
	.param .u64 .ptr .align 1 uplo_div_param_9,
	.param .u32 uplo_div_param_10,
	.param .u32 uplo_div_param_11
)
{
	.reg .pred 	%p<5>;
	.reg .b32 	%r<31>;
	.reg .b32 	%f<4>;
	.reg .b64 	%rd<13>;

	ld.param.u32 	%r11, [uplo_div_param_0];
	ld.param.u32 	%r3, [uplo_div_param_1];
	ld.param.u32 	%r4, [uplo_div_param_2];
	ld.param.u64 	%rd1, [uplo_div_param_3];
	ld.param.u32 	%r5, [uplo_div_param_4];
	ld.param.u32 	%r6, [uplo_div_param_5];
	ld.param.u64 	%rd2, [uplo_div_param_6];
	ld.param.u32 	%r7, [uplo_div_param_7];
	ld.param.u32 	%r8, [uplo_div_param_8];
	ld.param.u64 	%rd3, [uplo_div_param_9];
	ld.param.u32 	%r9, [uplo_div_param_10];
	ld.param.u32 	%r10, [uplo_div_param_11];
	mov.u32 	%r13, %ctaid.x;
	mov.u32 	%r14, %ntid.x;
	mov.u32 	%r15, %tid.x;
	mad.lo.s32 	%r1, %r13, %r14, %r15;
	mov.u32 	%r16, %ctaid.y;
	mov.u32 	%r17, %ntid.y;
	mov.u32 	%r18, %tid.y;
	mad.lo.s32 	%r19, %r16, %r17, %r18;
	max.s32 	%r20, %r1, %r19;
	setp.ge.s32 	%p1, %r20, %r11;
	@%p1 bra 	$L__BB116_5;
	setp.ne.s32 	%p2, %r3, 132;
	@%p2 bra 	$L__BB116_3;
	mul.lo.s32 	%r23, %r4, %r1;
	mul.lo.s32 	%r24, %r4, %r19;
	setp.gt.s32 	%p4, %r23, %r24;
	@%p4 bra 	$L__BB116_4;
	bra.uni 	$L__BB116_5;
$L__BB116_3:
	mul.lo.s32 	%r21, %r4, %r1;
	mul.lo.s32 	%r22, %r4, %r19;
	setp.lt.s32 	%p3, %r21, %r22;
	@%p3 bra 	$L__BB116_5;
$L__BB116_4:
	add.s32 	%r25, %r5, %r1;
	mad.lo.s32 	%r26, %r6, %r19, %r25;
	cvta.to.global.u64 	%rd4, %rd1;
	mul.wide.s32 	%rd5, %r26, 4;
	add.s64 	%rd6, %rd4, %rd5;
	ld.global.f32 	%f1, [%rd6];
	add.s32 	%r27, %r7, %r1;
	mad.lo.s32 	%r28, %r8, %r19, %r27;
	cvta.to.global.u64 	%rd7, %rd2;
	mul.wide.s32 	%rd8, %r28, 4;
	add.s64 	%rd9, %rd7, %rd8;
	ld.global.f32 	%f2, [%rd9];
	div.rn.f32 	%f3, %f1, %f2;
	add.s32 	%r29, %r9, %r1;
	mad.lo.s32 	%r30, %r10, %r19, %r29;
	cvta.to.global.u64 	%rd10, %rd3;
	mul.wide.s32 	%rd11, %r30, 4;
	add.s64 	%rd12, %rd10, %rd11;
	st.global.f32 	[%rd12], %f3;
$L__BB116_5:
	ret;

}
	// .globl	uplo_inv
.visible .entry uplo_inv(
	.param .u32 uplo_inv_param_0,
	.param .u32 uplo_inv_param_1,
	.param .u32 uplo_inv_param_2,
	.param .u64 .ptr .align 1 uplo_inv_param_3,
	.param .u32 uplo_inv_param_4,
	.param .u32 uplo_inv_param_5,
	.param .u64 .ptr .align 1 uplo_inv_param_6,
	.param .u32 uplo_inv_param_7,
	.param .u32 uplo_inv_param_8
)
{
	.reg .pred 	%p<5>;
	.reg .b32 	%r<27>;
	.reg .b32 	%f<3>;
	.reg .b64 	%rd<9>;

	ld.param.u32 	%r9, [uplo_inv_param_0];
	ld.param.u32 	%r3, [uplo_inv_param_1];
	ld.param.u32 	%r4, [uplo_inv_param_2];
	ld.param.u64 	%rd1, [uplo_inv_param_3];
	ld.param.u32 	%r5, [uplo_inv_param_4];
	ld.param.u32 	%r6, [uplo_inv_param_5];
	ld.param.u64 	%rd2, [uplo_inv_param_6];
	ld.param.u32 	%r7, [uplo_inv_param_7];
	ld.param.u32 	%r8, [uplo_inv_param_8];
	mov.u32 	%r11, %ctaid.x;
	mov.u32 	%r12, %ntid.x;
	mov.u32 	%r13, %tid.x;
	mad.lo.s32 	%r1, %r11, %r12, %r13;
	mov.u32 	%r14, %ctaid.y;
	mov.u32 	%r15, %ntid.y;
	mov.u32 	%r16, %tid.y;
	mad.lo.s32 	%r17, %r14, %r15, %r16;
	max.s32 	%r18, %r1, %r17;
	setp.ge.s32 	%p1, %r18, %r9;
	@%p1 bra 	$L__BB117_5;
	setp.ne.s32 	%p2, %r3, 132;
	@%p2 bra 	$L__BB117_3;
	mul.lo.s32 	%r21, %r4, %r1;
	mul.lo.s32 	%r22, %r4, %r17;
	setp.gt.s32 	%p4, %r21, %r22;
	@%p4 bra 	$L__BB117_4;
	bra.uni 	$L__BB117_5;
$L__BB117_3:
	mul.lo.s32 	%r19, %r4, %r1;
	mul.lo.s32 	%r20, %r4, %r17;
	setp.lt.s32 	%p3, %r19, %r20;
	@%p3 bra 	$L__BB117_5;
$L__BB117_4:
	add.s32 	%r23, %r5, %r1;
	mad.lo.s32 	%r24, %r6, %r17, %r23;
	cvta.to.global.u64 	%rd3, %rd1;
	mul.wide.s32 	%rd4, %r24, 4;
	add.s64 	%rd5, %rd3, %rd4;
	ld.global.f32 	%f1, [%rd5];
	rcp.rn.f32 	%f2, %f1;
	add.s32 	%r25, %r7, %r1;
	mad.lo.s32 	%r26, %r8, %r17, %r25;
	cvta.to.global.u64 	%rd6, %rd2;
	mul.wide.s32 	%rd7, %r26, 4;
	add.s64 	%rd8, %rd6, %rd7;
	st.global.f32 	[%rd8], %f2;
$L__BB117_5:
	ret;

}
	// .globl	uplo_abs
.visible .entry uplo_abs(
	.param .u32 uplo_abs_param_0,
	.param .u32 uplo_abs_param_1,
	.param .u32 uplo_abs_param_2,
	.param .u64 .ptr .align 1 uplo_abs_param_3,
	.param .u32 uplo_abs_param_4,
	.param .u32 uplo_abs_param_5,
	.param .u64 .ptr .align 1 uplo_abs_param_6,
	.param .u32 uplo_abs_param_7,
	.param .u32 uplo_abs_param_8
)
{
	.reg .pred 	%p<5>;
	.reg .b32 	%r<27>;
	.reg .b32 	%f<3>;
	.reg .b64 	%rd<9>;

	ld.param.u32 	%r9, [uplo_abs_param_0];
	ld.param.u32 	%r3, [uplo_abs_param_1];
	ld.param.u32 	%r4, [uplo_abs_param_2];
	ld.param.u64 	%rd1, [uplo_abs_param_3];
	ld.param.u32 	%r5, [uplo_abs_param_4];
	ld.param.u32 	%r6, [uplo_abs_param_5];
	ld.param.u64 	%rd2, [uplo_abs_param_6];
	ld.param.u32 	%r7, [uplo_abs_param_7];
	ld.param.u32 	%r8, [uplo_abs_param_8];
	mov.u32 	%r11, %ctaid.x;
	mov.u32 	%r12, %ntid.x;
	mov.u32 	%r13, %tid.x;
	mad.lo.s32 	%r1, %r11, %r12, %r13;
	mov.u32 	%r14, %ctaid.y;
	mov.u32 	%r15, %ntid.y;
	mov.u32 	%r16, %tid.y;
	mad.lo.s32 	%r17, %r14, %r15, %r16;
	max.s32 	%r18, %r1, %r17;
	setp.ge.s32 	%p1, %r18, %r9;
	@%p1 bra 	$L__BB118_5;
	setp.ne.s32 	%p2, %r3, 132;
	@%p2 bra 	$L__BB118_3;
	mul.lo.s32 	%r21, %r4, %r1;
	mul.lo.s32 	%r22, %r4, %r17;
	setp.gt.s32 	%p4, %r21, %r22;
	@%p4 bra 	$L__BB118_4;
	bra.uni 	$L__BB118_5;
$L__BB118_3:
	mul.lo.s32 	%r19, %r4, %r1;
	mul.lo.s32 	%r20, %r4, %r17;
	setp.lt.s32 	%p3, %r19, %r20;
	@%p3 bra 	$L__BB118_5;
$L__BB118_4:
	add.s32 	%r23, %r5, %r1;
	mad.lo.s32 	%r24, %r6, %r17, %r23;
	cvta.to.global.u64 	%rd3, %rd1;
	mul.wide.s32 	%rd4, %r24, 4;
	add.s64 	%rd5, %rd3, %rd4;
	ld.global.f32 	%f1, [%rd5];
	abs.f32 	%f2, %f1;
	add.s32 	%r25, %r7, %r1;
	mad.lo.s32 	%r26, %r8, %r17, %r25;
	cvta.to.global.u64 	%rd6, %rd2;
	mul.wide.s32 	%rd7, %r26, 4;
	add.s64 	%rd8, %rd6, %rd7;
	st.global.f32 	[%rd8], %f2;
$L__BB118_5:
	ret;

}
	// .globl	uplo_linear_frac
.visible .entry uplo_linear_frac(
	.param .u32 uplo_linear_frac_param_0,
	.param .u32 uplo_linear_frac_param_1,
	.param .u32 uplo_linear_frac_param_2,
	.param .u64 .ptr .align 1 uplo_linear_frac_param_3,
	.param .u32 uplo_linear_frac_param_4,
	.param .u32 uplo_linear_frac_param_5,
	.param .u64 .ptr .align 1 uplo_linear_frac_param_6,
	.param .u32 uplo_linear_frac_param_7,
	.param .u32 uplo_linear_frac_param_8,
	.param .f32 uplo_linear_frac_param_9,
	.param .f32 uplo_linear_frac_param_10,
	.param .f32 uplo_linear_frac_param_11,
	.param .f32 uplo_linear_frac_param_12,
	.param .u64 .ptr .align 1 uplo_linear_frac_param_13,
	.param .u32 uplo_linear_frac_param_14,
	.param .u32 uplo_linear_frac_param_15
)
{
	.reg .pred 	%p<5>;
	.reg .b32 	%r<31>;
	.reg .b32 	%f<10>;
	.reg .b64 	%rd<13>;

	ld.param.u32 	%r11, [uplo_linear_frac_param_0];
	ld.param.u32 	%r3, [uplo_linear_frac_param_1];
	ld.param.u32 	%r4, [uplo_linear_frac_param_2];
	ld.param.u64 	%rd1, [uplo_linear_frac_param_3];
	ld.param.u32 	%r5, [uplo_linear_frac_param_4];
	ld.param.u32 	%r6, [uplo_linear_frac_param_5];
	ld.param.u64 	%rd2, [uplo_linear_frac_param_6];
	ld.param.u32 	%r7, [uplo_linear_frac_param_7];
	ld.param.u32 	%r8, [uplo_linear_frac_param_8];
	ld.param.f32 	%f1, [uplo_linear_frac_param_9];
	ld.param.f32 	%f2, [uplo_linear_frac_param_10];
	ld.param.f32 	%f3, [uplo_linear_frac_param_11];
	ld.param.f32 	%f4, [uplo_linear_frac_param_12];
	ld.param.u64 	%rd3, [uplo_linear_frac_param_13];
	ld.param.u32 	%r9, [uplo_linear_frac_param_14];
	ld.param.u32 	%r10, [uplo_linear_frac_param_15];
	mov.u32 	%r13, %ctaid.x;
	mov.u32 	%r14, %ntid.x;
	mov.u32 	%r15, %tid.x;
	mad.lo.s32 	%r1, %r13, %r14, %r15;
	mov.u32 	%r16, %ctaid.y;
	mov.u32 	%r17, %ntid.y;
	mov.u32 	%r18, %tid.y;
	mad.lo.s32 	%r19, %r16, %r17, %r18;
	max.s32 	%r20, %r1, %r19;
	setp.ge.s32 	%p1, %r20, %r11;
	@%p1 bra 	$L__BB119_5;
	setp.ne.s32 	%p2, %r3, 132;
	@%p2 bra 	$L__BB119_3;
	mul.lo.s32 	%r23, %r4, %r1;
	mul.lo.s32 	%r24, %r4, %r19;
	setp.gt.s32 	%p4, %r23, %r24;
	@%p4 bra 	$L__BB119_4;
	bra.uni 	$L__BB119_5;
$L__BB119_3:
	mul.lo.s32 	%r21, %r4, %r1;
	mul.lo.s32 	%r22, %r4, %r19;
	setp.lt.s32 	%p3, %r21, %r22;
	@%p3 bra 	$L__BB119_5;
$L__BB119_4:
	add.s32 	%r25, %r5, %r1;
	mad.lo.s32 	%r26, %r6, %r19, %r25;
	cvta.to.global.u64 	%rd4, %rd1;
	mul.wide.s32 	%rd5, %r26, 4;
	add.s64 	%rd6, %rd4, %rd5;
	ld.global.f32 	%f5, [%rd6];
	fma.rn.f32 	%f6, %f1, %f5, %f2;
	add.s32 	%r27, %r7, %r1;
	mad.lo.s32 	%r28, %r8, %r19, %r27;
	cvta.to.global.u64 	%rd7, %rd2;
	mul.wide.s32 	%rd8, %r28, 4;
	add.s64 	%rd9, %rd7, %rd8;
	ld.global.f32 	%f7, [%rd9];
	fma.rn.f32 	%f8, %f3, %f7, %f4;
	div.rn.f32 	%f9, %f6, %f8;
	add.s32 	%r29, %r9, %r1;
	mad.lo.s32 	%r30, %r10, %r19, %r29;
	cvta.to.global.u64 	%rd10, %rd3;
	mul.wide.s32 	%rd11, %r30, 4;
	add.s64 	%rd12, %rd10, %rd11;
	st.global.f32 	[%rd12], %f9;
$L__BB119_5:
	ret;

}
	// .globl	uplo_scale_shift
.visible .entry uplo_scale_shift(
	.param .u32 uplo_scale_shift_param_0,
	.param .u32 uplo_scale_shift_param_1,
	.param .u32 uplo_scale_shift_param_2,
	.param .u64 .ptr .align 1 uplo_scale_shift_param_3,
	.param .u32 uplo_scale_shift_param_4,
	.param .u32 uplo_scale_shift_param_5,
	.param .f32 uplo_scale_shift_param_6,
	.param .f32 uplo_scale_shift_param_7,
	.param .f32 uplo_scale_shift_param_8,
	.param .f32 uplo_scale_shift_param_9,
	.param .u64 .ptr .align 1 uplo_scale_shift_param_10,
	.param .u32 uplo_scale_shift_param_11,
	.param .u32 uplo_scale_shift_param_12
)
{
	.reg .pred 	%p<5>;
	.reg .b32 	%r<27>;
	.reg .b32 	%f<5>;
	.reg .b64 	%rd<9>;

	ld.param.u32 	%r9, [uplo_scale_shift_param_0];
	ld.param.u32 	%r3, [uplo_scale_shift_param_1];
	ld.param.u32 	%r4, [uplo_scale_shift_param_2];
	ld.param.u64 	%rd1, [uplo_scale_shift_param_3];
	ld.param.u32 	%r5, [uplo_scale_shift_param_4];
	ld.param.u32 	%r6, [uplo_scale_shift_param_5];
	ld.param.f32 	%f1, [uplo_scale_shift_param_6];
	ld.param.f32 	%f2, [uplo_scale_shift_param_7];
	ld.param.u64 	%rd2, [uplo_scale_shift_param_10];
	ld.param.u32 	%r7, [uplo_scale_shift_param_11];
	ld.param.u32 	%r8, [uplo_scale_shift_param_12];
	mov.u32 	%r11, %ctaid.x;
	mov.u32 	%r12, %ntid.x;
	mov.u32 	%r13, %tid.x;
	mad.lo.s32 	%r1, %r11, %r12, %r13;
	mov.u32 	%r14, %ctaid.y;
	mov.u32 	%r15, %ntid.y;
	mov.u32 	%r16, %tid.y;
	mad.lo.s32 	%r17, %r14, %r15, %r16;
	max.s32 	%r18, %r1, %r17;
	setp.ge.s32 	%p1, %r18, %r9;
	@%p1 bra 	$L__BB120_5;
	setp.ne.s32 	%p2, %r3, 132;
	@%p2 bra 	$L__BB120_3;
	mul.lo.s32 	%r21, %r4, %r1;
	mul.lo.s32 	%r22, %r4, %r17;
	setp.gt.s32 	%p4, %r21, %r22;
	@%p4 bra 	$L__BB120_4;
	bra.uni 	$L__BB120_5;
$L__BB120_3:
	mul.lo.s32 	%r19, %r4, %r1;
	mul.lo.s32 	%r20, %r4, %r17;
	setp.lt.s32 	%p3, %r19, %r20;
	@%p3 bra 	$L__BB120_5;
$L__BB120_4:
	add.s32 	%r23, %r5, %r1;
	mad.lo.s32 	%r24, %r6, %r17, %r23;
	cvta.to.global.u64 	%rd3, %rd1;
	mul.wide.s32 	%rd4, %r24, 4;
	add.s64 	%rd5, %rd3, %rd4;
	ld.global.f32 	%f3, [%rd5];
	fma.rn.f32 	%f4, %f1, %f3, %f2;
	add.s32 	%r25, %r7, %r1;
	mad.lo.s32 	%r26, %r8, %r17, %r25;
	cvta.to.global.u64 	%rd6, %rd2;
	mul.wide.s32 	%rd7, %r26, 4;
	add.s64 	%rd8, %rd6, %rd7;
	st.global.f32 	[%rd8], %f4;
$L__BB120_5:
	ret;

}
	// .globl	uplo_fmod
.visible .entry uplo_fmod(
	.param .u32 uplo_fmod_param_0,
	.param .u32 uplo_fmod_param_1,
	.param .u32 uplo_fmod_param_2,
	.param .u64 .ptr .align 1 uplo_fmod_param_3,
	.param .u32 uplo_fmod_param_4,
	.param .u32 uplo_fmod_param_5,
	.param .u64 .ptr .align 1 uplo_fmod_param_6,
	.param .u32 uplo_fmod_param_7,
	.param .u32 uplo_fmod_param_8,
	.param .u64 .ptr .align 1 uplo_fmod_param_9,
	.param .u32 uplo_fmod_param_10,
	.param .u32 uplo_fmod_param_11
)
{
	.reg .pred 	%p<19>;
	.reg .b32 	%r<51>;
	.reg .b32 	%f<47>;
	.reg .b64 	%rd<13>;

	ld.param.u32 	%r21, [uplo_fmod_param_0];
	ld.param.u32 	%r13, [uplo_fmod_param_1];
	ld.param.u32 	%r14, [uplo_fmod_param_2];
	ld.param.u64 	%rd1, [uplo_fmod_param_3];
	ld.param.u32 	%r15, [uplo_fmod_param_4];
	ld.param.u32 	%r16, [uplo_fmod_param_5];
	ld.param.u64 	%rd2, [uplo_fmod_param_6];
	ld.param.u32 	%r17, [uplo_fmod_param_7];
	ld.param.u32 	%r18, [uplo_fmod_param_8];
	ld.param.u64 	%rd3, [uplo_fmod_param_9];
	ld.param.u32 	%r19, [uplo_fmod_param_10];
	ld.param.u32 	%r20, [uplo_fmod_param_11];
	mov.u32 	%r23, %ctaid.x;
	mov.u32 	%r24, %ntid.x;
	mov.u32 	%r25, %tid.x;
	mad.lo.s32 	%r1, %r23, %r24, %r25;
	mov.u32 	%r26, %ctaid.y;
	mov.u32 	%r27, %ntid.y;
	mov.u32 	%r28, %tid.y;
	mad.lo.s32 	%r29, %r26, %r27, %r28;
	max.s32 	%r30, %r1, %r29;
	setp.ge.s32 	%p1, %r30, %r21;
	@%p1 bra 	$L__BB121_17;
	setp.ne.s32 	%p2, %r13, 132;
	@%p2 bra 	$L__BB121_3;
	mul.lo.s32 	%r33, %r14, %r1;
	mul.lo.s32 	%r34, %r14, %r29;
	setp.gt.s32 	%p4, %r33, %r34;
	@%p4 bra 	$L__BB121_4;
	bra.uni 	$L__BB121_17;
$L__BB121_3:
	mul.lo.s32 	%r31, %r14, %r1;
	mul.lo.s32 	%r32, %r14, %r29;
	setp.lt.s32 	%p3, %r31, %r32;
	@%p3 bra 	$L__BB121_17;
$L__BB121_4:
	add.s32 	%r35, %r15, %r1;
	mad.lo.s32 	%r36, %r16, %r29, %r35;
	cvta.to.global.u64 	%rd4, %rd1;
	mul.wide.s32 	%rd5, %r36, 4;
	add.s64 	%rd6, %rd4, %rd5;
	ld.global.f32 	%f1, [%rd6];
	add.s32 	%r37, %r17, %r1;
	mad.lo.s32 	%r38, %r18, %r29, %r37;
	cvta.to.global.u64 	%rd7, %rd2;
	mul.wide.s32 	%rd8, %r38, 4;
	add.s64 	%rd9, %rd7, %rd8;
	ld.global.f32 	%f20, [%rd9];
	abs.f32 	%f2, %f20;
	abs.f32 	%f46, %f1;
	setp.lt.f32 	%p5, %f46, %f2;
	@%p5 bra 	$L__BB121_16;
	mul.f32 	%f4, %f2, 0f4B000000;
	setp.gtu.f32 	%p6, %f46, %f4;
	@%p6 bra 	$L__BB121_12;
	div.approx.f32 	%f21, %f46, %f2;
	cvt.rzi.f32.f32 	%f44, %f21;
	neg.f32 	%f6, %f2;
	fma.rn.f32 	%f7, %f6, %f44, %f46;
	mov.b32 	%r3, %f7;
	mov.b32 	%r39, %f2;
	setp.lt.u32 	%p7, %r3, %r39;
	@%p7 bra 	$L__BB121_11;
	setp.lt.u32 	%p8, %r3, -2147483647;
	@%p8 bra 	$L__BB121_9;
	add.f32 	%f26, %f44, 0fBF800000;
	setp.lt.f32 	%p11, %f7, %f6;
	add.f32 	%f27, %f26, 0fBF800000;
	selp.f32 	%f44, %f27, %f26, %p11;
	bra.uni 	$L__BB121_11;
$L__BB121_9:
	add.f32 	%f44, %f44, 0f3F800000;
	add.f32 	%f22, %f2, %f2;
	setp.ltu.f32 	%p9, %f7, %f22;
	@%p9 bra 	$L__BB121_11;
	add.f32 	%f23, %f44, 0f3F800000;
	fma.rn.f32 	%f24, %f2, 0fC0400000, %f7;
	setp.ge.f32 	%p10, %f24, 0f00000000;
	add.f32 	%f25, %f23, 0f3F800000;
	selp.f32 	%f44, %f25, %f23, %p10;
$L__BB121_11:
	fma.rn.f32 	%f46, %f6, %f44, %f46;
	bra.uni 	$L__BB121_16;
$L__BB121_12:
	mov.b32 	%r4, %f46;
	mov.b32 	%r40, %f4;
	and.b32  	%r5, %r40, -8388608;
	and.b32  	%r41, %r4, 8388607;
	or.b32  	%r49, %r41, 1065353216;
	and.b32  	%r42, %r40, 8388607;
	or.b32  	%r7, %r42, 1065353216;
	mov.b32 	%f45, %r49;
	sub.s32 	%r43, %r4, %r5;
	add.s32 	%r44, %r43, 192937984;
	and.b32  	%r50, %r44, -8388608;
	setp.eq.s32 	%p12, %r50, 0;
	@%p12 bra 	$L__BB121_15;
	mov.b32 	%f28, %r7;
	rcp.approx.ftz.f32 	%f14, %f28;
	neg.f32 	%f15, %f28;
$L__BB121_14:
	min.u32 	%r45, %r50, 192937984;
	add.s32 	%r46, %r49, %r45;
	mov.b32 	%f29, %r46;
	mul.f32 	%f30, %f14, %f29;
	fma.rn.f32 	%f31, %f15, %f30, %f29;
	fma.rn.f32 	%f32, %f31, %f14, %f30;
	fma.rn.f32 	%f33, %f15, %f32, %f29;
	fma.rz.f32 	%f34, %f33, %f14, %f32;
	cvt.rzi.f32.f32 	%f35, %f34;
	fma.rn.f32 	%f45, %f15, %f35, %f29;
	sub.s32 	%r50, %r50, %r45;
	mov.b32 	%r49, %f45;
	setp.ne.s32 	%p13, %r50, 0;
	setp.ne.s32 	%p14, %r49, 0;
	and.pred  	%p15, %p13, %p14;
	@%p15 bra 	$L__BB121_14;
$L__BB121_15:
	mov.b32 	%f37, %r5;
	setp.leu.f32 	%p16, %f2, 0f00000000;
	setp.gt.u32 	%p17, %r4, 2139095039;
	selp.f32 	%f38, 0f7FFFFFFF, %f37, %p17;
	selp.f32 	%f39, 0f7FFFFFFF, %f38, %p16;
	mul.f32 	%f40, %f45, 0f34000000;
	mul.f32 	%f46, %f39, %f40;
$L__BB121_16:
	abs.f32 	%f41, %f46;
	setp.nan.f32 	%p18, %f41, %f41;
	copysign.f32 	%f42, %f1, %f46;
	selp.f32 	%f43, %f46, %f42, %p18;
	add.s32 	%r47, %r19, %r1;
	mad.lo.s32 	%r48, %r20, %r29, %r47;
	cvta.to.global.u64 	%rd10, %rd3;
	mul.wide.s32 	%rd11, %r48, 4;
	add.s64 	%rd12, %rd10, %rd11;
	st.global.f32 	[%rd12], %f43;
$L__BB121_17:
	ret;

}
	// .globl	uplo_frem
.visible .entry uplo_frem(
	.param .u32 uplo_frem_param_0,
	.param .u32 uplo_frem_param_1,
	.param .u32 uplo_frem_param_2,
	.param .u64 .ptr .align 1 uplo_frem_param_3,
	.param .u32 uplo_frem_param_4,
	.param .u32 uplo_frem_param_5,
	.param .u64 .ptr .align 1 uplo_frem_param_6,
	.param .u32 uplo_frem_param_7,
	.param .u32 uplo_frem_param_8,
	.param .u64 .ptr .align 1 uplo_frem_param_9,
	.param .u32 uplo_frem_param_10,
	.param .u32 uplo_frem_param_11
)
{
	.reg .pred 	%p<25>;
	.reg .b32 	%r<72>;
	.reg .b32 	%f<53>;
	.reg .b64 	%rd<13>;

	ld.param.u32 	%r28, [uplo_frem_param_0];
	ld.param.u32 	%r20, [uplo_frem_param_1];
	ld.param.u32 	%r21, [uplo_frem_param_2];
	ld.param.u64 	%rd1, [uplo_frem_param_3];
	ld.param.u32 	%r22, [uplo_frem_param_4];
	ld.param.u32 	%r23, [uplo_frem_param_5];
	ld.param.u64 	%rd2, [uplo_frem_param_6];
	ld.param.u32 	%r24, [uplo_frem_param_7];
	ld.param.u32 	%r25, [uplo_frem_param_8];
	ld.param.u64 	%rd3, [uplo_frem_param_9];
	ld.param.u32 	%r26, [uplo_frem_param_10];
	ld.param.u32 	%r27, [uplo_frem_param_11];
	mov.u32 	%r30, %ctaid.x;
	mov.u32 	%r31, %ntid.x;
	mov.u32 	%r32, %tid.x;
	mad.lo.s32 	%r1, %r30, %r31, %r32;
	mov.u32 	%r33, %ctaid.y;
	mov.u32 	%r34, %ntid.y;
	mov.u32 	%r35, %tid.y;
	mad.lo.s32 	%r36, %r33, %r34, %r35;
	max.s32 	%r37, %r1, %r36;
	setp.ge.s32 	%p1, %r37, %r28;
	@%p1 bra 	$L__BB122_20;
	setp.ne.s32 	%p2, %r20, 132;
	@%p2 bra 	$L__BB122_3;
	mul.lo.s32 	%r40, %r21, %r1;
	mul.lo.s32 	%r41, %r21, %r36;
	setp.gt.s32 	%p4, %r40, %r41;
	@%p4 bra 	$L__BB122_4;
	bra.uni 	$L__BB122_20;
$L__BB122_3:
	mul.lo.s32 	%r38, %r21, %r1;
	mul.lo.s32 	%r39, %r21, %r36;
	setp.lt.s32 	%p3, %r38, %r39;
	@%p3 bra 	$L__BB122_20;
$L__BB122_4:
	add.s32 	%r43, %r22, %r1;
	mad.lo.s32 	%r44, %r23, %r36, %r43;
	cvta.to.global.u64 	%rd4, %rd1;
	mul.wide.s32 	%rd5, %r44, 4;
	add.s64 	%rd6, %rd4, %rd5;
	ld.global.f32 	%f1, [%rd6];
	add.s32 	%r45, %r24, %r1;
	mad.lo.s32 	%r46, %r25, %r36, %r45;
	cvta.to.global.u64 	%rd7, %rd2;
	mul.wide.s32 	%rd8, %r46, 4;
	add.s64 	%rd9, %rd7, %rd8;
	ld.global.f32 	%f23, [%rd9];
	abs.f32 	%f2, %f23;
	abs.f32 	%f51, %f1;
	setp.lt.f32 	%p5, %f51, %f2;
	mov.b32 	%r71, 0;
	@%p5 bra 	$L__BB122_16;
	mul.f32 	%f4, %f2, 0f4B000000;
	setp.gtu.f32 	%p6, %f51, %f4;
	@%p6 bra 	$L__BB122_12;
	div.approx.f32 	%f24, %f51, %f2;
	cvt.rzi.f32.f32 	%f49, %f24;
	neg.f32 	%f6, %f2;
	fma.rn.f32 	%f7, %f6, %f49, %f51;
	mov.b32 	%r3, %f7;
	mov.b32 	%r47, %f2;
	setp.lt.u32 	%p7, %r3, %r47;
	@%p7 bra 	$L__BB122_11;
	setp.lt.u32 	%p8, %r3, -2147483647;
	@%p8 bra 	$L__BB122_9;
	add.f32 	%f29, %f49, 0fBF800000;
	setp.lt.f32 	%p11, %f7, %f6;
	add.f32 	%f30, %f29, 0fBF800000;
	selp.f32 	%f49, %f30, %f29, %p11;
	bra.uni 	$L__BB122_11;
$L__BB122_9:
	add.f32 	%f49, %f49, 0f3F800000;
	add.f32 	%f25, %f2, %f2;
	setp.ltu.f32 	%p9, %f7, %f25;
	@%p9 bra 	$L__BB122_11;
	add.f32 	%f26, %f49, 0f3F800000;
	fma.rn.f32 	%f27, %f2, 0fC0400000, %f7;
	setp.ge.f32 	%p10, %f27, 0f00000000;
	add.f32 	%f28, %f26, 0f3F800000;
	selp.f32 	%f49, %f28, %f26, %p10;
$L__BB122_11:
	cvt.rzi.u32.f32 	%r71, %f49;
	fma.rn.f32 	%f51, %f6, %f49, %f51;
	bra.uni 	$L__BB122_16;
$L__BB122_12:
	mov.b32 	%r5, %f51;
	mov.b32 	%r49, %f4;
	and.b32  	%r6, %r49, -8388608;
	and.b32  	%r50, %r5, 8388607;
	or.b32  	%r66, %r50, 1065353216;
	and.b32  	%r51, %r49, 8388607;
	or.b32  	%r8, %r51, 1065353216;
	mov.b32 	%f50, %r66;
	sub.s32 	%r52, %r5, %r6;
	add.s32 	%r53, %r52, 192937984;
	and.b32  	%r9, %r53, -8388608;
	setp.eq.s32 	%p12, %r9, 0;
	mov.b32 	%r69, 0;
	mov.u32 	%r70, %r69;
	@%p12 bra 	$L__BB122_15;
	mov.b32 	%f31, %r8;
	rcp.approx.ftz.f32 	%f14, %f31;
	neg.f32 	%f15, %f31;
	mov.b32 	%r69, 0;
	mov.u32 	%r70, %r9;
$L__BB122_14:
	min.u32 	%r55, %r70, 192937984;
	add.s32 	%r56, %r66, %r55;
	mov.b32 	%f32, %r56;
	mul.f32 	%f33, %f14, %f32;
	fma.rn.f32 	%f34, %f15, %f33, %f32;
	fma.rn.f32 	%f35, %f34, %f14, %f33;
	fma.rn.f32 	%f36, %f15, %f35, %f32;
	fma.rz.f32 	%f37, %f36, %f14, %f35;
	cvt.rzi.f32.f32 	%f38, %f37;
	fma.rn.f32 	%f50, %f15, %f38, %f32;
	sub.s32 	%r70, %r70, %r55;
	mov.b32 	%r66, %f50;
	shr.u32 	%r57, %r55, 23;
	shl.b32 	%r58, %r69, %r57;
	cvt.rzi.u32.f32 	%r59, %f38;
	add.s32 	%r69, %r58, %r59;
	setp.ne.s32 	%p13, %r70, 0;
	setp.ne.s32 	%p14, %r66, 0;
	and.pred  	%p15, %p13, %p14;
	@%p15 bra 	$L__BB122_14;
$L__BB122_15:
	min.u32 	%r60, %r70, 33554431;
	shr.u32 	%r61, %r60, 23;
	shl.b32 	%r71, %r69, %r61;
	mov.b32 	%f40, %r6;
	setp.leu.f32 	%p16, %f2, 0f00000000;
	setp.gt.u32 	%p17, %r5, 2139095039;
	selp.f32 	%f41, 0f7FFFFFFF, %f40, %p17;
	selp.f32 	%f42, 0f7FFFFFFF, %f41, %p16;
	mul.f32 	%f43, %f50, 0f34000000;
	mul.f32 	%f51, %f42, %f43;
$L__BB122_16:
	add.f32 	%f20, %f51, %f51;
	setp.gt.f32 	%p18, %f20, %f2;
	@%p18 bra 	$L__BB122_18;
	setp.neu.f32 	%p19, %f20, %f2;
	and.b32  	%r62, %r71, 1;
	setp.eq.b32 	%p20, %r62, 1;
	not.pred 	%p21, %p20;
	or.pred  	%p22, %p19, %p21;
	@%p22 bra 	$L__BB122_19;
$L__BB122_18:
	sub.f32 	%f51, %f51, %f2;
$L__BB122_19:
	mov.b32 	%r63, %f1;
	abs.f32 	%f44, %f51;
	setp.num.f32 	%p23, %f44, %f44;
	neg.f32 	%f46, %f51;
	setp.lt.s32 	%p24, %r63, 0;
	selp.f32 	%f47, %f46, %f51, %p23;
	selp.f32 	%f48, %f47, %f51, %p24;
	add.s32 	%r64, %r26, %r1;
	mad.lo.s32 	%r65, %r27, %r36, %r64;
	cvta.to.global.u64 	%rd10, %rd3;
	mul.wide.s32 	%rd11, %r65, 4;
	add.s64 	%rd12, %rd10, %rd11;
	st.global.f32 	[%rd12], %f48;
$L__BB122_20:
	ret;

}
	// .globl	uplo_sqrt
.visible .entry uplo_sqrt(
	.param .u32 uplo_sqrt_param_0,
	.param .u32 uplo_sqrt_param_1,
	.param .u32 uplo_sqrt_param_2,
	.param .u64 .ptr .align 1 uplo_sqrt_param_3,
	.param .u32 uplo_sqrt_param_4,
	.param .u32 uplo_sqrt_param_5,
	.param .u64 .ptr .align 1 uplo_sqrt_param_6,
	.param .u32 uplo_sqrt_param_7,
	.param .u32 uplo_sqrt_param_8
)
{
	.reg .pred 	%p<5>;
	.reg .b32 	%r<27>;
	.reg .b32 	%f<3>;
	.reg .b64 	%rd<9>;

	ld.param.u32 	%r9, [uplo_sqrt_param_0];
	ld.param.u32 	%r3, [uplo_sqrt_param_1];
	ld.param.u32 	%r4, [uplo_sqrt_param_2];
	ld.param.u64 	%rd1, [uplo_sqrt_param_3];
	ld.param.u32 	%r5, [uplo_sqrt_param_4];
	ld.param.u32 	%r6, [uplo_sqrt_param_5];
	ld.param.u64 	%rd2, [uplo_sqrt_param_6];
	ld.param.u32 	%r7, [uplo_sqrt_param_7];
	ld.param.u32 	%r8, [uplo_sqrt_param_8];
	mov.u32 	%r11, %ctaid.x;
	mov.u32 	%r12, %ntid.x;
	mov.u32 	%r13, %tid.x;
	mad.lo.s32 	%r1, %r11, %r12, %r13;
	mov.u32 	%r14, %ctaid.y;
	mov.u32 	%r15, %ntid.y;
	mov.u32 	%r16, %tid.y;
	mad.lo.s32 	%r17, %r14, %r15, %r16;
	max.s32 	%r18, %r1, %r17;
	setp.ge.s32 	%p1, %r18, %r9;
	@%p1 bra 	$L__BB123_5;
	setp.ne.s32 	%p2, %r3, 132;
	@%p2 bra 	$L__BB123_3;
	mul.lo.s32 	%r21, %r4, %r1;
	mul.lo.s32 	%r22, %r4, %r17;
	setp.gt.s32 	%p4, %r21, %r22;
	@%p4 bra 	$L__BB123_4;
	bra.uni 	$L__BB123_5;
$L__BB123_3:
	mul.lo.s32 	%r19, %r4, %r1;
	mul.lo.s32 	%r20, %r4, %r17;
	setp.lt.s32 	%p3, %r19, %r20;
	@%p3 bra 	$L__BB123_5;
$L__BB123_4:
	add.s32 	%r23, %r5, %r1;
	mad.lo.s32 	%r24, %r6, %r17, %r23;
	cvta.to.global.u64 	%rd3, %rd1;
	mul.wide.s32 	%rd4, %r24, 4;
	add.s64 	%rd5, %rd3, %rd4;
	ld.global.f32 	%f1, [%rd5];
	sqrt.rn.f32 	%f2, %f1;
	add.s32 	%r25, %r7, %r1;
	mad.lo.s32 	%r26, %r8, %r17, %r25;
	cvta.to.global.u64 	%rd6, %rd2;
	mul.wide.s32 	%rd7, %r26, 4;
	add.s64 	%rd8, %rd6, %rd7;
	st.global.f32 	[%rd8], %f2;
$L__BB123_5:
	ret;

}
	// .globl	uplo_inv_sqrt
.visible .entry uplo_inv_sqrt(
	.param .u32 uplo_inv_sqrt_param_0,
	.param .u32 uplo_inv_sqrt_param_1,
	.param .u32 uplo_inv_sqrt_param_2,
	.param .u64 .ptr .align 1 uplo_inv_sqrt_param_3,
	.param .u32 uplo_inv_sqrt_param_4,
	.param .u32 uplo_inv_sqrt_param_5,
	.param .u64 .ptr .align 1 uplo_inv_sqrt_param_6,
	.param .u32 uplo_inv_sqrt_param_7,
	.param .u32 uplo_inv_sqrt_param_8
)
{
	.reg .pred 	%p<5>;
	.reg .b32 	%r<27>;
	.reg .b32 	%f<3>;
	.reg .b64 	%rd<9>;

	ld.param.u32 	%r9, [uplo_inv_sqrt_param_0];
	ld.param.u32 	%r3, [uplo_inv_sqrt_param_1];
	ld.param.u32 	%r4, [uplo_inv_sqrt_param_2];
	ld.param.u64 	%rd1, [uplo_inv_sqrt_param_3];
	ld.param.u32 	%r5, [uplo_inv_sqrt_param_4];
	ld.param.u32 	%r6, [uplo_inv_sqrt_param_5];
	ld.param.u64 	%rd2, [uplo_inv_sqrt_param_6];
	ld.param.u32 	%r7, [uplo_inv_sqrt_param_7];
	ld.param.u32 	%r8, [uplo_inv_sqrt_param_8];
	mov.u32 	%r11, %ctaid.x;
	mov.u32 	%r12, %ntid.x;
	mov.u32 	%r13, %tid.x;
	mad.lo.s32 	%r1, %r11, %r12, %r13;
	mov.u32 	%r14, %ctaid.y;
	mov.u32 	%r15, %ntid.y;
	mov.u32 	%r16, %tid.y;
	mad.lo.s32 	%r17, %r14, %r15, %r16;
	max.s32 	%r18, %r1, %r17;
	setp.ge.s32 	%p1, %r18, %r9;
	@%p1 bra 	$L__BB124_5;
	setp.ne.s32 	%p2, %r3, 132;
	@%p2 bra 	$L__BB124_3;
	mul.lo.s32 	%r21, %r4, %r1;
	mul.lo.s32 	%r22, %r4, %r17;
	setp.gt.s32 	%p4, %r21, %r22;
	@%p4 bra 	$L__BB124_4;
	bra.uni 	$L__BB124_5;
$L__BB124_3:
	mul.lo.s32 	%r19, %r4, %r1;
	mul.lo.s32 	%r20, %r4, %r17;
	setp.lt.s32 	%p3, %r19, %r20;
	@%p3 bra 	$L__BB124_5;
$L__BB124_4:
	add.s32 	%r23, %r5, %r1;
	mad.lo.s32 	%r24, %r6, %r17, %r23;
	cvta.to.global.u64 	%rd3, %rd1;
	mul.wide.s32 	%rd4, %r24, 4;
	add.s64 	%rd5, %rd3, %rd4;
	ld.global.f32 	%f1, [%rd5];
	rsqrt.approx.f32 	%f2, %f1;
	add.s32 	%r25, %r7, %r1;
	mad.lo.s32 	%r26, %r8, %r17, %r25;
	cvta.to.global.u64 	%rd6, %rd2;
	mul.wide.s32 	%rd7, %r26, 4;
	add.s64 	%rd8, %rd6, %rd7;
	st.global.f32 	[%rd8], %f2;
$L__BB124_5:
	ret;

}
	// .globl	uplo_cbrt
.visible .entry uplo_cbrt(
	.param .u32 uplo_cbrt_param_0,
	.param .u32 uplo_cbrt_param_1,
	.param .u32 uplo_cbrt_param_2,
	.param .u64 .ptr .align 1 uplo_cbrt_param_3,
	.param .u32 uplo_cbrt_param_4,
	.param .u32 uplo_cbrt_param_5,
	.param .u64 .ptr .align 1 uplo_cbrt_param_6,
	.param .u32 uplo_cbrt_param_7,
	.param .u32 uplo_cbrt_param_8
)
{
	.reg .pred 	%p<7>;
	.reg .b32 	%r<27>;
	.reg .b32 	%f<16>;
	.reg .b64 	%rd<9>;

	ld.param.u32 	%r9, [uplo_cbrt_param_0];
	ld.param.u32 	%r3, [uplo_cbrt_param_1];
	ld.param.u32 	%r4, [uplo_cbrt_param_2];
	ld.param.u64 	%rd1, [uplo_cbrt_param_3];
	ld.param.u32 	%r5, [uplo_cbrt_param_4];
	ld.param.u32 	%r6, [uplo_cbrt_param_5];
	ld.param.u64 	%rd2, [uplo_cbrt_param_6];
	ld.param.u32 	%r7, [uplo_cbrt_param_7];
	ld.param.u32 	%r8, [uplo_cbrt_param_8];
	mov.u32 	%r11, %ctaid.x;
	mov.u32 	%r12, %ntid.x;
	mov.u32 	%r13, %tid.x;
	mad.lo.s32 	%r1, %r11, %r12, %r13;
	mov.u32 	%r14, %ctaid.y;
	mov.u32 	%r15, %ntid.y;
	mov.u32 	%r16, %tid.y;
	mad.lo.s32 	%r17, %r14, %r15, %r16;
	max.s32 	%r18, %r1, %r17;
	setp.ge.s32 	%p1, %r18, %r9;
	@%p1 bra 	$L__BB125_5;
	setp.ne.s32 	%p2, %r3, 132;
	@%p2 bra 	$L__BB125_3;
	mul.lo.s32 	%r21, %r4, %r1;
	mul.lo.s32 	%r22, %r4, %r17;
	setp.gt.s32 	%p4, %r21, %r22;
	@%p4 bra 	$L__BB125_4;
	bra.uni 	$L__BB125_5;
$L__BB125_3:
	mul.lo.s32 	%r19, %r4, %r1;
	mul.lo.s32 	%r20, %r4, %r17;
	setp.lt.s32 	%p3, %r19, %r20;
	@%p3 bra 	$L__BB125_5;
$L__BB125_4:
	add.s32 	%r23, %r5, %r1;
	mad.lo.s32 	%r24, %r6, %r17, %r23;
	cvta.to.global.u64 	%rd3, %rd1;
	mul.wide.s32 	%rd4, %r24, 4;
	add.s64 	%rd5, %rd3, %rd4;
	ld.global.f32 	%f1, [%rd5];
	abs.f32 	%f2, %f1;
	lg2.approx.f32 	%f3, %f2;
	mul.f32 	%f4, %f3, 0fBF2AAAAB;
	ex2.approx.ftz.f32 	%f5, %f4;
	mul.f32 	%f6, %f2, %f5;
	neg.f32 	%f7, %f6;
	mul.f32 	%f8, %f5, %f7;
	fma.rn.f32 	%f9, %f6, %f8, 0f3F800000;
	mul.f32 	%f10, %f9, 0f3EAAAAAB;
	fma.rn.f32 	%f11, %f6, %f10, %f6;
	setp.lt.f32 	%p5, %f1, 0f00000000;
	neg.f32 	%f12, %f11;
	selp.f32 	%f13, %f12, %f11, %p5;
	add.f32 	%f14, %f1, %f1;
	setp.eq.f32 	%p6, %f14, %f1;
	selp.f32 	%f15, %f14, %f13, %p6;
	add.s32 	%r25, %r7, %r1;
	mad.lo.s32 	%r26, %r8, %r17, %r25;
	cvta.to.global.u64 	%rd6, %rd2;
	mul.wide.s32 	%rd7, %r26, 4;
	add.s64 	%rd8, %rd6, %rd7;
	st.global.f32 	[%rd8], %f15;
$L__BB125_5:
	ret;

}
	// .globl	uplo_inv_cbrt
.visible .entry uplo_inv_cbrt(
	.param .u32 uplo_inv_cbrt_param_0,
	.param .u32 uplo_inv_cbrt_param_1,
	.param .u32 uplo_inv_cbrt_param_2,
	.param .u64 .ptr .align 1 uplo_inv_cbrt_param_3,
	.param .u32 uplo_inv_cbrt_param_4,
	.param .u32 uplo_inv_cbrt_param_5,
	.param .u64 .ptr .align 1 uplo_inv_cbrt_param_6,
	.param .u32 uplo_inv_cbrt_param_7,
	.param .u32 uplo_inv_cbrt_param_8
)
{
	.reg .pred 	%p<7>;
	.reg .b32 	%r<29>;
	.reg .b32 	%f<17>;
	.reg .b64 	%rd<9>;

	ld.param.u32 	%r9, [uplo_inv_cbrt_param_0];
	ld.param.u32 	%r3, [uplo_inv_cbrt_param_1];
	ld.param.u32 	%r4, [uplo_inv_cbrt_param_2];
	ld.param.u64 	%rd1, [uplo_inv_cbrt_param_3];
	ld.param.u32 	%r5, [uplo_inv_cbrt_param_4];
	ld.param.u32 	%r6, [uplo_inv_cbrt_param_5];
	ld.param.u64 	%rd2, [uplo_inv_cbrt_param_6];
	ld.param.u32 	%r7, [uplo_inv_cbrt_param_7];
	ld.param.u32 	%r8, [uplo_inv_cbrt_param_8];
	mov.u32 	%r11, %ctaid.x;
	mov.u32 	%r12, %ntid.x;
	mov.u32 	%r13, %tid.x;
	mad.lo.s32 	%r1, %r11, %r12, %r13;
	mov.u32 	%r14, %ctaid.y;
	mov.u32 	%r15, %ntid.y;
	mov.u32 	%r16, %tid.y;
	mad.lo.s32 	%r17, %r14, %r15, %r16;
	max.s32 	%r18, %r1, %r17;
	setp.ge.s32 	%p1, %r18, %r9;
	@%p1 bra 	$L__BB126_5;
	setp.ne.s32 	%p2, %r3, 132;
	@%p2 bra 	$L__BB126_3;
	mul.lo.s32 	%r21, %r4, %r1;
	mul.lo.s32 	%r22, %r4, %r17;
	setp.gt.s32 	%p4, %r21, %r22;
	@%p4 bra 	$L__BB126_4;
	bra.uni 	$L__BB126_5;
$L__BB126_3:
	mul.lo.s32 	%r19, %r4, %r1;
	mul.lo.s32 	%r20, %r4, %r17;
	setp.lt.s32 	%p3, %r19, %r20;
	@%p3 bra 	$L__BB126_5;
$L__BB126_4:
	add.s32 	%r23, %r5, %r1;
	mad.lo.s32 	%r24, %r6, %r17, %r23;
	cvta.to.global.u64 	%rd3, %rd1;
	mul.wide.s32 	%rd4, %r24, 4;
	add.s64 	%rd5, %rd3, %rd4;
	ld.global.f32 	%f1, [%rd5];
	abs.f32 	%f2, %f1;
	lg2.approx.f32 	%f3, %f2;
	mul.f32 	%f4, %f3, 0fBEAAAAAB;
	ex2.approx.ftz.f32 	%f5, %f4;
	mul.f32 	%f6, %f5, %f5;
	neg.f32 	%f7, %f2;
	mul.f32 	%f8, %f5, %f7;
	fma.rn.f32 	%f9, %f6, %f8, 0f3F800000;
	mul.f32 	%f10, %f5, 0f3EAAAAAB;
	fma.rn.f32 	%f11, %f9, %f10, %f5;
	setp.lt.f32 	%p5, %f1, 0f00000000;
	neg.f32 	%f12, %f11;
	selp.f32 	%f13, %f12, %f11, %p5;
	add.f32 	%f14, %f1, %f1;
	setp.eq.f32 	%p6, %f14, %f1;
	mov.b32 	%r25, %f14;
	xor.b32  	%r26, %r25, 2139095040;
	mov.b32 	%f15, %r26;
	selp.f32 	%f16, %f15, %f13, %p6;
	add.s32 	%r27, %r7, %r1;
	mad.lo.s32 	%r28, %r8, %r17, %r27;
	cvta.to.global.u64 	%rd6, %rd2;
	mul.wide.s32 	%rd7, %r28, 4;
	add.s64 	%rd8, %rd6, %rd7;
	st.global.f32 	[%rd8], %f16;
$L__BB126_5:
	ret;

}
	// .globl	uplo_pow2o3
.visible .entry uplo_pow2o3(
	.param .u32 uplo_pow2o3_param_0,
	.param .u32 uplo_pow2o3_param_1,
	.param .u32 uplo_pow2o3_param_2,
	.param .u64 .ptr .align 1 uplo_pow2o3_param_3,
	.param .u32 uplo_pow2o3_param_4,
	.param .u32 uplo_pow2o3_param_5,
	.param .u64 .ptr .align 1 uplo_pow2o3_param_6,
	.param .u32 uplo_pow2o3_param_7,
	.param .u32 uplo_pow2o3_param_8
)
{
	.reg .pred 	%p<15>;
	.reg .b32 	%r<38>;
	.reg .b32 	%f<66>;
	.reg .b64 	%rd<9>;

	ld.param.u32 	%r9, [uplo_pow2o3_param_0];
	ld.param.u32 	%r3, [uplo_pow2o3_param_1];
	ld.param.u32 	%r4, [uplo_pow2o3_param_2];
	ld.param.u64 	%rd1, [uplo_pow2o3_param_3];
	ld.param.u32 	%r5, [uplo_pow2o3_param_4];
	ld.param.u32 	%r6, [uplo_pow2o3_param_5];
	ld.param.u64 	%rd2, [uplo_pow2o3_param_6];
	ld.param.u32 	%r7, [uplo_pow2o3_param_7];
	ld.param.u32 	%r8, [uplo_pow2o3_param_8];
	mov.u32 	%r11, %ctaid.x;
	mov.u32 	%r12, %ntid.x;
	mov.u32 	%r13, %tid.x;
	mad.lo.s32 	%r1, %r11, %r12, %r13;
	mov.u32 	%r14, %ctaid.y;
	mov.u32 	%r15, %ntid.y;
	mov.u32 	%r16, %tid.y;
	mad.lo.s32 	%r17, %r14, %r15, %r16;
	max.s32 	%r18, %r1, %r17;
	setp.ge.s32 	%p1, %r18, %r9;
	@%p1 bra 	$L__BB127_12;
	setp.ne.s32 	%p2, %r3, 132;
	@%p2 bra 	$L__BB127_3;
	mul.lo.s32 	%r21, %r4, %r1;
	mul.lo.s32 	%r22, %r4, %r17;
	setp.gt.s32 	%p4, %r21, %r22;
	@%p4 bra 	$L__BB127_4;
	bra.uni 	$L__BB127_12;
$L__BB127_3:
	mul.lo.s32 	%r19, %r4, %r1;
	mul.lo.s32 	%r20, %r4, %r17;
	setp.lt.s32 	%p3, %r19, %r20;
	@%p3 bra 	$L__BB127_12;
$L__BB127_4:
	add.s32 	%r23, %r5, %r1;
	mad.lo.s32 	%r24, %r6, %r17, %r23;
	cvta.to.global.u64 	%rd3, %rd1;
	mul.wide.s32 	%rd4, %r24, 4;
	add.s64 	%rd5, %rd3, %rd4;
	ld.global.f32 	%f1, [%rd5];
	abs.f32 	%f2, %f1;
	setp.eq.f32 	%p5, %f1, 0f3F800000;
	mov.f32 	%f65, 0f3F800000;
	@%p5 bra 	$L__BB127_11;
	setp.num.f32 	%p6, %f2, %f2;
	@%p6 bra 	$L__BB127_7;
	mov.f32 	%f64, 0f3F2AAAAB;
	add.rn.f32 	%f65, %f1, %f64;
	bra.uni 	$L__BB127_11;
$L__BB127_7:
	setp.neu.f32 	%p7, %f1, 0f00000000;
	setp.neu.f32 	%p8, %f2, 0f7F800000;
	and.pred  	%p9, %p7, %p8;
	@%p9 bra 	$L__BB127_9;
	add.f32 	%f63, %f1, %f1;
	mov.b32 	%r34, %f63;
	and.b32  	%r35, %r34, 2147483647;
	mov.b32 	%f65, %r35;
	bra.uni 	$L__BB127_11;
$L__BB127_9:
	setp.lt.f32 	%p10, %f2, 0f00800000;
	mul.f32 	%f8, %f2, 0f4B800000;
	selp.f32 	%f9, %f8, %f2, %p10;
	mov.b32 	%r25, %f9;
	add.s32 	%r26, %r25, -1060439283;
	and.b32  	%r27, %r26, -8388608;
	sub.s32 	%r28, %r25, %r27;
	mov.b32 	%f10, %r28;
	cvt.rn.f32.s32 	%f11, %r27;
	selp.f32 	%f12, 0fC1C00000, 0f00000000, %p10;
	fma.rn.f32 	%f13, %f11, 0f34000000, %f12;
	add.f32 	%f14, %f10, 0fBF800000;
	add.f32 	%f15, %f10, 0f3F800000;
	rcp.approx.ftz.f32 	%f16, %f15;
	add.f32 	%f17, %f14, %f14;
	mul.f32 	%f18, %f17, %f16;
	mul.f32 	%f19, %f18, %f18;
	neg.f32 	%f20, %f18;
	sub.f32 	%f21, %f14, %f18;
	add.f32 	%f22, %f21, %f21;
	fma.rn.f32 	%f23, %f20, %f14, %f22;
	mul.rn.f32 	%f24, %f16, %f23;
	fma.rn.f32 	%f25, %f19, 0f3A2C32E4, 0f3B52E7DB;
	fma.rn.f32 	%f26, %f25, %f19, 0f3C93BB73;
	fma.rn.f32 	%f27, %f26, %f19, 0f3DF6384F;
	mul.rn.f32 	%f28, %f27, %f19;
	fma.rn.f32 	%f29, %f18, 0f3FB8AA3B, %f13;
	mul.f32 	%f30, %f28, 0f40400000;
	sub.f32 	%f31, %f13, %f29;
	fma.rn.f32 	%f32, %f18, 0f3FB8AA3B, %f31;
	fma.rn.f32 	%f33, %f24, 0f3FB8AA3B, %f32;
	fma.rn.f32 	%f34, %f18, 0f32A55E34, %f33;
	fma.rn.f32 	%f35, %f30, %f24, %f34;
	fma.rn.f32 	%f36, %f28, %f18, %f35;
	add.rn.f32 	%f37, %f29, %f36;
	mov.f32 	%f38, 0f3F2AAAAB;
	mul.rn.f32 	%f39, %f37, %f38;
	cvt.rni.f32.f32 	%f40, %f39;
	sub.f32 	%f41, %f39, %f40;
	neg.f32 	%f42, %f39;
	fma.rn.f32 	%f43, %f37, 0f3F2AAAAB, %f42;
	neg.f32 	%f44, %f29;
	add.rn.f32 	%f45, %f37, %f44;
	neg.f32 	%f46, %f45;
	add.rn.f32 	%f47, %f36, %f46;
	fma.rn.f32 	%f48, %f47, 0f3F2AAAAB, %f43;
	add.f32 	%f49, %f41, %f48;
	setp.gt.f32 	%p11, %f40, 0f00000000;
	selp.b32 	%r29, 0, -2097152000, %p11;
	setp.geu.f32 	%p12, %f1, 0f00000000;
	setp.lt.f32 	%p13, %f39, 0f00000000;
	selp.f32 	%f50, 0f00000000, 0f7F800000, %p13;
	abs.f32 	%f51, %f39;
	setp.gt.f32 	%p14, %f51, 0f43180000;
	cvt.rzi.s32.f32 	%r30, %f40;
	shl.b32 	%r31, %r30, 23;
	sub.s32 	%r32, %r31, %r29;
	mov.b32 	%f52, %r32;
	add.s32 	%r33, %r29, 2130706432;
	mov.b32 	%f53, %r33;
	fma.rn.f32 	%f54, %f49, 0f391FCB8E, 0f3AAF85ED;
	fma.rn.f32 	%f55, %f54, %f49, 0f3C1D9856;
	fma.rn.f32 	%f56, %f55, %f49, 0f3D6357BB;
	fma.rn.f32 	%f57, %f56, %f49, 0f3E75FDEC;
	fma.rn.f32 	%f58, %f57, %f49, 0f3F317218;
	fma.rn.f32 	%f59, %f58, %f49, 0f3F800000;
	mul.f32 	%f60, %f59, %f53;
	mul.f32 	%f61, %f60, %f52;
	selp.f32 	%f65, %f50, %f61, %p14;
	@%p12 bra 	$L__BB127_11;
	mov.f32 	%f65, 0f7FFFFFFF;
$L__BB127_11:
	add.s32 	%r36, %r7, %r1;
	mad.lo.s32 	%r37, %r8, %r17, %r36;
	cvta.to.global.u64 	%rd6, %rd2;
	mul.wide.s32 	%rd7, %r37, 4;
	add.s64 	%rd8, %rd6, %rd7;
	st.global.f32 	[%rd8], %f65;
$L__BB127_12:
	ret;

}
	// .globl	uplo_pow3o2
.visible .entry uplo_pow3o2(
	.param .u32 uplo_pow3o2_param_0,
	.param .u32 uplo_pow3o2_param_1,
	.param .u32 uplo_pow3o2_param_2,
	.param .u64 .ptr .align 1 uplo_pow3o2_param_3,
	.param .u32 uplo_pow3o2_param_4,
	.param .u32 uplo_pow3o2_param_5,
	.param .u64 .ptr .align 1 uplo_pow3o2_param_6,
	.param .u32 uplo_pow3o2_param_7,
	.param .u32 uplo_pow3o2_param_8
)
{
	.reg .pred 	%p<15>;
	.reg .b32 	%r<38>;
	.reg .b32 	%f<66>;
	.reg .b64 	%rd<9>;

	ld.param.u32 	%r9, [uplo_pow3o2_param_0];
	ld.param.u32 	%r3, [uplo_pow3o2_param_1];
	ld.param.u32 	%r4, [uplo_pow3o2_param_2];
	ld.param.u64 	%rd1, [uplo_pow3o2_param_3];
	ld.param.u32 	%r5, [uplo_pow3o2_param_4];
	ld.param.u32 	%r6, [uplo_pow3o2_param_5];
	ld.param.u64 	%rd2, [uplo_pow3o2_param_6];
	ld.param.u32 	%r7, [uplo_pow3o2_param_7];
	ld.param.u32 	%r8, [uplo_pow3o2_param_8];
	mov.u32 	%r11, %ctaid.x;
	mov.u32 	%r12, %ntid.x;
	mov.u32 	%r13, %tid.x;
	mad.lo.s32 	%r1, %r11, %r12, %r13;
	mov.u32 	%r14, %ctaid.y;
	mov.u32 	%r15, %ntid.y;
	mov.u32 	%r16, %tid.y;
	mad.lo.s32 	%r17, %r14, %r15, %r16;
	max.s32 	%r18, %r1, %r17;
	setp.ge.s32 	%p1, %r18, %r9;
	@%p1 bra 	$L__BB128_12;
	setp.ne.s32 	%p2, %r3, 132;
	@%p2 bra 	$L__BB128_3;
	mul.lo.s32 	%r21, %r4, %r1;
	mul.lo.s32 	%r22, %r4, %r17;
	setp.gt.s32 	%p4, %r21, %r22;
	@%p4 bra 	$L__BB128_4;
	bra.uni 	$L__BB128_12;
$L__BB128_3:
	mul.lo.s32 	%r19, %r4, %r1;
	mul.lo.s32 	%r20, %r4, %r17;
	setp.lt.s32 	%p3, %r19, %r20;
	@%p3 bra 	$L__BB128_12;
$L__BB128_4:
	add.s32 	%r23, %r5, %r1;
	mad.lo.s32 	%r24, %r6, %r17, %r23;
	cvta.to.global.u64 	%rd3, %rd1;
	mul.wide.s32 	%rd4, %r24, 4;
	add.s64 	%rd5, %rd3, %rd4;
	ld.global.f32 	%f1, [%rd5];
	abs.f32 	%f2, %f1;
	setp.eq.f32 	%p5, %f1, 0f3F800000;
	mov.f32 	%f65, 0f3F800000;
	@%p5 bra 	$L__BB128_11;
	setp.num.f32 	%p6, %f2, %f2;
	@%p6 bra 	$L__BB128_7;
	mov.f32 	%f64, 0f3FC00000;
	add.rn.f32 	%f65, %f1, %f64;
	bra.uni 	$L__BB128_11;
$L__BB128_7:
	setp.neu.f32 	%p7, %f1, 0f00000000;
	setp.neu.f32 	%p8, %f2, 0f7F800000;
	and.pred  	%p9, %p7, %p8;
	@%p9 bra 	$L__BB128_9;
	add.f32 	%f63, %f1, %f1;
	mov.b32 	%r34, %f63;
	and.b32  	%r35, %r34, 2147483647;
	mov.b32 	%f65, %r35;
	bra.uni 	$L__BB128_11;
$L__BB128_9:
	setp.lt.f32 	%p10, %f2, 0f00800000;
	mul.f32 	%f8, %f2, 0f4B800000;
	selp.f32 	%f9, %f8, %f2, %p10;
	mov.b32 	%r25, %f9;
	add.s32 	%r26, %r25, -1060439283;
	and.b32  	%r27, %r26, -8388608;
	sub.s32 	%r28, %r25, %r27;
	mov.b32 	%f10, %r28;
	cvt.rn.f32.s32 	%f11, %r27;
	selp.f32 	%f12, 0fC1C00000, 0f00000000, %p10;
	fma.rn.f32 	%f13, %f11, 0f34000000, %f12;
	add.f32 	%f14, %f10, 0fBF800000;
	add.f32 	%f15, %f10, 0f3F800000;
	rcp.approx.ftz.f32 	%f16, %f15;
	add.f32 	%f17, %f14, %f14;
	mul.f32 	%f18, %f17, %f16;
	mul.f32 	%f19, %f18, %f18;
	neg.f32 	%f20, %f18;
	sub.f32 	%f21, %f14, %f18;
	add.f32 	%f22, %f21, %f21;
	fma.rn.f32 	%f23, %f20, %f14, %f22;
	mul.rn.f32 	%f24, %f16, %f23;
	fma.rn.f32 	%f25, %f19, 0f3A2C32E4, 0f3B52E7DB;
	fma.rn.f32 	%f26, %f25, %f19, 0f3C93BB73;
	fma.rn.f32 	%f27, %f26, %f19, 0f3DF6384F;
	mul.rn.f32 	%f28, %f27, %f19;
	fma.rn.f32 	%f29, %f18, 0f3FB8AA3B, %f13;
	mul.f32 	%f30, %f28, 0f40400000;
	sub.f32 	%f31, %f13, %f29;
	fma.rn.f32 	%f32, %f18, 0f3FB8AA3B, %f31;
	fma.rn.f32 	%f33, %f24, 0f3FB8AA3B, %f32;
	fma.rn.f32 	%f34, %f18, 0f32A55E34, %f33;
	fma.rn.f32 	%f35, %f30, %f24, %f34;
	fma.rn.f32 	%f36, %f28, %f18, %f35;
	add.rn.f32 	%f37, %f29, %f36;
	mov.f32 	%f38, 0f3FC00000;
	mul.rn.f32 	%f39, %f37, %f38;
	cvt.rni.f32.f32 	%f40, %f39;
	sub.f32 	%f41, %f39, %f40;
	neg.f32 	%f42, %f39;
	fma.rn.f32 	%f43, %f37, 0f3FC00000, %f42;
	neg.f32 	%f44, %f29;
	add.rn.f32 	%f45, %f37, %f44;
	neg.f32 	%f46, %f45;
	add.rn.f32 	%f47, %f36, %f46;
	fma.rn.f32 	%f48, %f47, 0f3FC00000, %f43;
	add.f32 	%f49, %f41, %f48;
	setp.gt.f32 	%p11, %f40, 0f00000000;
	selp.b32 	%r29, 0, -2097152000, %p11;
	setp.geu.f32 	%p12, %f1, 0f00000000;
	setp.lt.f32 	%p13, %f39, 0f00000000;
	selp.f32 	%f50, 0f00000000, 0f7F800000, %p13;
	abs.f32 	%f51, %f39;
	setp.gt.f32 	%p14, %f51, 0f43180000;
	cvt.rzi.s32.f32 	%r30, %f40;
	shl.b32 	%r31, %r30, 23;
	sub.s32 	%r32, %r31, %r29;
	mov.b32 	%f52, %r32;
	add.s32 	%r33, %r29, 2130706432;
	mov.b32 	%f53, %r33;
	fma.rn.f32 	%f54, %f49, 0f391FCB8E, 0f3AAF85ED;
	fma.rn.f32 	%f55, %f54, %f49, 0f3C1D9856;
	fma.rn.f32 	%f56, %f55, %f49, 0f3D6357BB;
	fma.rn.f32 	%f57, %f56, %f49, 0f3E75FDEC;
	fma.rn.f32 	%f58, %f57, %f49, 0f3F317218;
	fma.rn.f32 	%f59, %f58, %f49, 0f3F800000;
	mul.f32 	%f60, %f59, %f53;
	mul.f32 	%f61, %f60, %f52;
	selp.f32 	%f65, %f50, %f61, %p14;
	@%p12 bra 	$L__BB128_11;
	mov.f32 	%f65, 0f7FFFFFFF;
$L__BB128_11:
	add.s32 	%r36, %r7, %r1;
	mad.lo.s32 	%r37, %r8, %r17, %r36;
	cvta.to.global.u64 	%rd6, %rd2;
	mul.wide.s32 	%rd7, %r37, 4;
	add.s64 	%rd8, %rd6, %rd7;
	st.global.f32 	[%rd8], %f65;
$L__BB128_12:
	ret;

}
	// .globl	uplo_pow
.visible .entry uplo_pow(
	.param .u32 uplo_pow_param_0,
	.param .u32 uplo_pow_param_1,
	.param .u32 uplo_pow_param_2,
	.param .u64 .ptr .align 1 uplo_pow_param_3,
	.param .u32 uplo_pow_param_4,
	.param .u32 uplo_pow_param_5,
	.param .u64 .ptr .align 1 uplo_pow_param_6,
	.param .u32 uplo_pow_param_7,
	.param .u32 uplo_pow_param_8,
	.param .u64 .ptr .align 1 uplo_pow_param_9,
	.param .u32 uplo_pow_param_10,
	.param .u32 uplo_pow_param_11
)
{
	.reg .pred 	%p<26>;
	.reg .b32 	%r<45>;
	.reg .b32 	%f<77>;
	.reg .b64 	%rd<13>;

	ld.param.u32 	%r11, [uplo_pow_param_0];
	ld.param.u32 	%r3, [uplo_pow_param_1];
	ld.param.u32 	%r4, [uplo_pow_param_2];
	ld.param.u64 	%rd1, [uplo_pow_param_3];
	ld.param.u32 	%r5, [uplo_pow_param_4];
	ld.param.u32 	%r6, [uplo_pow_param_5];
	ld.param.u64 	%rd2, [uplo_pow_param_6];
	ld.param.u32 	%r7, [uplo_pow_param_7];
	ld.param.u32 	%r8, [uplo_pow_param_8];
	ld.param.u64 	%rd3, [uplo_pow_param_9];
	ld.param.u32 	%r9, [uplo_pow_param_10];
	ld.param.u32 	%r10, [uplo_pow_param_11];
	mov.u32 	%r13, %ctaid.x;
	mov.u32 	%r14, %ntid.x;
	mov.u32 	%r15, %tid.x;
	mad.lo.s32 	%r1, %r13, %r14, %r15;
	mov.u32 	%r16, %ctaid.y;
	mov.u32 	%r17, %ntid.y;
	mov.u32 	%r18, %tid.y;
	mad.lo.s32 	%r19, %r16, %r17, %r18;
	max.s32 	%r20, %r1, %r19;
	setp.ge.s32 	%p1, %r20, %r11;
	@%p1 bra 	$L__BB129_13;
	setp.ne.s32 	%p2, %r3, 132;
	@%p2 bra 	$L__BB129_3;
	mul.lo.s32 	%r23, %r4, %r1;
	mul.lo.s32 	%r24, %r4, %r19;
	setp.gt.s32 	%p4, %r23, %r24;
	@%p4 bra 	$L__BB129_4;
	bra.uni 	$L__BB129_13;
$L__BB129_3:
	mul.lo.s32 	%r21, %r4, %r1;
	mul.lo.s32 	%r22, %r4, %r19;
	setp.lt.s32 	%p3, %r21, %r22;
	@%p3 bra 	$L__BB129_13;
$L__BB129_4:
	add.s32 	%r25, %r5, %r1;
	mad.lo.s32 	%r26, %r6, %r19, %r25;
	cvta.to.global.u64 	%rd4, %rd1;
	mul.wide.s32 	%rd5, %r26, 4;
	add.s64 	%rd6, %rd4, %rd5;
	ld.global.f32 	%f1, [%rd6];
	add.s32 	%r27, %r7, %r1;
	mad.lo.s32 	%r28, %r8, %r19, %r27;
	cvta.to.global.u64 	%rd7, %rd2;
	mul.wide.s32 	%rd8, %r28, 4;
	add.s64 	%rd9, %rd7, %rd8;
	ld.global.f32 	%f12, [%rd9];
	mul.f32 	%f13, %f12, 0f3F000000;
	cvt.rzi.f32.f32 	%f14, %f13;
	add.f32 	%f15, %f14, %f14;
	sub.f32 	%f16, %f12, %f15;
	abs.f32 	%f3, %f16;
	abs.f32 	%f4, %f1;
	setp.lt.f32 	%p5, %f4, 0f00800000;
	mul.f32 	%f17, %f4, 0f4B800000;
	selp.f32 	%f18, %f17, %f4, %p5;
	selp.f32 	%f19, 0fC1C00000, 0f00000000, %p5;
	mov.b32 	%r29, %f18;
	add.s32 	%r30, %r29, -1060439283;
	and.b32  	%r31, %r30, -8388608;
	sub.s32 	%r32, %r29, %r31;
	mov.b32 	%f20, %r32;
	cvt.rn.f32.s32 	%f21, %r31;
	fma.rn.f32 	%f22, %f21, 0f34000000, %f19;
	add.f32 	%f23, %f20, 0fBF800000;
	add.f32 	%f24, %f20, 0f3F800000;
	rcp.approx.ftz.f32 	%f25, %f24;
	add.f32 	%f26, %f23, %f23;
	mul.f32 	%f27, %f26, %f25;
	mul.f32 	%f28, %f27, %f27;
	sub.f32 	%f29, %f23, %f27;
	add.f32 	%f30, %f29, %f29;
	neg.f32 	%f31, %f27;
	fma.rn.f32 	%f32, %f31, %f23, %f30;
	mul.rn.f32 	%f33, %f25, %f32;
	fma.rn.f32 	%f34, %f28, 0f3A2C32E4, 0f3B52E7DB;
	fma.rn.f32 	%f35, %f34, %f28, 0f3C93BB73;
	fma.rn.f32 	%f36, %f35, %f28, 0f3DF6384F;
	mul.rn.f32 	%f37, %f36, %f28;
	fma.rn.f32 	%f38, %f27, 0f3FB8AA3B, %f22;
	sub.f32 	%f39, %f22, %f38;
	fma.rn.f32 	%f40, %f27, 0f3FB8AA3B, %f39;
	fma.rn.f32 	%f41, %f33, 0f3FB8AA3B, %f40;
	fma.rn.f32 	%f42, %f27, 0f32A55E34, %f41;
	mul.f32 	%f43, %f37, 0f40400000;
	fma.rn.f32 	%f44, %f43, %f33, %f42;
	fma.rn.f32 	%f45, %f37, %f27, %f44;
	add.rn.f32 	%f46, %f38, %f45;
	neg.f32 	%f47, %f38;
	add.rn.f32 	%f48, %f46, %f47;
	neg.f32 	%f49, %f48;
	add.rn.f32 	%f50, %f45, %f49;
	mul.rn.f32 	%f51, %f46, %f12;
	neg.f32 	%f52, %f51;
	fma.rn.f32 	%f53, %f46, %f12, %f52;
	fma.rn.f32 	%f54, %f50, %f12, %f53;
	cvt.rni.f32.f32 	%f55, %f51;
	sub.f32 	%f56, %f51, %f55;
	add.f32 	%f57, %f56, %f54;
	fma.rn.f32 	%f58, %f57, 0f391FCB8E, 0f3AAF85ED;
	fma.rn.f32 	%f59, %f58, %f57, 0f3C1D9856;
	fma.rn.f32 	%f60, %f59, %f57, 0f3D6357BB;
	fma.rn.f32 	%f61, %f60, %f57, 0f3E75FDEC;
	fma.rn.f32 	%f62, %f61, %f57, 0f3F317218;
	fma.rn.f32 	%f63, %f62, %f57, 0f3F800000;
	cvt.rzi.s32.f32 	%r33, %f55;
	setp.gt.f32 	%p6, %f55, 0f00000000;
	selp.b32 	%r34, 0, -2097152000, %p6;
	add.s32 	%r35, %r34, 2130706432;
	mov.b32 	%f64, %r35;
	mul.f32 	%f65, %f63, %f64;
	shl.b32 	%r36, %r33, 23;
	sub.s32 	%r37, %r36, %r34;
	mov.b32 	%f66, %r37;
	mul.f32 	%f67, %f65, %f66;
	abs.f32 	%f68, %f51;
	setp.gt.f32 	%p7, %f68, 0f43180000;
	setp.lt.f32 	%p8, %f51, 0f00000000;
	selp.f32 	%f69, 0f00000000, 0f7F800000, %p8;
	selp.f32 	%f5, %f69, %f67, %p7;
	setp.eq.f32 	%p9, %f1, 0f3F800000;
	setp.eq.f32 	%p10, %f12, 0f00000000;
	or.pred  	%p11, %p9, %p10;
	mov.f32 	%f76, 0f3F800000;
	@%p11 bra 	$L__BB129_12;
	setp.num.f32 	%p12, %f4, %f4;
	abs.f32 	%f70, %f12;
	setp.num.f32 	%p13, %f70, %f70;
	and.pred  	%p14, %p12, %p13;
	@%p14 bra 	$L__BB129_7;
	add.rn.f32 	%f76, %f1, %f12;
	bra.uni 	$L__BB129_12;
$L__BB129_7:
	setp.neu.f32 	%p15, %f1, 0f00000000;
	setp.neu.f32 	%p16, %f4, 0f7F800000;
	and.pred  	%p17, %p15, %p16;
	@%p17 bra 	$L__BB129_9;
	setp.neu.f32 	%p24, %f3, 0f3F800000;
	add.f32 	%f75, %f1, %f1;
	mov.b32 	%r38, %f75;
	setp.lt.f32 	%p25, %f12, 0f00000000;
	xor.b32  	%r39, %r38, 2139095040;
	selp.b32 	%r40, %r39, %r38, %p25;
	and.b32  	%r41, %r40, 2147483647;
	selp.b32 	%r42, %r41, %r40, %p24;
	mov.b32 	%f76, %r42;
	bra.uni 	$L__BB129_12;
$L__BB129_9:
	setp.eq.f32 	%p18, %f1, 0fBF800000;
	setp.eq.f32 	%p19, %f70, 0f7F800000;
	and.pred  	%p20, %p18, %p19;
	@%p20 bra 	$L__BB129_12;
	setp.geu.f32 	%p21, %f1, 0f00000000;
	mov.f32 	%f76, %f5;
	@%p21 bra 	$L__BB129_12;
	setp.neu.f32 	%p22, %f3, 0f3F800000;
	neg.f32 	%f72, %f5;
	selp.f32 	%f73, %f5, %f72, %p22;
	cvt.rmi.f32.f32 	%f74, %f12;
	setp.neu.f32 	%p23, %f12, %f74;
	selp.f32 	%f76, 0f7FFFFFFF, %f73, %p23;
$L__BB129_12:
	add.s32 	%r43, %r9, %r1;
	mad.lo.s32 	%r44, %r10, %r19, %r43;
	cvta.to.global.u64 	%rd10, %rd3;
	mul.wide.s32 	%rd11, %r44, 4;
	add.s64 	%rd12, %rd10, %rd11;
	st.global.f32 	[%rd12], %f76;
$L__BB129_13:
	ret;

}
	// .globl	uplo_powx
.visible .entry uplo_powx(
	.param .u32 uplo_powx_param_0,
	.param .u32 uplo_powx_param_1,
	.param .u32 uplo_powx_param_2,
	.param .u64 .ptr .align 1 uplo_powx_param_3,
	.param .u32 uplo_powx_param_4,
	.param .u32 uplo_powx_param_5,
	.param .f32 uplo_powx_param_6,
	.param .u64 .ptr .align 1 uplo_powx_param_7,
	.param .u32 uplo_powx_param_8,
	.param .u32 uplo_powx_param_9
)
{
	.reg .pred 	%p<26>;
	.reg .b32 	%r<41>;
	.reg .b32 	%f<76>;
	.reg .b64 	%rd<9>;

	ld.param.u32 	%r9, [uplo_powx_param_0];
	ld.param.u32 	%r3, [uplo_powx_param_1];
	ld.param.u32 	%r4, [uplo_powx_param_2];
	ld.param.u64 	%rd1, [uplo_powx_param_3];
	ld.param.u32 	%r5, [uplo_powx_param_4];
	ld.param.u32 	%r6, [uplo_powx_param_5];
	ld.param.f32 	%f10, [uplo_powx_param_6];
	ld.param.u64 	%rd2, [uplo_powx_param_7];
	ld.param.u32 	%r7, [uplo_powx_param_8];
	ld.param.u32 	%r8, [uplo_powx_param_9];
	mov.u32 	%r11, %ctaid.x;
	mov.u32 	%r12, %ntid.x;
	mov.u32 	%r13, %tid.x;
	mad.lo.s32 	%r1, %r11, %r12, %r13;
	mov.u32 	%r14, %ctaid.y;
	mov.u32 	%r15, %ntid.y;
	mov.u32 	%r16, %tid.y;
	mad.lo.s32 	%r17, %r14, %r15, %r16;
	max.s32 	%r18, %r1, %r17;
	setp.ge.s32 	%p1, %r18, %r9;
	@%p1 bra 	$L__BB130_13;
	setp.ne.s32 	%p2, %r3, 132;
	@%p2 bra 	$L__BB130_3;
	mul.lo.s32 	%r21, %r4, %r1;
	mul.lo.s32 	%r22, %r4, %r17;
	setp.gt.s32 	%p4, %r21, %r22;
	@%p4 bra 	$L__BB130_4;
	bra.uni 	$L__BB130_13;
$L__BB130_3:
	mul.lo.s32 	%r19, %r4, %r1;
	mul.lo.s32 	%r20, %r4, %r17;
	setp.lt.s32 	%p3, %r19, %r20;
	@%p3 bra 	$L__BB130_13;
$L__BB130_4:
	add.s32 	%r23, %r5, %r1;
	mad.lo.s32 	%r24, %r6, %r17, %r23;
	cvta.to.global.u64 	%rd3, %rd1;
	mul.wide.s32 	%rd4, %r24, 4;
	add.s64 	%rd5, %rd3, %rd4;
	ld.global.f32 	%f1, [%rd5];
	mul.f32 	%f12, %f10, 0f3F000000;
	cvt.rzi.f32.f32 	%f13, %f12;
	add.f32 	%f14, %f13, %f13;
	sub.f32 	%f15, %f10, %f14;
	abs.f32 	%f2, %f15;
	abs.f32 	%f3, %f1;
	setp.lt.f32 	%p5, %f3, 0f00800000;
	mul.f32 	%f16, %f3, 0f4B800000;
	selp.f32 	%f17, %f16, %f3, %p5;
	selp.f32 	%f18, 0fC1C00000, 0f00000000, %p5;
	mov.b32 	%r25, %f17;
	add.s32 	%r26, %r25, -1060439283;
	and.b32  	%r27, %r26, -8388608;
	sub.s32 	%r28, %r25, %r27;
	mov.b32 	%f19, %r28;
	cvt.rn.f32.s32 	%f20, %r27;
	fma.rn.f32 	%f21, %f20, 0f34000000, %f18;
	add.f32 	%f22, %f19, 0fBF800000;
	add.f32 	%f23, %f19, 0f3F800000;
	rcp.approx.ftz.f32 	%f24, %f23;
	add.f32 	%f25, %f22, %f22;
	mul.f32 	%f26, %f25, %f24;
	mul.f32 	%f27, %f26, %f26;
	sub.f32 	%f28, %f22, %f26;
	add.f32 	%f29, %f28, %f28;
	neg.f32 	%f30, %f26;
	fma.rn.f32 	%f31, %f30, %f22, %f29;
	mul.rn.f32 	%f32, %f24, %f31;
	fma.rn.f32 	%f33, %f27, 0f3A2C32E4, 0f3B52E7DB;
	fma.rn.f32 	%f34, %f33, %f27, 0f3C93BB73;
	fma.rn.f32 	%f35, %f34, %f27, 0f3DF6384F;
	mul.rn.f32 	%f36, %f35, %f27;
	fma.rn.f32 	%f37, %f26, 0f3FB8AA3B, %f21;
	sub.f32 	%f38, %f21, %f37;
	fma.rn.f32 	%f39, %f26, 0f3FB8AA3B, %f38;
	fma.rn.f32 	%f40, %f32, 0f3FB8AA3B, %f39;
	fma.rn.f32 	%f41, %f26, 0f32A55E34, %f40;
	mul.f32 	%f42, %f36, 0f40400000;
	fma.rn.f32 	%f43, %f42, %f32, %f41;
	fma.rn.f32 	%f44, %f36, %f26, %f43;
	add.rn.f32 	%f45, %f37, %f44;
	neg.f32 	%f46, %f37;
	add.rn.f32 	%f47, %f45, %f46;
	neg.f32 	%f48, %f47;
	add.rn.f32 	%f49, %f44, %f48;
	mul.rn.f32 	%f50, %f45, %f10;
	neg.f32 	%f51, %f50;
	fma.rn.f32 	%f52, %f45, %f10, %f51;
	fma.rn.f32 	%f53, %f49, %f10, %f52;
	cvt.rni.f32.f32 	%f54, %f50;
	sub.f32 	%f55, %f50, %f54;
	add.f32 	%f56, %f55, %f53;
	fma.rn.f32 	%f57, %f56, 0f391FCB8E, 0f3AAF85ED;
	fma.rn.f32 	%f58, %f57, %f56, 0f3C1D9856;
	fma.rn.f32 	%f59, %f58, %f56, 0f3D6357BB;
	fma.rn.f32 	%f60, %f59, %f56, 0f3E75FDEC;
	fma.rn.f32 	%f61, %f60, %f56, 0f3F317218;
	fma.rn.f32 	%f62, %f61, %f56, 0f3F800000;
	cvt.rzi.s32.f32 	%r29, %f54;
	setp.gt.f32 	%p6, %f54, 0f00000000;
	selp.b32 	%r30, 0, -2097152000, %p6;
	add.s32 	%r31, %r30, 2130706432;
	mov.b32 	%f63, %r31;
	mul.f32 	%f64, %f62, %f63;
	shl.b32 	%r32, %r29, 23;
	sub.s32 	%r33, %r32, %r30;
	mov.b32 	%f65, %r33;
	mul.f32 	%f66, %f64, %f65;
	abs.f32 	%f67, %f50;
	setp.gt.f32 	%p7, %f67, 0f43180000;
	setp.lt.f32 	%p8, %f50, 0f00000000;
	selp.f32 	%f68, 0f00000000, 0f7F800000, %p8;
	selp.f32 	%f4, %f68, %f66, %p7;
	setp.eq.f32 	%p9, %f1, 0f3F800000;
	setp.eq.f32 	%p10, %f10, 0f00000000;
	or.pred  	%p11, %p10, %p9;
	mov.f32 	%f75, 0f3F800000;
	@%p11 bra 	$L__BB130_12;
	setp.num.f32 	%p12, %f3, %f3;
	abs.f32 	%f69, %f10;
	setp.num.f32 	%p13, %f69, %f69;
	and.pred  	%p14, %p12, %p13;
	@%p14 bra 	$L__BB130_7;
	add.rn.f32 	%f75, %f1, %f10;
	bra.uni 	$L__BB130_12;
$L__BB130_7:
	setp.neu.f32 	%p15, %f1, 0f00000000;
	setp.neu.f32 	%p16, %f3, 0f7F800000;
	and.pred  	%p17, %p15, %p16;
	@%p17 bra 	$L__BB130_9;
	setp.neu.f32 	%p24, %f2, 0f3F800000;
	add.f32 	%f74, %f1, %f1;
	mov.b32 	%r34, %f74;
	setp.lt.f32 	%p25, %f10, 0f00000000;
	xor.b32  	%r35, %r34, 2139095040;
	selp.b32 	%r36, %r35, %r34, %p25;
	and.b32  	%r37, %r36, 2147483647;
	selp.b32 	%r38, %r37, %r36, %p24;
	mov.b32 	%f75, %r38;
	bra.uni 	$L__BB130_12;
$L__BB130_9:
	setp.eq.f32 	%p18, %f1, 0fBF800000;
	setp.eq.f32 	%p19, %f69, 0f7F800000;
	and.pred  	%p20, %p18, %p19;
	@%p20 bra 	$L__BB130_12;
	setp.geu.f32 	%p21, %f1, 0f00000000;
	mov.f32 	%f75, %f4;
	@%p21 bra 	$L__BB130_12;
	setp.neu.f32 	%p22, %f2, 0f3F800000;
	neg.f32 	%f71, %f4;
	selp.f32 	%f72, %f4, %f71, %p22;
	cvt.rmi.f32.f32 	%f73, %f10;
	setp.neu.f32 	%p23, %f10, %f73;
	selp.f32 	%f75, 0f7FFFFFFF, %f72, %p23;
$L__BB130_12:
	add.s32 	%r39, %r7, %r1;
	mad.lo.s32 	%r40, %r8, %r17, %r39;
	cvta.to.global.u64 	%rd6, %rd2;
	mul.wide.s32 	%rd7, %r40, 4;
	add.s64 	%rd8, %rd6, %rd7;
	st.global.f32 	[%rd8], %f75;
$L__BB130_13:
	ret;

}
	// .globl	uplo_hypot
.visible .entry uplo_hypot(
	.param .u32 uplo_hypot_param_0,
	.param .u32 uplo_hypot_param_1,
	.param .u32 uplo_hypot_param_2,
	.param .u64 .ptr .align 1 uplo_hypot_param_3,
	.param .u32 uplo_hypot_param_4,
	.param .u32 uplo_hypot_param_5,
	.param .u64 .ptr .align 1 uplo_hypot_param_6,
	.param .u32 uplo_hypot_param_7,
	.param .u32 uplo_hypot_param_8,
	.param .u64 .ptr .align 1 uplo_hypot_param_9,
	.param .u32 uplo_hypot_param_10,
	.param .u32 uplo_hypot_param_11
)
{
	.reg .pred 	%p<7>;
	.reg .b32 	%r<38>;
	.reg .b32 	%f<17>;
	.reg .b64 	%rd<13>;

	ld.param.u32 	%r11, [uplo_hypot_param_0];
	ld.param.u32 	%r3, [uplo_hypot_param_1];
	ld.param.u32 	%r4, [uplo_hypot_param_2];
	ld.param.u64 	%rd1, [uplo_hypot_param_3];
	ld.param.u32 	%r5, [uplo_hypot_param_4];
	ld.param.u32 	%r6, [uplo_hypot_param_5];
	ld.param.u64 	%rd2, [uplo_hypot_param_6];
	ld.param.u32 	%r7, [uplo_hypot_param_7];
	ld.param.u32 	%r8, [uplo_hypot_param_8];
	ld.param.u64 	%rd3, [uplo_hypot_param_9];
	ld.param.u32 	%r9, [uplo_hypot_param_10];
	ld.param.u32 	%r10, [uplo_hypot_param_11];
	mov.u32 	%r13, %ctaid.x;
	mov.u32 	%r14, %ntid.x;
	mov.u32 	%r15, %tid.x;
	mad.lo.s32 	%r1, %r13, %r14, %r15;
	mov.u32 	%r16, %ctaid.y;
	mov.u32 	%r17, %ntid.y;
	mov.u32 	%r18, %tid.y;
	mad.lo.s32 	%r19, %r16, %r17, %r18;
	max.s32 	%r20, %r1, %r19;
	setp.ge.s32 	%p1, %r20, %r11;
	@%p1 bra 	$L__BB131_5;
	setp.ne.s32 	%p2, %r3, 132;
	@%p2 bra 	$L__BB131_3;
	mul.lo.s32 	%r23, %r4, %r1;
	mul.lo.s32 	%r24, %r4, %r19;
	setp.gt.s32 	%p4, %r23, %r24;
	@%p4 bra 	$L__BB131_4;
	bra.uni 	$L__BB131_5;
$L__BB131_3:
	mul.lo.s32 	%r21, %r4, %r1;
	mul.lo.s32 	%r22, %r4, %r19;
	setp.lt.s32 	%p3, %r21, %r22;
	@%p3 bra 	$L__BB131_5;
$L__BB131_4:
	add.s32 	%r25, %r5, %r1;
	mad.lo.s32 	%r26, %r6, %r19, %r25;
	cvta.to.global.u64 	%rd4, %rd1;
	mul.wide.s32 	%rd5, %r26, 4;
	add.s64 	%rd6, %rd4, %rd5;
	ld.global.f32 	%f1, [%rd6];
	add.s32 	%r27, %r7, %r1;
	mad.lo.s32 	%r28, %r8, %r19, %r27;
	cvta.to.global.u64 	%rd7, %rd2;
	mul.wide.s32 	%rd8, %r28, 4;
	add.s64 	%rd9, %rd7, %rd8;
	ld.global.f32 	%f2, [%rd9];
	abs.f32 	%f3, %f1;
	abs.f32 	%f4, %f2;
	mov.b32 	%r29, %f4;
	mov.b32 	%r30, %f3;
	min.s32 	%r31, %r29, %r30;
	mov.b32 	%f5, %r31;
	max.s32 	%r32, %r30, %r29;
	mov.b32 	%f6, %r32;
	and.b32  	%r33, %r32, -33554432;
	xor.b32  	%r34, %r33, 2122317824;
	mov.b32 	%f7, %r34;
	mul.f32 	%f8, %f5, %f7;
	mul.f32 	%f9, %f6, %f7;
	mul.f32 	%f10, %f8, %f8;
	fma.rn.f32 	%f11, %f9, %f9, %f10;
	sqrt.rn.f32 	%f12, %f11;
	or.b32  	%r35, %r33, 8388608;
	mov.b32 	%f13, %r35;
	mul.f32 	%f14, %f12, %f13;
	setp.eq.f32 	%p5, %f5, 0f00000000;
	selp.f32 	%f15, %f6, %f14, %p5;
	setp.eq.f32 	%p6, %f5, 0f7F800000;
	selp.f32 	%f16, 0f7F800000, %f15, %p6;
	add.s32 	%r36, %r9, %r1;
	mad.lo.s32 	%r37, %r10, %r19, %r36;
	cvta.to.global.u64 	%rd10, %rd3;
	mul.wide.s32 	%rd11, %r37, 4;
	add.s64 	%rd12, %rd10, %rd11;
	st.global.f32 	[%rd12], %f16;
$L__BB131_5:
	ret;

}
	// .globl	uplo_exp
.visible .entry uplo_exp(
	.param .u32 uplo_exp_param_0,
	.param .u32 uplo_exp_param_1,
	.param .u32 uplo_exp_param_2,
	.param .u64 .ptr .align 1 uplo_exp_param_3,
	.param .u32 uplo_exp_param_4,
	.param .u32 uplo_exp_param_5,
	.param .u64 .ptr .align 1 uplo_exp_param_6,
	.param .u32 uplo_exp_param_7,
	.param .u32 uplo_exp_param_8
)
{
	.reg .pred 	%p<5>;
	.reg .b32 	%r<29>;
	.reg .b32 	%f<14>;
	.reg .b64 	%rd<9>;

	ld.param.u32 	%r9, [uplo_exp_param_0];
	ld.param.u32 	%r3, [uplo_exp_param_1];
	ld.param.u32 	%r4, [uplo_exp_param_2];
	ld.param.u64 	%rd1, [uplo_exp_param_3];
	ld.param.u32 	%r5, [uplo_exp_param_4];
	ld.param.u32 	%r6, [uplo_exp_param_5];
	ld.param.u64 	%rd2, [uplo_exp_param_6];
	ld.param.u32 	%r7, [uplo_exp_param_7];
	ld.param.u32 	%r8, [uplo_exp_param_8];
	mov.u32 	%r11, %ctaid.x;
	mov.u32 	%r12, %ntid.x;
	mov.u32 	%r13, %tid.x;
	mad.lo.s32 	%r1, %r11, %r12, %r13;
	mov.u32 	%r14, %ctaid.y;
	mov.u32 	%r15, %ntid.y;
	mov.u32 	%r16, %tid.y;
	mad.lo.s32 	%r17, %r14, %r15, %r16;
	max.s32 	%r18, %r1, %r17;
	setp.ge.s32 	%p1, %r18, %r9;
	@%p1 bra 	$L__BB132_5;
	setp.ne.s32 	%p2, %r3, 132;
	@%p2 bra 	$L__BB132_3;
	mul.lo.s32 	%r21, %r4, %r1;
	mul.lo.s32 	%r22, %r4, %r17;
	setp.gt.s32 	%p4, %r21, %r22;
	@%p4 bra 	$L__BB132_4;
	bra.uni 	$L__BB132_5;
$L__BB132_3:
	mul.lo.s32 	%r19, %r4, %r1;
	mul.lo.s32 	%r20, %r4, %r17;
	setp.lt.s32 	%p3, %r19, %r20;
	@%p3 bra 	$L__BB132_5;
$L__BB132_4:
	add.s32 	%r23, %r5, %r1;
	mad.lo.s32 	%r24, %r6, %r17, %r23;
	cvta.to.global.u64 	%rd3, %rd1;
	mul.wide.s32 	%rd4, %r24, 4;
	add.s64 	%rd5, %rd3, %rd4;
	ld.global.f32 	%f1, [%rd5];
	fma.rn.f32 	%f2, %f1, 0f3BBB989D, 0f3F000000;
	cvt.sat.f32.f32 	%f3, %f2;
	mov.f32 	%f4, 0f4B400001;
	mov.f32 	%f5, 0f437C0000;
	fma.rm.f32 	%f6, %f3, %f5, %f4;
	add.f32 	%f7, %f6, 0fCB40007F;
	neg.f32 	%f8, %f7;
	fma.rn.f32 	%f9, %f1, 0f3FB8AA3B, %f8;
	fma.rn.f32 	%f10, %f1, 0f32A57060, %f9;
	mov.b32 	%r25, %f6;
	shl.b32 	%r26, %r25, 23;
	mov.b32 	%f11, %r26;
	ex2.approx.ftz.f32 	%f12, %f10;
	mul.f32 	%f13, %f12, %f11;
	add.s32 	%r27, %r7, %r1;
	mad.lo.s32 	%r28, %r8, %r17, %r27;
	cvta.to.global.u64 	%rd6, %rd2;
	mul.wide.s32 	%rd7, %r28, 4;
	add.s64 	%rd8, %rd6, %rd7;
	st.global.f32 	[%rd8], %f13;
$L__BB132_5:
	ret;

}
	// .globl	uplo_expm1
.visible .entry uplo_expm1(
	.param .u32 uplo_expm1_param_0,
	.param .u32 uplo_expm1_param_1,
	.param .u32 uplo_expm1_param_2,
	.param .u64 .ptr .align 1 uplo_expm1_param_3,
	.param .u32 uplo_expm1_param_4,
	.param .u32 uplo_expm1_param_5,
	.param .u64 .ptr .align 1 uplo_expm1_param_6,
	.param .u32 uplo_expm1_param_7,
	.param .u32 uplo_expm1_param_8
)
{
	.reg .pred 	%p<10>;
	.reg .b32 	%r<27>;
	.reg .b32 	%f<24>;
	.reg .b64 	%rd<9>;

	ld.param.u32 	%r9, [uplo_expm1_param_0];
	ld.param.u32 	%r3, [uplo_expm1_param_1];
	ld.param.u32 	%r4, [uplo_expm1_param_2];
	ld.param.u64 	%rd1, [uplo_expm1_param_3];
	ld.param.u32 	%r5, [uplo_expm1_param_4];
	ld.param.u32 	%r6, [uplo_expm1_param_5];
	ld.param.u64 	%rd2, [uplo_expm1_param_6];
	ld.param.u32 	%r7, [uplo_expm1_param_7];
	ld.param.u32 	%r8, [uplo_expm1_param_8];
	mov.u32 	%r11, %ctaid.x;
	mov.u32 	%r12, %ntid.x;
	mov.u32 	%r13, %tid.x;
	mad.lo.s32 	%r1, %r11, %r12, %r13;
	mov.u32 	%r14, %ctaid.y;
	mov.u32 	%r15, %ntid.y;
	mov.u32 	%r16, %tid.y;
	mad.lo.s32 	%r17, %r14, %r15, %r16;
	max.s32 	%r18, %r1, %r17;
	setp.ge.s32 	%p1, %r18, %r9;
	@%p1 bra 	$L__BB133_5;
	setp.ne.s32 	%p2, %r3, 132;
	@%p2 bra 	$L__BB133_3;
	mul.lo.s32 	%r21, %r4, %r1;
	mul.lo.s32 	%r22, %r4, %r17;
	setp.gt.s32 	%p4, %r21, %r22;
	@%p4 bra 	$L__BB133_4;
	bra.uni 	$L__BB133_5;
$L__BB133_3:
	mul.lo.s32 	%r19, %r4, %r1;
	mul.lo.s32 	%r20, %r4, %r17;
	setp.lt.s32 	%p3, %r19, %r20;
	@%p3 bra 	$L__BB133_5;
$L__BB133_4:
	add.s32 	%r23, %r5, %r1;
	mad.lo.s32 	%r24, %r6, %r17, %r23;
	cvta.to.global.u64 	%rd3, %rd1;
	mul.wide.s32 	%rd4, %r24, 4;
	add.s64 	%rd5, %rd3, %rd4;
	ld.global.f32 	%f1, [%rd5];
	mul.f32 	%f2, %f1, 0f3FB8AA3B;
	cvt.rni.f32.f32 	%f3, %f2;
	abs.f32 	%f4, %f1;
	setp.lt.f32 	%p5, %f4, 0f3ED1EB85;
	selp.f32 	%f5, 0f00000000, %f3, %p5;
	fma.rn.f32 	%f6, %f5, 0fBF317200, %f1;
	fma.rn.f32 	%f7, %f5, 0fB5BFBE8E, %f6;
	setp.eq.f32 	%p6, %f5, 0f43000000;
	selp.f32 	%f8, 0f42FE0000, %f5, %p6;
	fma.rn.f32 	%f9, %f7, 0f3AB5EBE6, 0f3C095663;
	fma.rn.f32 	%f10, %f9, %f7, 0f3D2AABE3;
	fma.rn.f32 	%f11, %f10, %f7, 0f3E2AA9F6;
	fma.rn.f32 	%f12, %f11, %f7, 0f3EFFFFFE;
	mul.f32 	%f13, %f7, %f12;
	fma.rn.f32 	%f14, %f13, %f7, %f7;
	ex2.approx.f32 	%f15, %f8;
	add.f32 	%f16, %f15, 0fBF800000;
	fma.rn.f32 	%f17, %f14, %f15, %f16;
	add.f32 	%f18, %f17, %f17;
	selp.f32 	%f19, %f18, %f17, %p6;
	setp.gt.f32 	%p7, %f8, 0f43000000;
	selp.f32 	%f20, 0f7F800000, %f19, %p7;
	setp.lt.f32 	%p8, %f8, 0fC1C80000;
	selp.f32 	%f21, 0fBF800000, %f20, %p8;
	setp.eq.f32 	%p9, %f1, 0f00000000;
	add.f32 	%f22, %f1, %f1;
	selp.f32 	%f23, %f22, %f21, %p9;
	add.s32 	%r25, %r7, %r1;
	mad.lo.s32 	%r26, %r8, %r17, %r25;
	cvta.to.global.u64 	%rd6, %rd2;
	mul.wide.s32 	%rd7, %r26, 4;
	add.s64 	%rd8, %rd6, %rd7;
	st.global.f32 	[%rd8], %f23;
$L__BB133_5:
	ret;

}
	// .globl	uplo_log
.visible .entry uplo_log(
	.param .u32 uplo_log_param_0,
	.param .u32 uplo_log_param_1,
	.param .u32 uplo_log_param_2,
	.param .u64 .ptr .align 1 uplo_log_param_3,
	.param .u32 uplo_log_param_4,
	.param .u32 uplo_log_param_5,
	.param .u64 .ptr .align 1 uplo_log_param_6,
	.param .u32 uplo_log_param_7,
	.param .u32 uplo_log_param_8
)
{
	.reg .pred 	%p<8>;
	.reg .b32 	%r<31>;
	.reg .b32 	%f<23>;
	.reg .b64 	%rd<9>;

	ld.param.u32 	%r9, [uplo_log_param_0];
	ld.param.u32 	%r3, [uplo_log_param_1];
	ld.param.u32 	%r4, [uplo_log_param_2];
	ld.param.u64 	%rd1, [uplo_log_param_3];
	ld.param.u32 	%r5, [uplo_log_param_4];
	ld.param.u32 	%r6, [uplo_log_param_5];
	ld.param.u64 	%rd2, [uplo_log_param_6];
	ld.param.u32 	%r7, [uplo_log_param_7];
	ld.param.u32 	%r8, [uplo_log_param_8];
	mov.u32 	%r11, %ctaid.x;
	mov.u32 	%r12, %ntid.x;
	mov.u32 	%r13, %tid.x;
	mad.lo.s32 	%r1, %r11, %r12, %r13;
	mov.u32 	%r14, %ctaid.y;
	mov.u32 	%r15, %ntid.y;
	mov.u32 	%r16, %tid.y;
	mad.lo.s32 	%r17, %r14, %r15, %r16;
	max.s32 	%r18, %r1, %r17;
	setp.ge.s32 	%p1, %r18, %r9;
	@%p1 bra 	$L__BB134_5;
	setp.ne.s32 	%p2, %r3, 132;
	@%p2 bra 	$L__BB134_3;
	mul.lo.s32 	%r21, %r4, %r1;
	mul.lo.s32 	%r22, %r4, %r17;
	setp.gt.s32 	%p4, %r21, %r22;
	@%p4 bra 	$L__BB134_4;
	bra.uni 	$L__BB134_5;
$L__BB134_3:
	mul.lo.s32 	%r19, %r4, %r1;
	mul.lo.s32 	%r20, %r4, %r17;
	setp.lt.s32 	%p3, %r19, %r20;
	@%p3 bra 	$L__BB134_5;
$L__BB134_4:
	add.s32 	%r23, %r5, %r1;
	mad.lo.s32 	%r24, %r6, %r17, %r23;
	cvta.to.global.u64 	%rd3, %rd1;
	mul.wide.s32 	%rd4, %r24, 4;
	add.s64 	%rd5, %rd3, %rd4;
	ld.global.f32 	%f1, [%rd5];
	setp.lt.f32 	%p5, %f1, 0f00800000;
	mul.f32 	%f2, %f1, 0f4B000000;
	selp.f32 	%f3, %f2, %f1, %p5;
	selp.f32 	%f4, 0fC1B80000, 0f00000000, %p5;
	mov.b32 	%r25, %f3;
	add.s32 	%r26, %r25, -1059760811;
	and.b32  	%r27, %r26, -8388608;
	sub.s32 	%r28, %r25, %r27;
	mov.b32 	%f5, %r28;
	cvt.rn.f32.s32 	%f6, %r27;
	fma.rn.f32 	%f7, %f6, 0f34000000, %f4;
	add.f32 	%f8, %f5, 0fBF800000;
	fma.rn.f32 	%f9, %f8, 0fBE055027, 0f3E1039F6;
	fma.rn.f32 	%f10, %f9, %f8, 0fBDF8CDCC;
	fma.rn.f32 	%f11, %f10, %f8, 0f3E0F2955;
	fma.rn.f32 	%f12, %f11, %f8, 0fBE2AD8B9;
	fma.rn.f32 	%f13, %f12, %f8, 0f3E4CED0B;
	fma.rn.f32 	%f14, %f13, %f8, 0fBE7FFF22;
	fma.rn.f32 	%f15, %f14, %f8, 0f3EAAAA78;
	fma.rn.f32 	%f16, %f15, %f8, 0fBF000000;
	mul.f32 	%f17, %f8, %f16;
	fma.rn.f32 	%f18, %f17, %f8, %f8;
	fma.rn.f32 	%f19, %f7, 0f3F317218, %f18;
	setp.gt.u32 	%p6, %r25, 2139095039;
	fma.rn.f32 	%f20, %f3, 0f7F800000, 0f7F800000;
	selp.f32 	%f21, %f20, %f19, %p6;
	setp.eq.f32 	%p7, %f3, 0f00000000;
	selp.f32 	%f22, 0fFF800000, %f21, %p7;
	add.s32 	%r29, %r7, %r1;
	mad.lo.s32 	%r30, %r8, %r17, %r29;
	cvta.to.global.u64 	%rd6, %rd2;
	mul.wide.s32 	%rd7, %r30, 4;
	add.s64 	%rd8, %rd6, %rd7;
	st.global.f32 	[%rd8], %f22;
$L__BB134_5:
	ret;

}
	// .globl	uplo_log10
.visible .entry uplo_log10(
	.param .u32 uplo_log10_param_0,
	.param .u32 uplo_log10_param_1,
	.param .u32 uplo_log10_param_2,
	.param .u64 .ptr .align 1 uplo_log10_param_3,
	.param .u32 uplo_log10_param_4,
	.param .u32 uplo_log10_param_5,
	.param .u64 .ptr .align 1 uplo_log10_param_6,
	.param .u32 uplo_log10_param_7,
	.param .u32 uplo_log10_param_8
)
{
	.reg .pred 	%p<8>;
	.reg .b32 	%r<31>;
	.reg .b32 	%f<24>;
	.reg .b64 	%rd<9>;

	ld.param.u32 	%r9, [uplo_log10_param_0];
	ld.param.u32 	%r3, [uplo_log10_param_1];
	ld.param.u32 	%r4, [uplo_log10_param_2];
	ld.param.u64 	%rd1, [uplo_log10_param_3];
	ld.param.u32 	%r5, [uplo_log10_param_4];
	ld.param.u32 	%r6, [uplo_log10_param_5];
	ld.param.u64 	%rd2, [uplo_log10_param_6];
	ld.param.u32 	%r7, [uplo_log10_param_7];
	ld.param.u32 	%r8, [uplo_log10_param_8];
	mov.u32 	%r11, %ctaid.x;
	mov.u32 	%r12, %ntid.x;
	mov.u32 	%r13, %tid.x;
	mad.lo.s32 	%r1, %r11, %r12, %r13;
	mov.u32 	%r14, %ctaid.y;
	mov.u32 	%r15, %ntid.y;
	mov.u32 	%r16, %tid.y;
	mad.lo.s32 	%r17, %r14, %r15, %r16;
	max.s32 	%r18, %r1, %r17;
	setp.ge.s32 	%p1, %r18, %r9;
	@%p1 bra 	$L__BB135_5;
	setp.ne.s32 	%p2, %r3, 132;
	@%p2 bra 	$L__BB135_3;
	mul.lo.s32 	%r21, %r4, %r1;
	mul.lo.s32 	%r22, %r4, %r17;
	setp.gt.s32 	%p4, %r21, %r22;
	@%p4 bra 	$L__BB135_4;
	bra.uni 	$L__BB135_5;
$L__BB135_3:
	mul.lo.s32 	%r19, %r4, %r1;
	mul.lo.s32 	%r20, %r4, %r17;
	setp.lt.s32 	%p3, %r19, %r20;
	@%p3 bra 	$L__BB135_5;
$L__BB135_4:
	add.s32 	%r23, %r5, %r1;
	mad.lo.s32 	%r24, %r6, %r17, %r23;
	cvta.to.global.u64 	%rd3, %rd1;
	mul.wide.s32 	%rd4, %r24, 4;
	add.s64 	%rd5, %rd3, %rd4;
	ld.global.f32 	%f1, [%rd5];
	setp.lt.f32 	%p5, %f1, 0f00800000;
	mul.f32 	%f2, %f1, 0f4B000000;
	selp.f32 	%f3, %f2, %f1, %p5;
	selp.f32 	%f4, 0fC1B80000, 0f00000000, %p5;
	mov.b32 	%r25, %f3;
	add.s32 	%r26, %r25, -1059760811;
	and.b32  	%r27, %r26, -8388608;
	sub.s32 	%r28, %r25, %r27;
	mov.b32 	%f5, %r28;
	cvt.rn.f32.s32 	%f6, %r27;
	fma.rn.f32 	%f7, %f6, 0f34000000, %f4;
	add.f32 	%f8, %f5, 0fBF800000;
	fma.rn.f32 	%f9, %f8, 0fBE055027, 0f3E1039F6;
	fma.rn.f32 	%f10, %f9, %f8, 0fBDF8CDCC;
	fma.rn.f32 	%f11, %f10, %f8, 0f3E0F2955;
	fma.rn.f32 	%f12, %f11, %f8, 0fBE2AD8B9;
	fma.rn.f32 	%f13, %f12, %f8, 0f3E4CED0B;
	fma.rn.f32 	%f14, %f13, %f8, 0fBE7FFF22;
	fma.rn.f32 	%f15, %f14, %f8, 0f3EAAAA78;
	fma.rn.f32 	%f16, %f15, %f8, 0fBF000000;
	mul.f32 	%f17, %f8, %f16;
	fma.rn.f32 	%f18, %f17, %f8, %f8;
	fma.rn.f32 	%f19, %f7, 0f3F317218, %f18;
	setp.gt.u32 	%p6, %r25, 2139095039;
	fma.rn.f32 	%f20, %f3, 0f7F800000, 0f7F800000;
	selp.f32 	%f21, %f20, %f19, %p6;
	setp.eq.f32 	%p7, %f3, 0f00000000;
	mul.f32 	%f22, %f21, 0f3EDE5BD9;
	selp.f32 	%f23, 0fFF800000, %f22, %p7;
	add.s32 	%r29, %r7, %r1;
	mad.lo.s32 	%r30, %r8, %r17, %r29;
	cvta.to.global.u64 	%rd6, %rd2;
	mul.wide.s32 	%rd7, %r30, 4;
	add.s64 	%rd8, %rd6, %rd7;
	st.global.f32 	[%rd8], %f23;
$L__BB135_5:
	ret;

}
	// .globl	uplo_sin
.visible .entry uplo_sin(
	.param .u32 uplo_sin_param_0,
	.param .u32 uplo_sin_param_1,
	.param .u32 uplo_sin_param_2,
	.param .u64 .ptr .align 1 uplo_sin_param_3,
	.param .u32 uplo_sin_param_4,
	.param .u32 uplo_sin_param_5,
	.param .u64 .ptr .align 1 uplo_sin_param_6,
	.param .u32 uplo_sin_param_7,
	.param .u32 uplo_sin_param_8
)
{
	.local .align 4 .b8 	__local_depot136[28];
	.reg .b64 	%SP;
	.reg .b64 	%SPL;
	.reg .pred 	%p<13>;
	.reg .b32 	%r<66>;
	.reg .b32 	%f<28>;
	.reg .b64 	%rd<29>;
	.reg .b64 	%fd<3>;

	mov.u64 	%SPL, __local_depot136;
	ld.param.u32 	%r23, [uplo_sin_param_0];
	ld.param.u32 	%r17, [uplo_sin_param_1];
	ld.param.u32 	%r18, [uplo_sin_param_2];
	ld.param.u64 	%rd9, [uplo_sin_param_3];
	ld.param.u32 	%r19, [uplo_sin_param_4];
	ld.param.u32 	%r20, [uplo_sin_param_5];
	ld.param.u64 	%rd10, [uplo_sin_param_6];
	ld.param.u32 	%r21, [uplo_sin_param_7];
	ld.param.u32 	%r22, [uplo_sin_param_8];
	add.u64 	%rd1, %SPL, 0;
	mov.u32 	%r25, %ctaid.x;
	mov.u32 	%r26, %ntid.x;
	mov.u32 	%r27, %tid.x;
	mad.lo.s32 	%r1, %r25, %r26, %r27;
	mov.u32 	%r28, %ctaid.y;
	mov.u32 	%r29, %ntid.y;
	mov.u32 	%r30, %tid.y;
	mad.lo.s32 	%r31, %r28, %r29, %r30;
	max.s32 	%r32, %r1, %r31;
	setp.ge.s32 	%p1, %r32, %r23;
	@%p1 bra 	$L__BB136_13;
	setp.ne.s32 	%p2, %r17, 132;
	@%p2 bra 	$L__BB136_3;
	mul.lo.s32 	%r35, %r18, %r1;
	mul.lo.s32 	%r36, %r18, %r31;
	setp.gt.s32 	%p4, %r35, %r36;
	@%p4 bra 	$L__BB136_4;
	bra.uni 	$L__BB136_13;
$L__BB136_3:
	mul.lo.s32 	%r33, %r18, %r1;
	mul.lo.s32 	%r34, %r18, %r31;
	setp.lt.s32 	%p3, %r33, %r34;
	@%p3 bra 	$L__BB136_13;
$L__BB136_4:
	add.s32 	%r37, %r19, %r1;
	mad.lo.s32 	%r38, %r20, %r31, %r37;
	cvta.to.global.u64 	%rd12, %rd9;
	mul.wide.s32 	%rd13, %r38, 4;
	add.s64 	%rd14, %rd12, %rd13;
	ld.global.f32 	%f1, [%rd14];
	mul.f32 	%f7, %f1, 0f3F22F983;
	cvt.rni.s32.f32 	%r65, %f7;
	cvt.rn.f32.s32 	%f8, %r65;
	fma.rn.f32 	%f9, %f8, 0fBFC90FDA, %f1;
	fma.rn.f32 	%f10, %f8, 0fB3A22168, %f9;
	fma.rn.f32 	%f27, %f8, 0fA7C234C5, %f10;
	abs.f32 	%f3, %f1;
	setp.ltu.f32 	%p5, %f3, 0f47CE4780;
	@%p5 bra 	$L__BB136_12;
	setp.neu.f32 	%p6, %f3, 0f7F800000;
	@%p6 bra 	$L__BB136_7;
	mov.f32 	%f13, 0f00000000;
	mul.rn.f32 	%f27, %f1, %f13;
	mov.b32 	%r65, 0;
	bra.uni 	$L__BB136_12;
$L__BB136_7:
	mov.b32 	%r4, %f1;
	shl.b32 	%r40, %r4, 8;
	or.b32  	%r5, %r40, -2147483648;
	mov.b64 	%rd28, 0;
	mov.b32 	%r62, 0;
	mov.u64 	%rd26, __cudart_i2opi_f;
	mov.u64 	%rd27, %rd1;
$L__BB136_8:
	.pragma "nounroll";
	ld.global.nc.u32 	%r41, [%rd26];
	mad.wide.u32 	%rd17, %r41, %r5, %rd28;
	shr.u64 	%rd28, %rd17, 32;
	st.local.u32 	[%rd27], %rd17;
	add.s32 	%r62, %r62, 1;
	add.s64 	%rd27, %rd27, 4;
	add.s64 	%rd26, %rd26, 4;
	setp.ne.s32 	%p7, %r62, 6;
	@%p7 bra 	$L__BB136_8;
	shr.u32 	%r42, %r4, 23;
	st.local.u32 	[%rd1+24], %rd28;
	and.b32  	%r8, %r42, 31;
	and.b32  	%r43, %r42, 224;
	add.s32 	%r44, %r43, -128;
	shr.u32 	%r45, %r44, 5;
	mul.wide.u32 	%rd18, %r45, 4;
	sub.s64 	%rd8, %rd1, %rd18;
	ld.local.u32 	%r63, [%rd8+24];
	ld.local.u32 	%r64, [%rd8+20];
	setp.eq.s32 	%p8, %r8, 0;
	@%p8 bra 	$L__BB136_11;
	shf.l.wrap.b32 	%r63, %r64, %r63, %r8;
	ld.local.u32 	%r46, [%rd8+16];
	shf.l.wrap.b32 	%r64, %r46, %r64, %r8;
$L__BB136_11:
	shr.u32 	%r47, %r63, 30;
	shf.l.wrap.b32 	%r48, %r64, %r63, 2;
	shl.b32 	%r49, %r64, 2;
	shr.u32 	%r50, %r48, 31;
	add.s32 	%r51, %r50, %r47;
	neg.s32 	%r52, %r51;
	setp.lt.s32 	%p9, %r4, 0;
	selp.b32 	%r65, %r52, %r51, %p9;
	xor.b32  	%r53, %r48, %r4;
	shr.s32 	%r54, %r48, 31;
	xor.b32  	%r55, %r54, %r48;
	xor.b32  	%r56, %r54, %r49;
	cvt.u64.u32 	%rd19, %r55;
	shl.b64 	%rd20, %rd19, 32;
	cvt.u64.u32 	%rd21, %r56;
	or.b64  	%rd22, %rd20, %rd21;
	cvt.rn.f64.s64 	%fd1, %rd22;
	mul.f64 	%fd2, %fd1, 0d3BF921FB54442D19;
	cvt.rn.f32.f64 	%f11, %fd2;
	neg.f32 	%f12, %f11;
	setp.lt.s32 	%p10, %r53, 0;
	selp.f32 	%f27, %f12, %f11, %p10;
$L__BB136_12:
	mul.rn.f32 	%f14, %f27, %f27;
	and.b32  	%r58, %r65, 1;
	setp.eq.b32 	%p11, %r58, 1;
	selp.f32 	%f15, 0f3F800000, %f27, %p11;
	fma.rn.f32 	%f16, %f14, %f15, 0f00000000;
	fma.rn.f32 	%f17, %f14, 0f37CBAC00, 0fBAB607ED;
	selp.f32 	%f18, %f17, 0fB94D4153, %p11;
	selp.f32 	%f19, 0f3D2AAABB, 0f3C0885E4, %p11;
	fma.rn.f32 	%f20, %f18, %f14, %f19;
	selp.f32 	%f21, 0fBEFFFFFF, 0fBE2AAAA8, %p11;
	fma.rn.f32 	%f22, %f20, %f14, %f21;
	fma.rn.f32 	%f23, %f22, %f16, %f15;
	and.b32  	%r59, %r65, 2;
	setp.eq.s32 	%p12, %r59, 0;
	mov.f32 	%f24, 0f00000000;
	sub.f32 	%f25, %f24, %f23;
	selp.f32 	%f26, %f23, %f25, %p12;
	add.s32 	%r60, %r21, %r1;
	mad.lo.s32 	%r61, %r22, %r31, %r60;
	cvta.to.global.u64 	%rd23, %rd10;
	mul.wide.s32 	%rd24, %r61, 4;
	add.s64 	%rd25, %rd23, %rd24;
	st.global.f32 	[%rd25], %f26;
$L__BB136_13:
	ret;

}
	// .globl	uplo_cos
.visible .entry uplo_cos(
	.param .u32 uplo_cos_param_0,
	.param .u32 uplo_cos_param_1,
	.param .u32 uplo_cos_param_2,
	.param .u64 .ptr .align 1 uplo_cos_param_3,
	.param .u32 uplo_cos_param_4,
	.param .u32 uplo_cos_param_5,
	.param .u64 .ptr .align 1 uplo_cos_param_6,
	.param .u32 uplo_cos_param_7,
	.param .u32 uplo_cos_param_8
)
{
	.local .align 4 .b8 	__local_depot137[28];
	.reg .b64 	%SP;
	.reg .b64 	%SPL;
	.reg .pred 	%p<13>;
	.reg .b32 	%r<67>;
	.reg .b32 	%f<28>;
	.reg .b64 	%rd<29>;
	.reg .b64 	%fd<3>;

	mov.u64 	%SPL, __local_depot137;
	ld.param.u32 	%r23, [uplo_cos_param_0];
	ld.param.u32 	%r17, [uplo_cos_param_1];
	ld.param.u32 	%r18, [uplo_cos_param_2];
	ld.param.u64 	%rd9, [uplo_cos_param_3];
	ld.param.u32 	%r19, [uplo_cos_param_4];
	ld.param.u32 	%r20, [uplo_cos_param_5];
	ld.param.u64 	%rd10, [uplo_cos_param_6];
	ld.param.u32 	%r21, [uplo_cos_param_7];
	ld.param.u32 	%r22, [uplo_cos_param_8];
	add.u64 	%rd1, %SPL, 0;
	mov.u32 	%r25, %ctaid.x;
	mov.u32 	%r26, %ntid.x;
	mov.u32 	%r27, %tid.x;
	mad.lo.s32 	%r1, %r25, %r26, %r27;
	mov.u32 	%r28, %ctaid.y;
	mov.u32 	%r29, %ntid.y;
	mov.u32 	%r30, %tid.y;
	mad.lo.s32 	%r31, %r28, %r29, %r30;
	max.s32 	%r32, %r1, %r31;
	setp.ge.s32 	%p1, %r32, %r23;
	@%p1 bra 	$L__BB137_13;
	setp.ne.s32 	%p2, %r17, 132;
	@%p2 bra 	$L__BB137_3;
	mul.lo.s32 	%r35, %r18, %r1;
	mul.lo.s32 	%r36, %r18, %r31;
	setp.gt.s32 	%p4, %r35, %r36;
	@%p4 bra 	$L__BB137_4;
	bra.uni 	$L__BB137_13;
$L__BB137_3:
	mul.lo.s32 	%r33, %r18, %r1;
	mul.lo.s32 	%r34, %r18, %r31;
	setp.lt.s32 	%p3, %r33, %r34;
	@%p3 bra 	$L__BB137_13;
$L__BB137_4:
	add.s32 	%r37, %r19, %r1;
	mad.lo.s32 	%r38, %r20, %r31, %r37;
	cvta.to.global.u64 	%rd12, %rd9;
	mul.wide.s32 	%rd13, %r38, 4;
	add.s64 	%rd14, %rd12, %rd13;
	ld.global.f32 	%f1, [%rd14];
	mul.f32 	%f7, %f1, 0f3F22F983;
	cvt.rni.s32.f32 	%r66, %f7;
	cvt.rn.f32.s32 	%f8, %r66;
	fma.rn.f32 	%f9, %f8, 0fBFC90FDA, %f1;
	fma.rn.f32 	%f10, %f8, 0fB3A22168, %f9;
	fma.rn.f32 	%f27, %f8, 0fA7C234C5, %f10;
	abs.f32 	%f3, %f1;
	setp.ltu.f32 	%p5, %f3, 0f47CE4780;
	@%p5 bra 	$L__BB137_12;
	setp.neu.f32 	%p6, %f3, 0f7F800000;
	@%p6 bra 	$L__BB137_7;
	mov.f32 	%f13, 0f00000000;
	mul.rn.f32 	%f27, %f1, %f13;
	mov.b32 	%r66, 0;
	bra.uni 	$L__BB137_12;
$L__BB137_7:
	mov.b32 	%r4, %f1;
	shl.b32 	%r40, %r4, 8;
	or.b32  	%r5, %r40, -2147483648;
	mov.b64 	%rd28, 0;
	mov.b32 	%r63, 0;
	mov.u64 	%rd26, __cudart_i2opi_f;
	mov.u64 	%rd27, %rd1;
$L__BB137_8:
	.pragma "nounroll";
	ld.global.nc.u32 	%r41, [%rd26];
	mad.wide.u32 	%rd17, %r41, %r5, %rd28;
	shr.u64 	%rd28, %rd17, 32;
	st.local.u32 	[%rd27], %rd17;
	add.s32 	%r63, %r63, 1;
	add.s64 	%rd27, %rd27, 4;
	add.s64 	%rd26, %rd26, 4;
	setp.ne.s32 	%p7, %r63, 6;
	@%p7 bra 	$L__BB137_8;
	shr.u32 	%r42, %r4, 23;
	st.local.u32 	[%rd1+24], %rd28;
	and.b32  	%r8, %r42, 31;
	and.b32  	%r43, %r42, 224;
	add.s32 	%r44, %r43, -128;
	shr.u32 	%r45, %r44, 5;
	mul.wide.u32 	%rd18, %r45, 4;
	sub.s64 	%rd8, %rd1, %rd18;
	ld.local.u32 	%r64, [%rd8+24];
	ld.local.u32 	%r65, [%rd8+20];
	setp.eq.s32 	%p8, %r8, 0;
	@%p8 bra 	$L__BB137_11;
	shf.l.wrap.b32 	%r64, %r65, %r64, %r8;
	ld.local.u32 	%r46, [%rd8+16];
	shf.l.wrap.b32 	%r65, %r46, %r65, %r8;
$L__BB137_11:
	shr.u32 	%r47, %r64, 30;
	shf.l.wrap.b32 	%r48, %r65, %r64, 2;
	shl.b32 	%r49, %r65, 2;
	shr.u32 	%r50, %r48, 31;
	add.s32 	%r51, %r50, %r47;
	neg.s32 	%r52, %r51;
	setp.lt.s32 	%p9, %r4, 0;
	selp.b32 	%r66, %r52, %r51, %p9;
	xor.b32  	%r53, %r48, %r4;
	shr.s32 	%r54, %r48, 31;
	xor.b32  	%r55, %r54, %r48;
	xor.b32  	%r56, %r54, %r49;
	cvt.u64.u32 	%rd19, %r55;
	shl.b64 	%rd20, %rd19, 32;
	cvt.u64.u32 	%rd21, %r56;
	or.b64  	%rd22, %rd20, %rd21;
	cvt.rn.f64.s64 	%fd1, %rd22;
	mul.f64 	%fd2, %fd1, 0d3BF921FB54442D19;
	cvt.rn.f32.f64 	%f11, %fd2;
	neg.f32 	%f12, %f11;
	setp.lt.s32 	%p10, %r53, 0;
	selp.f32 	%f27, %f12, %f11, %p10;
$L__BB137_12:
	add.s32 	%r58, %r66, 1;
	mul.rn.f32 	%f14, %f27, %f27;
	and.b32  	%r59, %r66, 1;
	setp.eq.b32 	%p11, %r59, 1;
	selp.f32 	%f15, %f27, 0f3F800000, %p11;
	fma.rn.f32 	%f16, %f14, %f15, 0f00000000;
	fma.rn.f32 	%f17, %f14, 0f37CBAC00, 0fBAB607ED;
	selp.f32 	%f18, 0fB94D4153, %f17, %p11;
	selp.f32 	%f19, 0f3C0885E4, 0f3D2AAABB, %p11;
	fma.rn.f32 	%f20, %f18, %f14, %f19;
	selp.f32 	%f21, 0fBE2AAAA8, 0fBEFFFFFF, %p11;
	fma.rn.f32 	%f22, %f20, %f14, %f21;
	fma.rn.f32 	%f23, %f22, %f16, %f15;
	and.b32  	%r60, %r58, 2;
	setp.eq.s32 	%p12, %r60, 0;
	mov.f32 	%f24, 0f00000000;
	sub.f32 	%f25, %f24, %f23;
	selp.f32 	%f26, %f23, %f25, %p12;
	add.s32 	%r61, %r21, %r1;
	mad.lo.s32 	%r62, %r22, %r31, %r61;
	cvta.to.global.u64 	%rd23, %rd10;
	mul.wide.s32 	%rd24, %r62, 4;
	add.s64 	%rd25, %rd23, %rd24;
	st.global.f32 	[%rd25], %f26;
$L__BB137_13:
	ret;

}
	// .globl	uplo_tan
.visible .entry uplo_tan(
	.param .u32 uplo_tan_param_0,
	.param .u32 uplo_tan_param_1,
	.param .u32 uplo_tan_param_2,
	.param .u64 .ptr .align 1 uplo_tan_param_3,
	.param .u32 uplo_tan_param_4,
	.param .u32 uplo_tan_param_5,
	.param .u64 .ptr .align 1 uplo_tan_param_6,
	.param .u32 uplo_tan_param_7,
	.param .u32 uplo_tan_param_8
)
{
	.local .align 4 .b8 	__local_depot138[28];
	.reg .b64 	%SP;
	.reg .b64 	%SPL;
	.reg .pred 	%p<13>;
	.reg .b32 	%r<65>;
	.reg .b32 	%f<28>;
	.reg .b64 	%rd<29>;
	.reg .b64 	%fd<3>;

	mov.u64 	%SPL, __local_depot138;
	ld.param.u32 	%r23, [uplo_tan_param_0];
	ld.param.u32 	%r17, [uplo_tan_param_1];
	ld.param.u32 	%r18, [uplo_tan_param_2];
	ld.param.u64 	%rd9, [uplo_tan_param_3];
	ld.param.u32 	%r19, [uplo_tan_param_4];
	ld.param.u32 	%r20, [uplo_tan_param_5];
	ld.param.u64 	%rd10, [uplo_tan_param_6];
	ld.param.u32 	%r21, [uplo_tan_param_7];
	ld.param.u32 	%r22, [uplo_tan_param_8];
	add.u64 	%rd1, %SPL, 0;
	mov.u32 	%r25, %ctaid.x;
	mov.u32 	%r26, %ntid.x;
	mov.u32 	%r27, %tid.x;
	mad.lo.s32 	%r1, %r25, %r26, %r27;
	mov.u32 	%r28, %ctaid.y;
	mov.u32 	%r29, %ntid.y;
	mov.u32 	%r30, %tid.y;
	mad.lo.s32 	%r31, %r28, %r29, %r30;
	max.s32 	%r32, %r1, %r31;
	setp.ge.s32 	%p1, %r32, %r23;
	@%p1 bra 	$L__BB138_13;
	setp.ne.s32 	%p2, %r17, 132;
	@%p2 bra 	$L__BB138_3;
	mul.lo.s32 	%r35, %r18, %r1;
	mul.lo.s32 	%r36, %r18, %r31;
	setp.gt.s32 	%p4, %r35, %r36;
	@%p4 bra 	$L__BB138_4;
	bra.uni 	$L__BB138_13;
$L__BB138_3:
	mul.lo.s32 	%r33, %r18, %r1;
	mul.lo.s32 	%r34, %r18, %r31;
	setp.lt.s32 	%p3, %r33, %r34;
	@%p3 bra 	$L__BB138_13;
$L__BB138_4:
	add.s32 	%r37, %r19, %r1;
	mad.lo.s32 	%r38, %r20, %r31, %r37;
	cvta.to.global.u64 	%rd12, %rd9;
	mul.wide.s32 	%rd13, %r38, 4;
	add.s64 	%rd14, %rd12, %rd13;
	ld.global.f32 	%f1, [%rd14];
	mul.f32 	%f7, %f1, 0f3F22F983;
	cvt.rni.s32.f32 	%r64, %f7;
	cvt.rn.f32.s32 	%f8, %r64;
	fma.rn.f32 	%f9, %f8, 0fBFC90FDA, %f1;
	fma.rn.f32 	%f10, %f8, 0fB3A22168, %f9;
	fma.rn.f32 	%f27, %f8, 0fA7C234C5, %f10;
	abs.f32 	%f3, %f1;
	setp.ltu.f32 	%p5, %f3, 0f47CE4780;
	@%p5 bra 	$L__BB138_12;
	setp.neu.f32 	%p6, %f3, 0f7F800000;
	@%p6 bra 	$L__BB138_7;
	mov.f32 	%f13, 0f00000000;
	mul.rn.f32 	%f27, %f1, %f13;
	mov.b32 	%r64, 0;
	bra.uni 	$L__BB138_12;
$L__BB138_7:
	mov.b32 	%r4, %f1;
	shl.b32 	%r40, %r4, 8;
	or.b32  	%r5, %r40, -2147483648;
	mov.b64 	%rd28, 0;
	mov.b32 	%r61, 0;
	mov.u64 	%rd26, __cudart_i2opi_f;
	mov.u64 	%rd27, %rd1;
$L__BB138_8:
	.pragma "nounroll";
	ld.global.nc.u32 	%r41, [%rd26];
	mad.wide.u32 	%rd17, %r41, %r5, %rd28;
	shr.u64 	%rd28, %rd17, 32;
	st.local.u32 	[%rd27], %rd17;
	add.s32 	%r61, %r61, 1;
	add.s64 	%rd27, %rd27, 4;
	add.s64 	%rd26, %rd26, 4;
	setp.ne.s32 	%p7, %r61, 6;
	@%p7 bra 	$L__BB138_8;
	shr.u32 	%r42, %r4, 23;
	st.local.u32 	[%rd1+24], %rd28;
	and.b32  	%r8, %r42, 31;
	and.b32  	%r43, %r42, 224;
	add.s32 	%r44, %r43, -128;
	shr.u32 	%r45, %r44, 5;
	mul.wide.u32 	%rd18, %r45, 4;
	sub.s64 	%rd8, %rd1, %rd18;
	ld.local.u32 	%r62, [%rd8+24];
	ld.local.u32 	%r63, [%rd8+20];
	setp.eq.s32 	%p8, %r8, 0;
	@%p8 bra 	$L__BB138_11;
	shf.l.wrap.b32 	%r62, %r63, %r62, %r8;
	ld.local.u32 	%r46, [%rd8+16];
	shf.l.wrap.b32 	%r63, %r46, %r63, %r8;
$L__BB138_11:
	shr.u32 	%r47, %r62, 30;
	shf.l.wrap.b32 	%r48, %r63, %r62, 2;
	shl.b32 	%r49, %r63, 2;
	shr.u32 	%r50, %r48, 31;
	add.s32 	%r51, %r50, %r47;
	neg.s32 	%r52, %r51;
	setp.lt.s32 	%p9, %r4, 0;
	selp.b32 	%r64, %r52, %r51, %p9;
	xor.b32  	%r53, %r48, %r4;
	shr.s32 	%r54, %r48, 31;
	xor.b32  	%r55, %r54, %r48;
	xor.b32  	%r56, %r54, %r49;
	cvt.u64.u32 	%rd19, %r55;
	shl.b64 	%rd20, %rd19, 32;
	cvt.u64.u32 	%rd21, %r56;
	or.b64  	%rd22, %rd20, %rd21;
	cvt.rn.f64.s64 	%fd1, %rd22;
	mul.f64 	%fd2, %fd1, 0d3BF921FB54442D19;
	cvt.rn.f32.f64 	%f11, %fd2;
	neg.f32 	%f12, %f11;
	setp.lt.s32 	%p10, %r53, 0;
	selp.f32 	%f27, %f12, %f11, %p10;
$L__BB138_12:
	mul.f32 	%f14, %f27, %f27;
	fma.rn.f32 	%f15, %f14, 0f3C190000, 0f3B560000;
	fma.rn.f32 	%f16, %f15, %f14, 0f3CC70000;
	fma.rn.f32 	%f17, %f16, %f14, 0f3D5B0000;
	fma.rn.f32 	%f18, %f17, %f14, 0f3E089438;
	fma.rn.f32 	%f19, %f18, %f14, 0f3EAAAA88;
	mul.rn.f32 	%f20, %f14, %f27;
	fma.rn.f32 	%f21, %f19, %f20, %f27;
	abs.f32 	%f22, %f27;
	setp.eq.f32 	%p11, %f22, 0f3A00B43C;
	selp.f32 	%f23, %f27, %f21, %p11;
	and.b32  	%r58, %r64, 1;
	setp.eq.b32 	%p12, %r58, 1;
	neg.f32 	%f24, %f23;
	rcp.approx.ftz.f32 	%f25, %f24;
	selp.f32 	%f26, %f25, %f23, %p12;
	add.s32 	%r59, %r21, %r1;
	mad.lo.s32 	%r60, %r22, %r31, %r59;
	cvta.to.global.u64 	%rd23, %rd10;
	mul.wide.s32 	%rd24, %r60, 4;
	add.s64 	%rd25, %rd23, %rd24;
	st.global.f32 	[%rd25], %f26;
$L__BB138_13:
	ret;

}
	// .globl	uplo_sincos
.visible .entry uplo_sincos(
	.param .u32 uplo_sincos_param_0,
	.param .u32 uplo_sincos_param_1,
	.param .u32 uplo_sincos_param_2,
	.param .u64 .ptr .align 1 uplo_sincos_param_3,
	.param .u32 uplo_sincos_param_4,
	.param .u32 uplo_sincos_param_5,
	.param .u64 .ptr .align 1 uplo_sincos_param_6,
	.param .u32 uplo_sincos_param_7,
	.param .u32 uplo_sincos_param_8,
	.param .u64 .ptr .align 1 uplo_sincos_param_9,
	.param .u32 uplo_sincos_param_10,
	.param .u32 uplo_sincos_param_11
)
{
	.local .align 4 .b8 	__local_depot139[28];
	.reg .b64 	%SP;
	.reg .b64 	%SPL;
	.reg .pred 	%p<14>;
	.reg .b32 	%r<72>;
	.reg .b32 	%f<30>;
	.reg .b64 	%rd<33>;
	.reg .b64 	%fd<3>;

	mov.u64 	%SPL, __local_depot139;
	ld.param.u32 	%r25, [uplo_sincos_param_0];
	ld.param.u32 	%r17, [uplo_sincos_param_1];
	ld.param.u32 	%r18, [uplo_sincos_param_2];
	ld.param.u64 	%rd11, [uplo_sincos_param_3];
	ld.param.u32 	%r19, [uplo_sincos_param_4];
	ld.param.u32 	%r20, [uplo_sincos_param_5];
	ld.param.u64 	%rd12, [uplo_sincos_param_6];
	ld.param.u32 	%r21, [uplo_sincos_param_7];
	ld.param.u32 	%r22, [uplo_sincos_param_8];
	ld.param.u64 	%rd13, [uplo_sincos_param_9];
	ld.param.u32 	%r23, [uplo_sincos_param_10];
	ld.param.u32 	%r24, [uplo_sincos_param_11];
	add.u64 	%rd1, %SPL, 0;
	mov.u32 	%r27, %ctaid.x;
	mov.u32 	%r28, %ntid.x;
	mov.u32 	%r29, %tid.x;
	mad.lo.s32 	%r1, %r27, %r28, %r29;
	mov.u32 	%r30, %ctaid.y;
	mov.u32 	%r31, %ntid.y;
	mov.u32 	%r32, %tid.y;
	mad.lo.s32 	%r33, %r30, %r31, %r32;
	max.s32 	%r34, %r1, %r33;
	setp.ge.s32 	%p1, %r34, %r25;
	@%p1 bra 	$L__BB139_13;
	setp.ne.s32 	%p2, %r17, 132;
	@%p2 bra 	$L__BB139_3;
	mul.lo.s32 	%r37, %r18, %r1;
	mul.lo.s32 	%r38, %r18, %r33;
	setp.gt.s32 	%p4, %r37, %r38;
	@%p4 bra 	$L__BB139_4;
	bra.uni 	$L__BB139_13;
$L__BB139_3:
	mul.lo.s32 	%r35, %r18, %r1;
	mul.lo.s32 	%r36, %r18, %r33;
	setp.lt.s32 	%p3, %r35, %r36;
	@%p3 bra 	$L__BB139_13;
$L__BB139_4:
	add.s32 	%r39, %r19, %r1;
	mad.lo.s32 	%r40, %r20, %r33, %r39;
	cvta.to.global.u64 	%rd15, %rd11;
	mul.wide.s32 	%rd16, %r40, 4;
	add.s64 	%rd17, %rd15, %rd16;
	ld.global.f32 	%f1, [%rd17];
	add.s32 	%r41, %r21, %r1;
	mad.lo.s32 	%r42, %r22, %r33, %r41;
	cvta.to.global.u64 	%rd18, %rd12;
	mul.wide.s32 	%rd19, %r42, 4;
	add.s64 	%rd2, %rd18, %rd19;
	add.s32 	%r43, %r23, %r1;
	mad.lo.s32 	%r44, %r24, %r33, %r43;
	cvta.to.global.u64 	%rd20, %rd13;
	mul.wide.s32 	%rd21, %r44, 4;
	add.s64 	%rd3, %rd20, %rd21;
	mul.f32 	%f7, %f1, 0f3F22F983;
	cvt.rni.s32.f32 	%r71, %f7;
	cvt.rn.f32.s32 	%f8, %r71;
	fma.rn.f32 	%f9, %f8, 0fBFC90FDA, %f1;
	fma.rn.f32 	%f10, %f8, 0fB3A22168, %f9;
	fma.rn.f32 	%f29, %f8, 0fA7C234C5, %f10;
	abs.f32 	%f3, %f1;
	setp.ltu.f32 	%p5, %f3, 0f47CE4780;
	@%p5 bra 	$L__BB139_12;
	setp.neu.f32 	%p6, %f3, 0f7F800000;
	@%p6 bra 	$L__BB139_7;
	mov.f32 	%f13, 0f00000000;
	mul.rn.f32 	%f29, %f1, %f13;
	mov.b32 	%r71, 0;
	bra.uni 	$L__BB139_12;
$L__BB139_7:
	mov.b32 	%r4, %f1;
	shl.b32 	%r46, %r4, 8;
	or.b32  	%r5, %r46, -2147483648;
	mov.b64 	%rd32, 0;
	mov.b32 	%r68, 0;
	mov.u64 	%rd30, __cudart_i2opi_f;
	mov.u64 	%rd31, %rd1;
$L__BB139_8:
	.pragma "nounroll";
	ld.global.nc.u32 	%r47, [%rd30];
	mad.wide.u32 	%rd24, %r47, %r5, %rd32;
	shr.u64 	%rd32, %rd24, 32;
	st.local.u32 	[%rd31], %rd24;
	add.s32 	%r68, %r68, 1;
	add.s64 	%rd31, %rd31, 4;
	add.s64 	%rd30, %rd30, 4;
	setp.ne.s32 	%p7, %r68, 6;
	@%p7 bra 	$L__BB139_8;
	shr.u32 	%r48, %r4, 23;
	st.local.u32 	[%rd1+24], %rd32;
	and.b32  	%r8, %r48, 31;
	and.b32  	%r49, %r48, 224;
	add.s32 	%r50, %r49, -128;
	shr.u32 	%r51, %r50, 5;
	mul.wide.u32 	%rd25, %r51, 4;
	sub.s64 	%rd10, %rd1, %rd25;
	ld.local.u32 	%r69, [%rd10+24];
	ld.local.u32 	%r70, [%rd10+20];
	setp.eq.s32 	%p8, %r8, 0;
	@%p8 bra 	$L__BB139_11;
	shf.l.wrap.b32 	%r69, %r70, %r69, %r8;
	ld.local.u32 	%r52, [%rd10+16];
	shf.l.wrap.b32 	%r70, %r52, %r70, %r8;
$L__BB139_11:
	shr.u32 	%r53, %r69, 30;
	shf.l.wrap.b32 	%r54, %r70, %r69, 2;
	shl.b32 	%r55, %r70, 2;
	shr.u32 	%r56, %r54, 31;
	add.s32 	%r57, %r56, %r53;
	neg.s32 	%r58, %r57;
	setp.lt.s32 	%p9, %r4, 0;
	selp.b32 	%r71, %r58, %r57, %p9;
	xor.b32  	%r59, %r54, %r4;
	shr.s32 	%r60, %r54, 31;
	xor.b32  	%r61, %r60, %r54;
	xor.b32  	%r62, %r60, %r55;
	cvt.u64.u32 	%rd26, %r61;
	shl.b64 	%rd27, %rd26, 32;
	cvt.u64.u32 	%rd28, %r62;
	or.b64  	%rd29, %rd27, %rd28;
	cvt.rn.f64.s64 	%fd1, %rd29;
	mul.f64 	%fd2, %fd1, 0d3BF921FB54442D19;
	cvt.rn.f32.f64 	%f11, %fd2;
	neg.f32 	%f12, %f11;
	setp.lt.s32 	%p10, %r59, 0;
	selp.f32 	%f29, %f12, %f11, %p10;
$L__BB139_12:
	mul.f32 	%f14, %f29, %f29;
	fma.rn.f32 	%f15, %f14, 0f37CBAC00, 0fBAB607ED;
	fma.rn.f32 	%f16, %f15, %f14, 0f3D2AAABB;
	fma.rn.f32 	%f17, %f16, %f14, 0fBEFFFFFF;
	fma.rn.f32 	%f18, %f17, %f14, 0f3F800000;
	fma.rn.f32 	%f19, %f14, %f29, 0f00000000;
	fma.rn.f32 	%f20, %f14, 0fB94D4153, 0f3C0885E4;
	fma.rn.f32 	%f21, %f20, %f14, 0fBE2AAAA8;
	fma.rn.f32 	%f22, %f21, %f19, %f29;
	and.b32  	%r64, %r71, 1;
	setp.eq.b32 	%p11, %r64, 1;
	selp.f32 	%f23, %f18, %f22, %p11;
	selp.f32 	%f24, %f22, %f18, %p11;
	and.b32  	%r65, %r71, 2;
	setp.eq.s32 	%p12, %r65, 0;
	neg.f32 	%f25, %f23;
	selp.f32 	%f26, %f23, %f25, %p12;
	add.s32 	%r66, %r71, 1;
	and.b32  	%r67, %r66, 2;
	setp.eq.s32 	%p13, %r67, 0;
	neg.f32 	%f27, %f24;
	selp.f32 	%f28, %f24, %f27, %p13;
	st.global.f32 	[%rd2], %f26;
	st.global.f32 	[%rd3], %f28;
$L__BB139_13:
	ret;

}
	// .globl	uplo_asin
.visible .entry uplo_asin(
	.param .u32 uplo_asin_param_0,
	.param .u32 uplo_asin_param_1,
	.param .u32 uplo_asin_param_2,
	.param .u64 .ptr .align 1 uplo_asin_param_3,
	.param .u32 uplo_asin_param_4,
	.param .u32 uplo_asin_param_5,
	.param .u64 .ptr .align 1 uplo_asin_param_6,
	.param .u32 uplo_asin_param_7,
	.param .u32 uplo_asin_param_8
)
{
	.reg .pred 	%p<8>;
	.reg .b32 	%r<27>;
	.reg .b32 	%f<23>;
	.reg .b64 	%rd<9>;

	ld.param.u32 	%r9, [uplo_asin_param_0];
	ld.param.u32 	%r3, [uplo_asin_param_1];
	ld.param.u32 	%r4, [uplo_asin_param_2];
	ld.param.u64 	%rd1, [uplo_asin_param_3];
	ld.param.u32 	%r5, [uplo_asin_param_4];
	ld.param.u32 	%r6, [uplo_asin_param_5];
	ld.param.u64 	%rd2, [uplo_asin_param_6];
	ld.param.u32 	%r7, [uplo_asin_param_7];
	ld.param.u32 	%r8, [uplo_asin_param_8];
	mov.u32 	%r11, %ctaid.x;
	mov.u32 	%r12, %ntid.x;
	mov.u32 	%r13, %tid.x;
	mad.lo.s32 	%r1, %r11, %r12, %r13;
	mov.u32 	%r14, %ctaid.y;
	mov.u32 	%r15, %ntid.y;
	mov.u32 	%r16, %tid.y;
	mad.lo.s32 	%r17, %r14, %r15, %r16;
	max.s32 	%r18, %r1, %r17;
	setp.ge.s32 	%p1, %r18, %r9;
	@%p1 bra 	$L__BB140_5;
	setp.ne.s32 	%p2, %r3, 132;
	@%p2 bra 	$L__BB140_3;
	mul.lo.s32 	%r21, %r4, %r1;
	mul.lo.s32 	%r22, %r4, %r17;
	setp.gt.s32 	%p4, %r21, %r22;
	@%p4 bra 	$L__BB140_4;
	bra.uni 	$L__BB140_5;
$L__BB140_3:
	mul.lo.s32 	%r19, %r4, %r1;
	mul.lo.s32 	%r20, %r4, %r17;
	setp.lt.s32 	%p3, %r19, %r20;
	@%p3 bra 	$L__BB140_5;
$L__BB140_4:
	add.s32 	%r23, %r5, %r1;
	mad.lo.s32 	%r24, %r6, %r17, %r23;
	cvta.to.global.u64 	%rd3, %rd1;
	mul.wide.s32 	%rd4, %r24, 4;
	add.s64 	%rd5, %rd3, %rd4;
	ld.global.f32 	%f1, [%rd5];
	abs.f32 	%f2, %f1;
	fma.rn.f32 	%f3, %f2, 0fBF000000, 0f3F000000;
	rsqrt.approx.ftz.f32 	%f4, %f3;
	mul.f32 	%f5, %f4, %f3;
	mul.f32 	%f6, %f4, 0fBF000000;
	fma.rn.f32 	%f7, %f5, %f6, 0f3F000000;
	fma.rn.f32 	%f8, %f5, %f7, %f5;
	setp.eq.f32 	%p5, %f2, 0f3F800000;
	selp.f32 	%f9, 0f00000000, %f8, %p5;
	setp.gt.f32 	%p6, %f2, 0f3F0F5C29;
	selp.f32 	%f10, %f9, %f2, %p6;
	mul.f32 	%f11, %f10, %f10;
	fma.rn.f32 	%f12, %f11, 0f3D4DD2F7, 0f3C99CA97;
	fma.rn.f32 	%f13, %f12, %f11, 0f3D3F90E8;
	fma.rn.f32 	%f14, %f13, %f11, 0f3D993CCF;
	fma.rn.f32 	%f15, %f14, %f11, 0f3E2AAC04;
	mul.f32 	%f16, %f11, %f15;
	fma.rn.f32 	%f17, %f16, %f10, %f10;
	mul.f32 	%f18, %f17, 0fC0000000;
	fma.rn.f32 	%f19, 0f3F6EE581, 0f3FD774EB, %f18;
	selp.f32 	%f20, %f19, %f17, %p6;
	setp.num.f32 	%p7, %f20, %f20;
	copysign.f32 	%f21, %f1, %f20;
	selp.f32 	%f22, %f21, %f20, %p7;
	add.s32 	%r25, %r7, %r1;
	mad.lo.s32 	%r26, %r8, %r17, %r25;
	cvta.to.global.u64 	%rd6, %rd2;
	mul.wide.s32 	%rd7, %r26, 4;
	add.s64 	%rd8, %rd6, %rd7;
	st.global.f32 	[%rd8], %f22;
$L__BB140_5:
	ret;

}
	// .globl	uplo_acos
.visible .entry uplo_acos(
	.param .u32 uplo_acos_param_0,
	.param .u32 uplo_acos_param_1,
	.param .u32 uplo_acos_param_2,
	.param .u64 .ptr .align 1 uplo_acos_param_3,
	.param .u32 uplo_acos_param_4,
	.param .u32 uplo_acos_param_5,
	.param .u64 .ptr .align 1 uplo_acos_param_6,
	.param .u32 uplo_acos_param_7,
	.param .u32 uplo_acos_param_8
)
{
	.reg .pred 	%p<8>;
	.reg .b32 	%r<27>;
	.reg .b32 	%f<26>;
	.reg .b64 	%rd<9>;

	ld.param.u32 	%r9, [uplo_acos_param_0];
	ld.param.u32 	%r3, [uplo_acos_param_1];
	ld.param.u32 	%r4, [uplo_acos_param_2];
	ld.param.u64 	%rd1, [uplo_acos_param_3];
	ld.param.u32 	%r5, [uplo_acos_param_4];
	ld.param.u32 	%r6, [uplo_acos_param_5];
	ld.param.u64 	%rd2, [uplo_acos_param_6];
	ld.param.u32 	%r7, [uplo_acos_param_7];
	ld.param.u32 	%r8, [uplo_acos_param_8];
	mov.u32 	%r11, %ctaid.x;
	mov.u32 	%r12, %ntid.x;
	mov.u32 	%r13, %tid.x;
	mad.lo.s32 	%r1, %r11, %r12, %r13;
	mov.u32 	%r14, %ctaid.y;
	mov.u32 	%r15, %ntid.y;
	mov.u32 	%r16, %tid.y;
	mad.lo.s32 	%r17, %r14, %r15, %r16;
	max.s32 	%r18, %r1, %r17;
	setp.ge.s32 	%p1, %r18, %r9;
	@%p1 bra 	$L__BB141_5;
	setp.ne.s32 	%p2, %r3, 132;
	@%p2 bra 	$L__BB141_3;
	mul.lo.s32 	%r21, %r4, %r1;
	mul.lo.s32 	%r22, %r4, %r17;
	setp.gt.s32 	%p4, %r21, %r22;
	@%p4 bra 	$L__BB141_4;
	bra.uni 	$L__BB141_5;
$L__BB141_3:
	mul.lo.s32 	%r19, %r4, %r1;
	mul.lo.s32 	%r20, %r4, %r17;
	setp.lt.s32 	%p3, %r19, %r20;
	@%p3 bra 	$L__BB141_5;
$L__BB141_4:
	add.s32 	%r23, %r5, %r1;
	mad.lo.s32 	%r24, %r6, %r17, %r23;
	cvta.to.global.u64 	%rd3, %rd1;
	mul.wide.s32 	%rd4, %r24, 4;
	add.s64 	%rd5, %rd3, %rd4;
	ld.global.f32 	%f1, [%rd5];
	abs.f32 	%f2, %f1;
	fma.rn.f32 	%f3, %f2, 0fBF000000, 0f3F000000;
	rsqrt.approx.ftz.f32 	%f4, %f3;
	mul.f32 	%f5, %f4, %f3;
	mul.f32 	%f6, %f4, 0fBF000000;
	fma.rn.f32 	%f7, %f5, %f6, 0f3F000000;
	fma.rn.f32 	%f8, %f5, %f7, %f5;
	setp.eq.f32 	%p5, %f2, 0f3F800000;
	selp.f32 	%f9, 0f00000000, %f8, %p5;
	setp.gt.f32 	%p6, %f2, 0f3F0F5C29;
	selp.f32 	%f10, %f9, %f2, %p6;
	copysign.f32 	%f11, %f1, %f10;
	mul.f32 	%f12, %f11, %f11;
	fma.rn.f32 	%f13, %f12, 0f3D10ECEF, 0f3C8B1ABB;
	fma.rn.f32 	%f14, %f13, %f12, 0f3CFC028C;
	fma.rn.f32 	%f15, %f14, %f12, 0f3D372139;
	fma.rn.f32 	%f16, %f15, %f12, 0f3D9993DB;
	fma.rn.f32 	%f17, %f16, %f12, 0f3E2AAAC6;
	mul.f32 	%f18, %f12, %f17;
	fma.rn.f32 	%f19, %f18, %f11, %f11;
	neg.f32 	%f20, %f19;
	selp.f32 	%f21, %f19, %f20, %p6;
	fma.rn.f32 	%f22, 0f3F6EE581, 0f3FD774EB, %f21;
	setp.gt.f32 	%p7, %f1, 0f3F0F5C29;
	selp.f32 	%f23, %f19, %f22, %p7;
	add.f32 	%f24, %f23, %f23;
	selp.f32 	%f25, %f24, %f23, %p6;
	add.s32 	%r25, %r7, %r1;
	mad.lo.s32 	%r26, %r8, %r17, %r25;
	cvta.to.global.u64 	%rd6, %rd2;
	mul.wide.s32 	%rd7, %r26, 4;
	add.s64 	%rd8, %rd6, %rd7;
	st.global.f32 	[%rd8], %f25;
$L__BB141_5:
	ret;

}
	// .globl	uplo_atan
.visible .entry uplo_atan(
	.param .u32 uplo_atan_param_0,
	.param .u32 uplo_atan_param_1,
	.param .u32 uplo_atan_param_2,
	.param .u64 .ptr .align 1 uplo_atan_param_3,
	.param .u32 uplo_atan_param_4,
	.param .u32 uplo_atan_param_5,
	.param .u64 .ptr .align 1 uplo_atan_param_6,
	.param .u32 uplo_atan_param_7,
	.param .u32 uplo_atan_param_8
)
{
	.reg .pred 	%p<7>;
	.reg .b32 	%r<27>;
	.reg .b32 	%f<20>;
	.reg .b64 	%rd<9>;

	ld.param.u32 	%r9, [uplo_atan_param_0];
	ld.param.u32 	%r3, [uplo_atan_param_1];
	ld.param.u32 	%r4, [uplo_atan_param_2];
	ld.param.u64 	%rd1, [uplo_atan_param_3];
	ld.param.u32 	%r5, [uplo_atan_param_4];
	ld.param.u32 	%r6, [uplo_atan_param_5];
	ld.param.u64 	%rd2, [uplo_atan_param_6];
	ld.param.u32 	%r7, [uplo_atan_param_7];
	ld.param.u32 	%r8, [uplo_atan_param_8];
	mov.u32 	%r11, %ctaid.x;
	mov.u32 	%r12, %ntid.x;
	mov.u32 	%r13, %tid.x;
	mad.lo.s32 	%r1, %r11, %r12, %r13;
	mov.u32 	%r14, %ctaid.y;
	mov.u32 	%r15, %ntid.y;
	mov.u32 	%r16, %tid.y;
	mad.lo.s32 	%r17, %r14, %r15, %r16;
	max.s32 	%r18, %r1, %r17;
	setp.ge.s32 	%p1, %r18, %r9;
	@%p1 bra 	$L__BB142_5;
	setp.ne.s32 	%p2, %r3, 132;
	@%p2 bra 	$L__BB142_3;
	mul.lo.s32 	%r21, %r4, %r1;
	mul.lo.s32 	%r22, %r4, %r17;
	setp.gt.s32 	%p4, %r21, %r22;
	@%p4 bra 	$L__BB142_4;
	bra.uni 	$L__BB142_5;
$L__BB142_3:
	mul.lo.s32 	%r19, %r4, %r1;
	mul.lo.s32 	%r20, %r4, %r17;
	setp.lt.s32 	%p3, %r19, %r20;
	@%p3 bra 	$L__BB142_5;
$L__BB142_4:
	add.s32 	%r23, %r5, %r1;
	mad.lo.s32 	%r24, %r6, %r17, %r23;
	cvta.to.global.u64 	%rd3, %rd1;
	mul.wide.s32 	%rd4, %r24, 4;
	add.s64 	%rd5, %rd3, %rd4;
	ld.global.f32 	%f1, [%rd5];
	abs.f32 	%f2, %f1;
	setp.gt.f32 	%p5, %f2, 0f3F800000;
	rcp.approx.ftz.f32 	%f3, %f2;
	selp.f32 	%f4, %f3, %f2, %p5;
	mul.f32 	%f5, %f4, %f4;
	fma.rn.f32 	%f6, %f5, 0f3B2090AA, 0fBC6BE14F;
	fma.rn.f32 	%f7, %f6, %f5, 0f3D23397E;
	fma.rn.f32 	%f8, %f7, %f5, 0fBD948A7A;
	fma.rn.f32 	%f9, %f8, %f5, 0f3DD76B21;
	fma.rn.f32 	%f10, %f9, %f5, 0fBE111E88;
	fma.rn.f32 	%f11, %f10, %f5, 0f3E4CAF60;
	fma.rn.f32 	%f12, %f11, %f5, 0fBEAAAA27;
	mul.f32 	%f13, %f5, %f12;
	fma.rn.f32 	%f14, %f13, %f4, %f4;
	neg.f32 	%f15, %f14;
	fma.rn.f32 	%f16, 0f3F6EE581, 0f3FD774EB, %f15;
	selp.f32 	%f17, %f16, %f14, %p5;
	setp.num.f32 	%p6, %f2, %f2;
	copysign.f32 	%f18, %f1, %f17;
	selp.f32 	%f19, %f18, %f17, %p6;
	add.s32 	%r25, %r7, %r1;
	mad.lo.s32 	%r26, %r8, %r17, %r25;
	cvta.to.global.u64 	%rd6, %rd2;
	mul.wide.s32 	%rd7, %r26, 4;
	add.s64 	%rd8, %rd6, %rd7;
	st.global.f32 	[%rd8], %f19;
$L__BB142_5:
	ret;

}
	// .globl	uplo_atan2
.visible .entry uplo_atan2(
	.param .u32 uplo_atan2_param_0,
	.param .u32 uplo_atan2_param_1,
	.param .u32 uplo_atan2_param_2,
	.param .u64 .ptr .align 1 uplo_atan2_param_3,
	.param .u32 uplo_atan2_param_4,
	.param .u32 uplo_atan2_param_5,
	.param .u64 .ptr .align 1 uplo_atan2_param_6,
	.param .u32 uplo_atan2_param_7,
	.param .u32 uplo_atan2_param_8,
	.param .u64 .ptr .align 1 uplo_atan2_param_9,
	.param .u32 uplo_atan2_param_10,
	.param .u32 uplo_atan2_param_11
)
{
	.reg .pred 	%p<10>;
	.reg .b32 	%r<32>;
	.reg .b32 	%f<33>;
	.reg .b64 	%rd<13>;

	ld.param.u32 	%r11, [uplo_atan2_param_0];
	ld.param.u32 	%r3, [uplo_atan2_param_1];
	ld.param.u32 	%r4, [uplo_atan2_param_2];
	ld.param.u64 	%rd1, [uplo_atan2_param_3];
	ld.param.u32 	%r5, [uplo_atan2_param_4];
	ld.param.u32 	%r6, [uplo_atan2_param_5];
	ld.param.u64 	%rd2, [uplo_atan2_param_6];
	ld.param.u32 	%r7, [uplo_atan2_param_7];
	ld.param.u32 	%r8, [uplo_atan2_param_8];
	ld.param.u64 	%rd3, [uplo_atan2_param_9];
	ld.param.u32 	%r9, [uplo_atan2_param_10];
	ld.param.u32 	%r10, [uplo_atan2_param_11];
	mov.u32 	%r13, %ctaid.x;
	mov.u32 	%r14, %ntid.x;
	mov.u32 	%r15, %tid.x;
	mad.lo.s32 	%r1, %r13, %r14, %r15;
	mov.u32 	%r16, %ctaid.y;
	mov.u32 	%r17, %ntid.y;
	mov.u32 	%r18, %tid.y;
	mad.lo.s32 	%r19, %r16, %r17, %r18;
	max.s32 	%r20, %r1, %r19;
	setp.ge.s32 	%p1, %r20, %r11;
	@%p1 bra 	$L__BB143_5;
	setp.ne.s32 	%p2, %r3, 132;
	@%p2 bra 	$L__BB143_3;
	mul.lo.s32 	%r23, %r4, %r1;
	mul.lo.s32 	%r24, %r4, %r19;
	setp.gt.s32 	%p4, %r23, %r24;
	@%p4 bra 	$L__BB143_4;
	bra.uni 	$L__BB143_5;
$L__BB143_3:
	mul.lo.s32 	%r21, %r4, %r1;
	mul.lo.s32 	%r22, %r4, %r19;
	setp.lt.s32 	%p3, %r21, %r22;
	@%p3 bra 	$L__BB143_5;
$L__BB143_4:
	add.s32 	%r25, %r5, %r1;
	mad.lo.s32 	%r26, %r6, %r19, %r25;
	cvta.to.global.u64 	%rd4, %rd1;
	mul.wide.s32 	%rd5, %r26, 4;
	add.s64 	%rd6, %rd4, %rd5;
	ld.global.f32 	%f1, [%rd6];
	add.s32 	%r27, %r7, %r1;
	mad.lo.s32 	%r28, %r8, %r19, %r27;
	cvta.to.global.u64 	%rd7, %rd2;
	mul.wide.s32 	%rd8, %r28, 4;
	add.s64 	%rd9, %rd7, %rd8;
	ld.global.f32 	%f2, [%rd9];
	abs.f32 	%f3, %f2;
	abs.f32 	%f4, %f1;
	setp.gt.f32 	%p5, %f4, %f3;
	selp.f32 	%f5, %f4, %f3, %p5;
	selp.f32 	%f6, %f3, %f4, %p5;
	div.rn.f32 	%f7, %f6, %f5;
	mul.f32 	%f8, %f7, %f7;
	fma.rn.f32 	%f9, %f8, 0f3B33710B, 0fBC807748;
	fma.rn.f32 	%f10, %f9, %f8, 0f3D2CDAB2;
	fma.rn.f32 	%f11, %f10, %f8, 0fBD992D10;
	fma.rn.f32 	%f12, %f11, %f8, 0f3DD9EA6C;
	fma.rn.f32 	%f13, %f12, %f8, 0fBE117CB1;
	fma.rn.f32 	%f14, %f13, %f8, 0f3E4CBCE0;
	fma.rn.f32 	%f15, %f14, %f8, 0fBEAAAA7D;
	mul.f32 	%f16, %f8, %f15;
	fma.rn.f32 	%f17, %f16, %f7, %f7;
	neg.f32 	%f18, %f17;
	fma.rn.f32 	%f19, 0f3F6EE581, 0f3FD774EB, %f18;
	selp.f32 	%f20, %f19, %f17, %p5;
	selp.f32 	%f21, 0f3F6EE581, 0f3FEEE581, %p5;
	selp.f32 	%f22, %f17, %f18, %p5;
	mov.b32 	%r29, %f2;
	fma.rn.f32 	%f23, %f21, 0f3FD774EB, %f22;
	setp.lt.s32 	%p6, %r29, 0;
	selp.f32 	%f24, %f23, %f20, %p6;
	add.f32 	%f25, %f4, %f3;
	setp.eq.f32 	%p7, %f5, 0f00000000;
	selp.f32 	%f26, 0f40490FDB, 0f00000000, %p6;
	setp.eq.f32 	%p8, %f3, %f4;
	selp.f32 	%f27, 0f4016CBE4, 0f3F490FDB, %p6;
	selp.f32 	%f28, %f27, %f24, %p8;
	selp.f32 	%f29, %f26, %f28, %p7;
	abs.f32 	%f30, %f25;
	setp.nan.f32 	%p9, %f30, %f30;
	copysign.f32 	%f31, %f1, %f29;
	selp.f32 	%f32, %f25, %f31, %p9;
	add.s32 	%r30, %r9, %r1;
	mad.lo.s32 	%r31, %r10, %r19, %r30;
	cvta.to.global.u64 	%rd10, %rd3;
	mul.wide.s32 	%rd11, %r31, 4;
	add.s64 	%rd12, %rd10, %rd11;
	st.global.f32 	[%rd12], %f32;
$L__BB143_5:
	ret;

}
	// .globl	uplo_sinh
.visible .entry uplo_sinh(
	.param .u32 uplo_sinh_param_0,
	.param .u32 uplo_sinh_param_1,
	.param .u32 uplo_sinh_param_2,
	.param .u64 .ptr .align 1 uplo_sinh_param_3,
	.param .u32 uplo_sinh_param_4,
	.param .u32 uplo_sinh_param_5,
	.param .u64 .ptr .align 1 uplo_sinh_param_6,
	.param .u32 uplo_sinh_param_7,
	.param .u32 uplo_sinh_param_8
)
{
	.reg .pred 	%p<7>;
	.reg .b32 	%r<29>;
	.reg .b32 	%f<28>;
	.reg .b64 	%rd<9>;

	ld.param.u32 	%r9, [uplo_sinh_param_0];
	ld.param.u32 	%r3, [uplo_sinh_param_1];
	ld.param.u32 	%r4, [uplo_sinh_param_2];
	ld.param.u64 	%rd1, [uplo_sinh_param_3];
	ld.param.u32 	%r5, [uplo_sinh_param_4];
	ld.param.u32 	%r6, [uplo_sinh_param_5];
	ld.param.u64 	%rd2, [uplo_sinh_param_6];
	ld.param.u32 	%r7, [uplo_sinh_param_7];
	ld.param.u32 	%r8, [uplo_sinh_param_8];
	mov.u32 	%r11, %ctaid.x;
	mov.u32 	%r12, %ntid.x;
	mov.u32 	%r13, %tid.x;
	mad.lo.s32 	%r1, %r11, %r12, %r13;
	mov.u32 	%r14, %ctaid.y;
	mov.u32 	%r15, %ntid.y;
	mov.u32 	%r16, %tid.y;
	mad.lo.s32 	%r17, %r14, %r15, %r16;
	max.s32 	%r18, %r1, %r17;
	setp.ge.s32 	%p1, %r18, %r9;
	@%p1 bra 	$L__BB144_5;
	setp.ne.s32 	%p2, %r3, 132;
	@%p2 bra 	$L__BB144_3;
	mul.lo.s32 	%r21, %r4, %r1;
	mul.lo.s32 	%r22, %r4, %r17;
	setp.gt.s32 	%p4, %r21, %r22;
	@%p4 bra 	$L__BB144_4;
	bra.uni 	$L__BB144_5;
$L__BB144_3:
	mul.lo.s32 	%r19, %r4, %r1;
	mul.lo.s32 	%r20, %r4, %r17;
	setp.lt.s32 	%p3, %r19, %r20;
	@%p3 bra 	$L__BB144_5;
$L__BB144_4:
	add.s32 	%r23, %r5, %r1;
	mad.lo.s32 	%r24, %r6, %r17, %r23;
	cvta.to.global.u64 	%rd3, %rd1;
	mul.wide.s32 	%rd4, %r24, 4;
	add.s64 	%rd5, %rd3, %rd4;
	ld.global.f32 	%f1, [%rd5];
	abs.f32 	%f2, %f1;
	mov.f32 	%f3, 0f3FB8AA3B;
	mul.rn.f32 	%f4, %f2, %f3;
	cvt.rzi.f32.f32 	%f5, %f4;
	abs.f32 	%f6, %f5;
	setp.gt.f32 	%p5, %f6, 0f42FC0000;
	mov.f32 	%f7, 0f42FC0000;
	copysign.f32 	%f8, %f5, %f7;
	selp.f32 	%f9, %f8, %f5, %p5;
	fma.rn.f32 	%f10, %f9, 0fBF317218, %f2;
	fma.rn.f32 	%f11, %f9, 0f3102E308, %f10;
	mul.f32 	%f12, %f11, 0f3FB8AA3B;
	add.f32 	%f13, %f9, 0f4B40007D;
	mov.b32 	%r25, %f13;
	shl.b32 	%r26, %r25, 23;
	mov.b32 	%f14, %r26;
	ex2.approx.ftz.f32 	%f15, %f12;
	mul.f32 	%f16, %f15, %f14;
	mov.f32 	%f17, 0fBE000000;
	div.approx.ftz.f32 	%f18, %f17, %f16;
	fma.rn.f32 	%f19, %f16, 0f40000000, %f18;
	mul.f32 	%f20, %f1, %f1;
	fma.rn.f32 	%f21, %f20, 0f363D0ADA, 0f394FFF49;
	fma.rn.f32 	%f22, %f21, %f20, 0f3C08889A;
	fma.rn.f32 	%f23, %f22, %f20, 0f3E2AAAAB;
	mul.f32 	%f24, %f20, %f23;
	fma.rn.f32 	%f25, %f24, %f1, %f1;
	setp.ge.f32 	%p6, %f2, 0f3F800000;
	copysign.f32 	%f26, %f1, %f19;
	selp.f32 	%f27, %f26, %f25, %p6;
	add.s32 	%r27, %r7, %r1;
	mad.lo.s32 	%r28, %r8, %r17, %r27;
	cvta.to.global.u64 	%rd6, %rd2;
	mul.wide.s32 	%rd7, %r28, 4;
	add.s64 	%rd8, %rd6, %rd7;
	st.global.f32 	[%rd8], %f27;
$L__BB144_5:
	ret;

}
	// .globl	uplo_cosh
.visible .entry uplo_cosh(
	.param .u32 uplo_cosh_param_0,
	.param .u32 uplo_cosh_param_1,
	.param .u32 uplo_cosh_param_2,
	.param .u64 .ptr .align 1 uplo_cosh_param_3,
	.param .u32 uplo_cosh_param_4,
	.param .u32 uplo_cosh_param_5,
	.param .u64 .ptr .align 1 uplo_cosh_param_6,
	.param .u32 uplo_cosh_param_7,
	.param .u32 uplo_cosh_param_8
)
{
	.reg .pred 	%p<6>;
	.reg .b32 	%r<29>;
	.reg .b32 	%f<20>;
	.reg .b64 	%rd<9>;

	ld.param.u32 	%r9, [uplo_cosh_param_0];
	ld.param.u32 	%r3, [uplo_cosh_param_1];
	ld.param.u32 	%r4, [uplo_cosh_param_2];
	ld.param.u64 	%rd1, [uplo_cosh_param_3];
	ld.param.u32 	%r5, [uplo_cosh_param_4];
	ld.param.u32 	%r6, [uplo_cosh_param_5];
	ld.param.u64 	%rd2, [uplo_cosh_param_6];
	ld.param.u32 	%r7, [uplo_cosh_param_7];
	ld.param.u32 	%r8, [uplo_cosh_param_8];
	mov.u32 	%r11, %ctaid.x;
	mov.u32 	%r12, %ntid.x;
	mov.u32 	%r13, %tid.x;
	mad.lo.s32 	%r1, %r11, %r12, %r13;
	mov.u32 	%r14, %ctaid.y;
	mov.u32 	%r15, %ntid.y;
	mov.u32 	%r16, %tid.y;
	mad.lo.s32 	%r17, %r14, %r15, %r16;
	max.s32 	%r18, %r1, %r17;
	setp.ge.s32 	%p1, %r18, %r9;
	@%p1 bra 	$L__BB145_5;
	setp.ne.s32 	%p2, %r3, 132;
	@%p2 bra 	$L__BB145_3;
	mul.lo.s32 	%r21, %r4, %r1;
	mul.lo.s32 	%r22, %r4, %r17;
	setp.gt.s32 	%p4, %r21, %r22;
	@%p4 bra 	$L__BB145_4;
	bra.uni 	$L__BB145_5;
$L__BB145_3:
	mul.lo.s32 	%r19, %r4, %r1;
	mul.lo.s32 	%r20, %r4, %r17;
	setp.lt.s32 	%p3, %r19, %r20;
	@%p3 bra 	$L__BB145_5;
$L__BB145_4:
	add.s32 	%r23, %r5, %r1;
	mad.lo.s32 	%r24, %r6, %r17, %r23;
	cvta.to.global.u64 	%rd3, %rd1;
	mul.wide.s32 	%rd4, %r24, 4;
	add.s64 	%rd5, %rd3, %rd4;
	ld.global.f32 	%f1, [%rd5];
	abs.f32 	%f2, %f1;
	mov.f32 	%f3, 0f3FB8AA3B;
	mul.rn.f32 	%f4, %f2, %f3;
	cvt.rzi.f32.f32 	%f5, %f4;
	abs.f32 	%f6, %f5;
	setp.gt.f32 	%p5, %f6, 0f42FC0000;
	mov.f32 	%f7, 0f42FC0000;
	copysign.f32 	%f8, %f5, %f7;
	selp.f32 	%f9, %f8, %f5, %p5;
	fma.rn.f32 	%f10, %f9, 0fBF317218, %f2;
	fma.rn.f32 	%f11, %f9, 0f3102E308, %f10;
	mul.f32 	%f12, %f11, 0f3FB8AA3B;
	add.f32 	%f13, %f9, 0f4B40007D;
	mov.b32 	%r25, %f13;
	shl.b32 	%r26, %r25, 23;
	mov.b32 	%f14, %r26;
	ex2.approx.ftz.f32 	%f15, %f12;
	mul.f32 	%f16, %f15, %f14;
	mov.f32 	%f17, 0f3E000000;
	div.approx.ftz.f32 	%f18, %f17, %f16;
	fma.rn.f32 	%f19, %f16, 0f40000000, %f18;
	add.s32 	%r27, %r7, %r1;
	mad.lo.s32 	%r28, %r8, %r17, %r27;
	cvta.to.global.u64 	%rd6, %rd2;
	mul.wide.s32 	%rd7, %r28, 4;
	add.s64 	%rd8, %rd6, %rd7;
	st.global.f32 	[%rd8], %f19;
$L__BB145_5:
	ret;

}
	// .globl	uplo_tanh
.visible .entry uplo_tanh(
	.param .u32 uplo_tanh_param_0,
	.param .u32 uplo_tanh_param_1,
	.param .u32 uplo_tanh_param_2,
	.param .u64 .ptr .align 1 uplo_tanh_param_3,
	.param .u32 uplo_tanh_param_4,
	.param .u32 uplo_tanh_param_5,
	.param .u64 .ptr .align 1 uplo_tanh_param_6,
	.param .u32 uplo_tanh_param_7,
	.param .u32 uplo_tanh_param_8
)
{
	.reg .pred 	%p<7>;
	.reg .b32 	%r<27>;
	.reg .b32 	%f<17>;
	.reg .b64 	%rd<9>;

	ld.param.u32 	%r9, [uplo_tanh_param_0];
	ld.param.u32 	%r3, [uplo_tanh_param_1];
	ld.param.u32 	%r4, [uplo_tanh_param_2];
	ld.param.u64 	%rd1, [uplo_tanh_param_3];
	ld.param.u32 	%r5, [uplo_tanh_param_4];
	ld.param.u32 	%r6, [uplo_tanh_param_5];
	ld.param.u64 	%rd2, [uplo_tanh_param_6];
	ld.param.u32 	%r7, [uplo_tanh_param_7];
	ld.param.u32 	%r8, [uplo_tanh_param_8];
	mov.u32 	%r11, %ctaid.x;
	mov.u32 	%r12, %ntid.x;
	mov.u32 	%r13, %tid.x;
	mad.lo.s32 	%r1, %r11, %r12, %r13;
	mov.u32 	%r14, %ctaid.y;
	mov.u32 	%r15, %ntid.y;
	mov.u32 	%r16, %tid.y;
	mad.lo.s32 	%r17, %r14, %r15, %r16;
	max.s32 	%r18, %r1, %r17;
	setp.ge.s32 	%p1, %r18, %r9;
	@%p1 bra 	$L__BB146_5;
	setp.ne.s32 	%p2, %r3, 132;
	@%p2 bra 	$L__BB146_3;
	mul.lo.s32 	%r21, %r4, %r1;
	mul.lo.s32 	%r22, %r4, %r17;
	setp.gt.s32 	%p4, %r21, %r22;
	@%p4 bra 	$L__BB146_4;
	bra.uni 	$L__BB146_5;
$L__BB146_3:
	mul.lo.s32 	%r19, %r4, %r1;
	mul.lo.s32 	%r20, %r4, %r17;
	setp.lt.s32 	%p3, %r19, %r20;
	@%p3 bra 	$L__BB146_5;
$L__BB146_4:
	add.s32 	%r23, %r5, %r1;
	mad.lo.s32 	%r24, %r6, %r17, %r23;
	cvta.to.global.u64 	%rd3, %rd1;
	mul.wide.s32 	%rd4, %r24, 4;
	add.s64 	%rd5, %rd3, %rd4;
	ld.global.f32 	%f1, [%rd5];
	abs.f32 	%f2, %f1;
	mul.f32 	%f3, %f2, 0f4038AA3B;
	ex2.approx.ftz.f32 	%f4, %f3;
	add.f32 	%f5, %f4, 0f3F800000;
	rcp.approx.ftz.f32 	%f6, %f5;
	fma.rn.f32 	%f7, %f6, 0fC0000000, 0f3F800000;
	setp.ge.f32 	%p5, %f2, 0f41102CB4;
	selp.f32 	%f8, 0f3F800000, %f7, %p5;
	copysign.f32 	%f9, %f1, %f8;
	mul.f32 	%f10, %f1, %f1;
	fma.rn.f32 	%f11, %f10, 0f3C80F082, 0fBD563CAE;
	fma.rn.f32 	%f12, %f11, %f10, 0f3E085941;
	fma.rn.f32 	%f13, %f12, %f10, 0fBEAAA9ED;
	fma.rn.f32 	%f14, %f13, %f10, 0f00000000;
	fma.rn.f32 	%f15, %f14, %f1, %f1;
	setp.ge.f32 	%p6, %f2, 0f3F19999A;
	selp.f32 	%f16, %f9, %f15, %p6;
	add.s32 	%r25, %r7, %r1;
	mad.lo.s32 	%r26, %r8, %r17, %r25;
	cvta.to.global.u64 	%rd6, %rd2;
	mul.wide.s32 	%rd7, %r26, 4;
	add.s64 	%rd8, %rd6, %rd7;
	st.global.f32 	[%rd8], %f16;
$L__BB146_5:
	ret;

}
	// .globl	uplo_asinh
.visible .entry uplo_asinh(
	.param .u32 uplo_asinh_param_0,
	.param .u32 uplo_asinh_param_1,
	.param .u32 uplo_asinh_param_2,
	.param .u64 .ptr .align 1 uplo_asinh_param_3,
	.param .u32 uplo_asinh_param_4,
	.param .u32 uplo_asinh_param_5,
	.param .u64 .ptr .align 1 uplo_asinh_param_6,
	.param .u32 uplo_asinh_param_7,
	.param .u32 uplo_asinh_param_8
)
{
	.reg .pred 	%p<11>;
	.reg .b32 	%r<33>;
	.reg .b32 	%f<38>;
	.reg .b64 	%rd<9>;

	ld.param.u32 	%r10, [uplo_asinh_param_0];
	ld.param.u32 	%r4, [uplo_asinh_param_1];
	ld.param.u32 	%r5, [uplo_asinh_param_2];
	ld.param.u64 	%rd1, [uplo_asinh_param_3];
	ld.param.u32 	%r6, [uplo_asinh_param_4];
	ld.param.u32 	%r7, [uplo_asinh_param_5];
	ld.param.u64 	%rd2, [uplo_asinh_param_6];
	ld.param.u32 	%r8, [uplo_asinh_param_7];
	ld.param.u32 	%r9, [uplo_asinh_param_8];
	mov.u32 	%r12, %ctaid.x;
	mov.u32 	%r13, %ntid.x;
	mov.u32 	%r14, %tid.x;
	mad.lo.s32 	%r1, %r12, %r13, %r14;
	mov.u32 	%r15, %ctaid.y;
	mov.u32 	%r16, %ntid.y;
	mov.u32 	%r17, %tid.y;
	mad.lo.s32 	%r18, %r15, %r16, %r17;
	max.s32 	%r19, %r1, %r18;
	setp.ge.s32 	%p1, %r19, %r10;
	@%p1 bra 	$L__BB147_7;
	setp.ne.s32 	%p2, %r4, 132;
	@%p2 bra 	$L__BB147_3;
	mul.lo.s32 	%r22, %r5, %r1;
	mul.lo.s32 	%r23, %r5, %r18;
	setp.gt.s32 	%p4, %r22, %r23;
	@%p4 bra 	$L__BB147_4;
	bra.uni 	$L__BB147_7;
$L__BB147_3:
	mul.lo.s32 	%r20, %r5, %r1;
	mul.lo.s32 	%r21, %r5, %r18;
	setp.lt.s32 	%p3, %r20, %r21;
	@%p3 bra 	$L__BB147_7;
$L__BB147_4:
	add.s32 	%r24, %r6, %r1;
	mad.lo.s32 	%r25, %r7, %r18, %r24;
	cvta.to.global.u64 	%rd3, %rd1;
	mul.wide.s32 	%rd4, %r25, 4;
	add.s64 	%rd5, %rd3, %rd4;
	ld.global.f32 	%f1, [%rd5];
	abs.f32 	%f2, %f1;
	fma.rn.f32 	%f7, %f1, %f1, 0f3F800000;
	rsqrt.approx.ftz.f32 	%f8, %f7;
	fma.rn.f32 	%f9, %f7, %f8, 0f3F800000;
	rcp.approx.ftz.f32 	%f10, %f9;
	mul.f32 	%f11, %f2, %f10;
	fma.rn.f32 	%f12, %f2, %f11, %f2;
	setp.gt.f32 	%p5, %f2, 0f4B000000;
	selp.f32 	%f3, %f2, %f12, %p5;
	mov.f32 	%f13, 0f3F800000;
	add.rz.f32 	%f14, %f3, %f13;
	mov.b32 	%r26, %f14;
	add.s32 	%r27, %r26, -1061158912;
	and.b32  	%r28, %r27, -8388608;
	mov.b32 	%r3, %f3;
	sub.s32 	%r29, %r3, %r28;
	mov.b32 	%f15, %r29;
	sub.s32 	%r30, 1082130432, %r28;
	mov.b32 	%f16, %r30;
	fma.rn.f32 	%f17, %f16, 0f3E800000, 0fBF800000;
	add.f32 	%f18, %f17, %f15;
	cvt.rn.f32.s32 	%f19, %r28;
	mul.f32 	%f20, %f19, 0f34000000;
	fma.rn.f32 	%f21, %f18, 0fBD39BF78, 0f3DD80012;
	fma.rn.f32 	%f22, %f21, %f18, 0fBE0778E0;
	fma.rn.f32 	%f23, %f22, %f18, 0f3E146475;
	fma.rn.f32 	%f24, %f23, %f18, 0fBE2A68DD;
	fma.rn.f32 	%f25, %f24, %f18, 0f3E4CAF9E;
	fma.rn.f32 	%f26, %f25, %f18, 0fBE800042;
	fma.rn.f32 	%f27, %f26, %f18, 0f3EAAAAE6;
	fma.rn.f32 	%f28, %f27, %f18, 0fBF000000;
	mul.f32 	%f29, %f18, %f28;
	fma.rn.f32 	%f30, %f29, %f18, %f18;
	fma.rn.f32 	%f37, %f20, 0f3F317218, %f30;
	setp.lt.u32 	%p6, %r3, 2139095040;
	@%p6 bra 	$L__BB147_6;
	setp.gt.s32 	%p7, %r3, -1082130432;
	fma.rn.f32 	%f31, %f3, 0f7F800000, 0f7F800000;
	selp.f32 	%f32, %f31, %f37, %p7;
	setp.eq.f32 	%p8, %f3, 0f00000000;
	selp.f32 	%f37, 0f80000000, %f32, %p8;
$L__BB147_6:
	setp.gt.f32 	%p9, %f2, 0f4B000000;
	add.f32 	%f33, %f37, 0f3F317218;
	selp.f32 	%f34, %f33, %f37, %p9;
	setp.num.f32 	%p10, %f2, %f2;
	copysign.f32 	%f35, %f1, %f34;
	selp.f32 	%f36, %f35, %f34, %p10;
	add.s32 	%r31, %r8, %r1;
	mad.lo.s32 	%r32, %r9, %r18, %r31;
	cvta.to.global.u64 	%rd6, %rd2;
	mul.wide.s32 	%rd7, %r32, 4;
	add.s64 	%rd8, %rd6, %rd7;
	st.global.f32 	[%rd8], %f36;
$L__BB147_7:
	ret;

}
	// .globl	uplo_acosh
.visible .entry uplo_acosh(
	.param .u32 uplo_acosh_param_0,
	.param .u32 uplo_acosh_param_1,
	.param .u32 uplo_acosh_param_2,
	.param .u64 .ptr .align 1 uplo_acosh_param_3,
	.param .u32 uplo_acosh_param_4,
	.param .u32 uplo_acosh_param_5,
	.param .u64 .ptr .align 1 uplo_acosh_param_6,
	.param .u32 uplo_acosh_param_7,
	.param .u32 uplo_acosh_param_8
)
{
	.reg .pred 	%p<11>;
	.reg .b32 	%r<34>;
	.reg .b32 	%f<39>;
	.reg .b64 	%rd<9>;

	ld.param.u32 	%r11, [uplo_acosh_param_0];
	ld.param.u32 	%r5, [uplo_acosh_param_1];
	ld.param.u32 	%r6, [uplo_acosh_param_2];
	ld.param.u64 	%rd1, [uplo_acosh_param_3];
	ld.param.u32 	%r7, [uplo_acosh_param_4];
	ld.param.u32 	%r8, [uplo_acosh_param_5];
	ld.param.u64 	%rd2, [uplo_acosh_param_6];
	ld.param.u32 	%r9, [uplo_acosh_param_7];
	ld.param.u32 	%r10, [uplo_acosh_param_8];
	mov.u32 	%r13, %ctaid.x;
	mov.u32 	%r14, %ntid.x;
	mov.u32 	%r15, %tid.x;
	mad.lo.s32 	%r1, %r13, %r14, %r15;
	mov.u32 	%r16, %ctaid.y;
	mov.u32 	%r17, %ntid.y;
	mov.u32 	%r18, %tid.y;
	mad.lo.s32 	%r19, %r16, %r17, %r18;
	max.s32 	%r20, %r1, %r19;
	setp.ge.s32 	%p1, %r20, %r11;
	@%p1 bra 	$L__BB148_7;
	setp.ne.s32 	%p2, %r5, 132;
	@%p2 bra 	$L__BB148_3;
	mul.lo.s32 	%r23, %r6, %r1;
	mul.lo.s32 	%r24, %r6, %r19;
	setp.gt.s32 	%p4, %r23, %r24;
	@%p4 bra 	$L__BB148_4;
	bra.uni 	$L__BB148_7;
$L__BB148_3:
	mul.lo.s32 	%r21, %r6, %r1;
	mul.lo.s32 	%r22, %r6, %r19;
	setp.lt.s32 	%p3, %r21, %r22;
	@%p3 bra 	$L__BB148_7;
$L__BB148_4:
	add.s32 	%r25, %r7, %r1;
	mad.lo.s32 	%r26, %r8, %r19, %r25;
	cvta.to.global.u64 	%rd3, %rd1;
	mul.wide.s32 	%rd4, %r26, 4;
	add.s64 	%rd5, %rd3, %rd4;
	ld.global.f32 	%f5, [%rd5];
	mov.f32 	%f6, 0f3F800000;
	sub.rn.f32 	%f7, %f5, %f6;
	mov.b32 	%r3, %f7;
	setp.gt.u32 	%p5, %r3, 1258291200;
	fma.rn.f32 	%f8, %f5, %f5, 0fBF800000;
	rsqrt.approx.ftz.f32 	%f9, %f8;
	mul.f32 	%f10, %f8, %f9;
	mul.f32 	%f11, %f9, 0f3F000000;
	neg.f32 	%f12, %f10;
	fma.rn.f32 	%f13, %f12, %f10, %f8;
	fma.rn.f32 	%f14, %f13, %f11, %f10;
	setp.eq.f32 	%p6, %f8, 0f00000000;
	selp.f32 	%f15, 0f00000000, %f14, %p6;
	selp.f32 	%f16, 0fBF800001, %f15, %p5;
	add.f32 	%f1, %f7, %f16;
	add.rz.f32 	%f17, %f1, %f6;
	mov.b32 	%r27, %f17;
	add.s32 	%r28, %r27, -1061158912;
	and.b32  	%r29, %r28, -8388608;
	mov.b32 	%r4, %f1;
	sub.s32 	%r30, %r4, %r29;
	mov.b32 	%f18, %r30;
	sub.s32 	%r31, 1082130432, %r29;
	mov.b32 	%f19, %r31;
	fma.rn.f32 	%f20, %f19, 0f3E800000, 0fBF800000;
	add.f32 	%f21, %f20, %f18;
	cvt.rn.f32.s32 	%f22, %r29;
	mul.f32 	%f23, %f22, 0f34000000;
	fma.rn.f32 	%f24, %f21, 0fBD39BF78, 0f3DD80012;
	fma.rn.f32 	%f25, %f24, %f21, 0fBE0778E0;
	fma.rn.f32 	%f26, %f25, %f21, 0f3E146475;
	fma.rn.f32 	%f27, %f26, %f21, 0fBE2A68DD;
	fma.rn.f32 	%f28, %f27, %f21, 0f3E4CAF9E;
	fma.rn.f32 	%f29, %f28, %f21, 0fBE800042;
	fma.rn.f32 	%f30, %f29, %f21, 0f3EAAAAE6;
	fma.rn.f32 	%f31, %f30, %f21, 0fBF000000;
	mul.f32 	%f32, %f21, %f31;
	fma.rn.f32 	%f33, %f32, %f21, %f21;
	fma.rn.f32 	%f38, %f23, 0f3F317218, %f33;
	setp.lt.u32 	%p7, %r4, 2139095040;
	@%p7 bra 	$L__BB148_6;
	setp.gt.s32 	%p8, %r4, -1082130432;
	fma.rn.f32 	%f34, %f1, 0f7F800000, 0f7F800000;
	selp.f32 	%f35, %f34, %f38, %p8;
	setp.eq.f32 	%p9, %f1, 0f00000000;
	selp.f32 	%f38, 0f80000000, %f35, %p9;
$L__BB148_6:
	setp.gt.u32 	%p10, %r3, 1258291200;
	add.f32 	%f36, %f38, 0f3F317218;
	selp.f32 	%f37, %f36, %f38, %p10;
	add.s32 	%r32, %r9, %r1;
	mad.lo.s32 	%r33, %r10, %r19, %r32;
	cvta.to.global.u64 	%rd6, %rd2;
	mul.wide.s32 	%rd7, %r33, 4;
	add.s64 	%rd8, %rd6, %rd7;
	st.global.f32 	[%rd8], %f37;
$L__BB148_7:
	ret;

}
	// .globl	uplo_atanh
.visible .entry uplo_atanh(
	.param .u32 uplo_atanh_param_0,
	.param .u32 uplo_atanh_param_1,
	.param .u32 uplo_atanh_param_2,
	.param .u64 .ptr .align 1 uplo_atanh_param_3,
	.param .u32 uplo_atanh_param_4,
	.param .u32 uplo_atanh_param_5,
	.param .u64 .ptr .align 1 uplo_atanh_param_6,
	.param .u32 uplo_atanh_param_7,
	.param .u32 uplo_atanh_param_8
)
{
	.reg .pred 	%p<9>;
	.reg .b32 	%r<33>;
	.reg .b32 	%f<35>;
	.reg .b64 	%rd<9>;

	ld.param.u32 	%r10, [uplo_atanh_param_0];
	ld.param.u32 	%r4, [uplo_atanh_param_1];
	ld.param.u32 	%r5, [uplo_atanh_param_2];
	ld.param.u64 	%rd1, [uplo_atanh_param_3];
	ld.param.u32 	%r6, [uplo_atanh_param_4];
	ld.param.u32 	%r7, [uplo_atanh_param_5];
	ld.param.u64 	%rd2, [uplo_atanh_param_6];
	ld.param.u32 	%r8, [uplo_atanh_param_7];
	ld.param.u32 	%r9, [uplo_atanh_param_8];
	mov.u32 	%r12, %ctaid.x;
	mov.u32 	%r13, %ntid.x;
	mov.u32 	%r14, %tid.x;
	mad.lo.s32 	%r1, %r12, %r13, %r14;
	mov.u32 	%r15, %ctaid.y;
	mov.u32 	%r16, %ntid.y;
	mov.u32 	%r17, %tid.y;
	mad.lo.s32 	%r18, %r15, %r16, %r17;
	max.s32 	%r19, %r1, %r18;
	setp.ge.s32 	%p1, %r19, %r10;
	@%p1 bra 	$L__BB149_7;
	setp.ne.s32 	%p2, %r4, 132;
	@%p2 bra 	$L__BB149_3;
	mul.lo.s32 	%r22, %r5, %r1;
	mul.lo.s32 	%r23, %r5, %r18;
	setp.gt.s32 	%p4, %r22, %r23;
	@%p4 bra 	$L__BB149_4;
	bra.uni 	$L__BB149_7;
$L__BB149_3:
	mul.lo.s32 	%r20, %r5, %r1;
	mul.lo.s32 	%r21, %r5, %r18;
	setp.lt.s32 	%p3, %r20, %r21;
	@%p3 bra 	$L__BB149_7;
$L__BB149_4:
	add.s32 	%r24, %r6, %r1;
	mad.lo.s32 	%r25, %r7, %r18, %r24;
	cvta.to.global.u64 	%rd3, %rd1;
	mul.wide.s32 	%rd4, %r25, 4;
	add.s64 	%rd5, %rd3, %rd4;
	ld.global.f32 	%f1, [%rd5];
	abs.f32 	%f6, %f1;
	mov.f32 	%f7, 0f3F800000;
	sub.f32 	%f8, %f7, %f6;
	rcp.approx.ftz.f32 	%f9, %f8;
	add.f32 	%f10, %f9, %f9;
	mul.f32 	%f11, %f6, %f10;
	setp.gt.f32 	%p5, %f6, 0f7E800000;
	selp.f32 	%f2, 0fC0000000, %f11, %p5;
	add.rz.f32 	%f12, %f2, %f7;
	mov.b32 	%r26, %f12;
	add.s32 	%r27, %r26, -1061158912;
	and.b32  	%r28, %r27, -8388608;
	mov.b32 	%r3, %f2;
	sub.s32 	%r29, %r3, %r28;
	mov.b32 	%f13, %r29;
	sub.s32 	%r30, 1082130432, %r28;
	mov.b32 	%f14, %r30;
	fma.rn.f32 	%f15, %f14, 0f3E800000, 0fBF800000;
	add.f32 	%f16, %f15, %f13;
	cvt.rn.f32.s32 	%f17, %r28;
	mul.f32 	%f18, %f17, 0f34000000;
	fma.rn.f32 	%f19, %f16, 0fBD39BF78, 0f3DD80012;
	fma.rn.f32 	%f20, %f19, %f16, 0fBE0778E0;
	fma.rn.f32 	%f21, %f20, %f16, 0f3E146475;
	fma.rn.f32 	%f22, %f21, %f16, 0fBE2A68DD;
	fma.rn.f32 	%f23, %f22, %f16, 0f3E4CAF9E;
	fma.rn.f32 	%f24, %f23, %f16, 0fBE800042;
	fma.rn.f32 	%f25, %f24, %f16, 0f3EAAAAE6;
	fma.rn.f32 	%f26, %f25, %f16, 0fBF000000;
	mul.f32 	%f27, %f16, %f26;
	fma.rn.f32 	%f28, %f27, %f16, %f16;
	fma.rn.f32 	%f34, %f18, 0f3F317218, %f28;
	setp.lt.u32 	%p6, %r3, 2139095040;
	@%p6 bra 	$L__BB149_6;
	setp.gt.s32 	%p7, %r3, -1082130432;
	fma.rn.f32 	%f29, %f2, 0f7F800000, 0f7F800000;
	selp.f32 	%f30, %f29, %f34, %p7;
	setp.eq.f32 	%p8, %f2, 0f00000000;
	selp.f32 	%f34, 0f80000000, %f30, %p8;
$L__BB149_6:
	mov.f32 	%f31, 0f3F000000;
	copysign.f32 	%f32, %f1, %f31;
	mul.f32 	%f33, %f32, %f34;
	add.s32 	%r31, %r8, %r1;
	mad.lo.s32 	%r32, %r9, %r18, %r31;
	cvta.to.global.u64 	%rd6, %rd2;
	mul.wide.s32 	%rd7, %r32, 4;
	add.s64 	%rd8, %rd6, %rd7;
	st.global.f32 	[%rd8], %f33;
$L__BB149_7:
	ret;

}
	// .globl	uplo_erf
.visible .entry uplo_erf(
	.param .u32 uplo_erf_param_0,
	.param .u32 uplo_erf_param_1,
	.param .u32 uplo_erf_param_2,
	.param .u64 .ptr .align 1 uplo_erf_param_3,
	.param .u32 uplo_erf_param_4,
	.param .u32 uplo_erf_param_5,
	.param .u64 .ptr .align 1 uplo_erf_param_6,
	.param .u32 uplo_erf_param_7,
	.param .u32 uplo_erf_param_8
)
{
	.reg .pred 	%p<7>;
	.reg .b32 	%r<27>;
	.reg .b32 	%f<27>;
	.reg .b64 	%rd<9>;

	ld.param.u32 	%r9, [uplo_erf_param_0];
	ld.param.u32 	%r3, [uplo_erf_param_1];
	ld.param.u32 	%r4, [uplo_erf_param_2];
	ld.param.u64 	%rd1, [uplo_erf_param_3];
	ld.param.u32 	%r5, [uplo_erf_param_4];
	ld.param.u32 	%r6, [uplo_erf_param_5];
	ld.param.u64 	%rd2, [uplo_erf_param_6];
	ld.param.u32 	%r7, [uplo_erf_param_7];
	ld.param.u32 	%r8, [uplo_erf_param_8];
	mov.u32 	%r11, %ctaid.x;
	mov.u32 	%r12, %ntid.x;
	mov.u32 	%r13, %tid.x;
	mad.lo.s32 	%r1, %r11, %r12, %r13;
	mov.u32 	%r14, %ctaid.y;
	mov.u32 	%r15, %ntid.y;
	mov.u32 	%r16, %tid.y;
	mad.lo.s32 	%r17, %r14, %r15, %r16;
	max.s32 	%r18, %r1, %r17;
	setp.ge.s32 	%p1, %r18, %r9;
	@%p1 bra 	$L__BB150_7;
	setp.ne.s32 	%p2, %r3, 132;
	@%p2 bra 	$L__BB150_3;
	mul.lo.s32 	%r21, %r4, %r1;
	mul.lo.s32 	%r22, %r4, %r17;
	setp.gt.s32 	%p4, %r21, %r22;
	@%p4 bra 	$L__BB150_4;
	bra.uni 	$L__BB150_7;
$L__BB150_3:
	mul.lo.s32 	%r19, %r4, %r1;
	mul.lo.s32 	%r20, %r4, %r17;
	setp.lt.s32 	%p3, %r19, %r20;
	@%p3 bra 	$L__BB150_7;
$L__BB150_4:
	add.s32 	%r23, %r5, %r1;
	mad.lo.s32 	%r24, %r6, %r17, %r23;
	cvta.to.global.u64 	%rd3, %rd1;
	mul.wide.s32 	%rd4, %r24, 4;
	add.s64 	%rd5, %rd3, %rd4;
	ld.global.f32 	%f1, [%rd5];
	abs.f32 	%f5, %f1;
	setp.ltu.f32 	%p5, %f5, 0f3F8060FE;
	setp.ge.f32 	%p6, %f5, 0f3F8060FE;
	mul.f32 	%f6, %f1, %f1;
	selp.f32 	%f7, %f5, %f6, %p6;
	selp.f32 	%f8, 0f38EB4C3A, 0f38B1E96A, %p6;
	selp.f32 	%f9, 0fBAAE005B, 0fBA574D20, %p6;
	fma.rn.f32 	%f10, %f8, %f7, %f9;
	selp.f32 	%f11, 0f3C09919F, 0f3BAAD5EA, %p6;
	fma.rn.f32 	%f12, %f10, %f7, %f11;
	selp.f32 	%f13, 0fBD24D99A, 0fBCDC1BE7, %p6;
	fma.rn.f32 	%f14, %f12, %f7, %f13;
	selp.f32 	%f15, 0f3E235519, 0f3DE718AF, %p6;
	fma.rn.f32 	%f16, %f14, %f7, %f15;
	selp.f32 	%f17, 0f3F69B4F9, 0fBEC093AC, %p6;
	fma.rn.f32 	%f18, %f16, %f7, %f17;
	selp.f32 	%f19, 0f3F210A14, 0f3E0375D3, %p6;
	fma.rn.f32 	%f20, %f18, %f7, %f19;
	neg.f32 	%f21, %f7;
	selp.f32 	%f22, %f21, %f1, %p6;
	fma.rn.f32 	%f26, %f20, %f22, %f22;
	@%p5 bra 	$L__BB150_6;
	ex2.approx.ftz.f32 	%f23, %f26;
	mov.f32 	%f24, 0f3F800000;
	sub.f32 	%f25, %f24, %f23;
	copysign.f32 	%f26, %f1, %f25;
$L__BB150_6:
	add.s32 	%r25, %r7, %r1;
	mad.lo.s32 	%r26, %r8, %r17, %r25;
	cvta.to.global.u64 	%rd6, %rd2;
	mul.wide.s32 	%rd7, %r26, 4;
	add.s64 	%rd8, %rd6, %rd7;
	st.global.f32 	[%rd8], %f26;
$L__BB150_7:
	ret;

}
	// .globl	uplo_erf_inv
.visible .entry uplo_erf_inv(
	.param .u32 uplo_erf_inv_param_0,
	.param .u32 uplo_erf_inv_param_1,
	.param .u32 uplo_erf_inv_param_2,
	.param .u64 .ptr .align 1 uplo_erf_inv_param_3,
	.param .u32 uplo_erf_inv_param_4,
	.param .u32 uplo_erf_inv_param_5,
	.param .u64 .ptr .align 1 uplo_erf_inv_param_6,
	.param .u32 uplo_erf_inv_param_7,
	.param .u32 uplo_erf_inv_param_8
)
{
	.reg .pred 	%p<7>;
	.reg .b32 	%r<27>;
	.reg .b32 	%f<28>;
	.reg .b64 	%rd<9>;

	ld.param.u32 	%r9, [uplo_erf_inv_param_0];
	ld.param.u32 	%r3, [uplo_erf_inv_param_1];
	ld.param.u32 	%r4, [uplo_erf_inv_param_2];
	ld.param.u64 	%rd1, [uplo_erf_inv_param_3];
	ld.param.u32 	%r5, [uplo_erf_inv_param_4];
	ld.param.u32 	%r6, [uplo_erf_inv_param_5];
	ld.param.u64 	%rd2, [uplo_erf_inv_param_6];
	ld.param.u32 	%r7, [uplo_erf_inv_param_7];
	ld.param.u32 	%r8, [uplo_erf_inv_param_8];
	mov.u32 	%r11, %ctaid.x;
	mov.u32 	%r12, %ntid.x;
	mov.u32 	%r13, %tid.x;
	mad.lo.s32 	%r1, %r11, %r12, %r13;
	mov.u32 	%r14, %ctaid.y;
	mov.u32 	%r15, %ntid.y;
	mov.u32 	%r16, %tid.y;
	mad.lo.s32 	%r17, %r14, %r15, %r16;
	max.s32 	%r18, %r1, %r17;
	setp.ge.s32 	%p1, %r18, %r9;
	@%p1 bra 	$L__BB151_7;
	setp.ne.s32 	%p2, %r3, 132;
	@%p2 bra 	$L__BB151_3;
	mul.lo.s32 	%r21, %r4, %r1;
	mul.lo.s32 	%r22, %r4, %r17;
	setp.gt.s32 	%p4, %r21, %r22;
	@%p4 bra 	$L__BB151_4;
	bra.uni 	$L__BB151_7;
$L__BB151_3:
	mul.lo.s32 	%r19, %r4, %r1;
	mul.lo.s32 	%r20, %r4, %r17;
	setp.lt.s32 	%p3, %r19, %r20;
	@%p3 bra 	$L__BB151_7;
$L__BB151_4:
	add.s32 	%r23, %r5, %r1;
	mad.lo.s32 	%r24, %r6, %r17, %r23;
	cvta.to.global.u64 	%rd3, %rd1;
	mul.wide.s32 	%rd4, %r24, 4;
	add.s64 	%rd5, %rd3, %rd4;
	ld.global.f32 	%f1, [%rd5];
	neg.f32 	%f7, %f1;
	fma.rn.f32 	%f8, %f1, %f7, 0f3F800000;
	lg2.approx.ftz.f32 	%f2, %f8;
	neg.f32 	%f3, %f2;
	fma.rn.f32 	%f9, %f2, 0f2F8A6370, 0f3221F645;
	fma.rn.f32 	%f10, %f9, %f3, 0fB4016FDA;
	fma.rn.f32 	%f11, %f10, %f3, 0f3468F846;
	fma.rn.f32 	%f12, %f11, %f3, 0f370742AA;
	fma.rn.f32 	%f13, %f12, %f3, 0fB804DB4D;
	fma.rn.f32 	%f14, %f13, %f3, 0fBA4AFEA1;
	fma.rn.f32 	%f15, %f14, %f3, 0f3BB5C027;
	fma.rn.f32 	%f16, %f15, %f3, 0f3E24AE0F;
	fma.rn.f32 	%f17, %f16, %f3, 0f3F62DFC4;
	mul.f32 	%f27, %f1, %f17;
	setp.geu.f32 	%p5, %f2, 0fC1033333;
	@%p5 bra 	$L__BB151_6;
	rsqrt.approx.ftz.f32 	%f18, %f3;
	fma.rn.f32 	%f19, %f18, 0fBF1704A1, 0fBF29BAA5;
	fma.rn.f32 	%f20, %f19, %f18, 0f3FCC6ADC;
	fma.rn.f32 	%f21, %f20, %f18, 0fBF2CDAED;
	fma.rn.f32 	%f22, %f21, %f18, 0fBDC30537;
	fma.rn.f32 	%f23, %f22, %f18, 0f3F55D9B9;
	mul.f32 	%f24, %f18, %f3;
	mul.f32 	%f25, %f24, %f23;
	setp.eq.f32 	%p6, %f2, 0fFF800000;
	selp.f32 	%f26, 0f7F800000, %f25, %p6;
	copysign.f32 	%f27, %f1, %f26;
$L__BB151_6:
	add.s32 	%r25, %r7, %r1;
	mad.lo.s32 	%r26, %r8, %r17, %r25;
	cvta.to.global.u64 	%rd6, %rd2;
	mul.wide.s32 	%rd7, %r26, 4;
	add.s64 	%rd8, %rd6, %rd7;
	st.global.f32 	[%rd8], %f27;
$L__BB151_7:
	ret;

}
	// .globl	uplo_erfc
.visible .entry uplo_erfc(
	.param .u32 uplo_erfc_param_0,
	.param .u32 uplo_erfc_param_1,
	.param .u32 uplo_erfc_param_2,
	.param .u64 .ptr .align 1 uplo_erfc_param_3,
	.param .u32 uplo_erfc_param_4,
	.param .u32 uplo_erfc_param_5,
	.param .u64 .ptr .align 1 uplo_erfc_param_6,
	.param .u32 uplo_erfc_param_7,
	.param .u32 uplo_erfc_param_8
)
{
	.reg .pred 	%p<8>;
	.reg .b32 	%r<29>;
	.reg .b32 	%f<53>;
	.reg .b64 	%rd<9>;

	ld.param.u32 	%r9, [uplo_erfc_param_0];
	ld.param.u32 	%r3, [uplo_erfc_param_1];
	ld.param.u32 	%r4, [uplo_erfc_param_2];
	ld.param.u64 	%rd1, [uplo_erfc_param_3];
	ld.param.u32 	%r5, [uplo_erfc_param_4];
	ld.param.u32 	%r6, [uplo_erfc_param_5];
	ld.param.u64 	%rd2, [uplo_erfc_param_6];
	ld.param.u32 	%r7, [uplo_erfc_param_7];
	ld.param.u32 	%r8, [uplo_erfc_param_8];
	mov.u32 	%r11, %ctaid.x;
	mov.u32 	%r12, %ntid.x;
	mov.u32 	%r13, %tid.x;
	mad.lo.s32 	%r1, %r11, %r12, %r13;
	mov.u32 	%r14, %ctaid.y;
	mov.u32 	%r15, %ntid.y;
	mov.u32 	%r16, %tid.y;
	mad.lo.s32 	%r17, %r14, %r15, %r16;
	max.s32 	%r18, %r1, %r17;
	setp.ge.s32 	%p1, %r18, %r9;
	@%p1 bra 	$L__BB152_5;
	setp.ne.s32 	%p2, %r3, 132;
	@%p2 bra 	$L__BB152_3;
	mul.lo.s32 	%r21, %r4, %r1;
	mul.lo.s32 	%r22, %r4, %r17;
	setp.gt.s32 	%p4, %r21, %r22;
	@%p4 bra 	$L__BB152_4;
	bra.uni 	$L__BB152_5;
$L__BB152_3:
	mul.lo.s32 	%r19, %r4, %r1;
	mul.lo.s32 	%r20, %r4, %r17;
	setp.lt.s32 	%p3, %r19, %r20;
	@%p3 bra 	$L__BB152_5;
$L__BB152_4:
	add.s32 	%r23, %r5, %r1;
	mad.lo.s32 	%r24, %r6, %r17, %r23;
	cvta.to.global.u64 	%rd3, %rd1;
	mul.wide.s32 	%rd4, %r24, 4;
	add.s64 	%rd5, %rd3, %rd4;
	ld.global.f32 	%f1, [%rd5];
	abs.f32 	%f2, %f1;
	add.f32 	%f3, %f2, 0fC0800000;
	add.f32 	%f4, %f2, 0f40800000;
	rcp.approx.ftz.f32 	%f5, %f4;
	mul.rn.f32 	%f6, %f3, %f5;
	add.f32 	%f7, %f6, 0f3F800000;
	fma.rn.f32 	%f8, %f7, 0fC0800000, %f2;
	neg.f32 	%f9, %f6;
	fma.rn.f32 	%f10, %f9, %f2, %f8;
	fma.rn.f32 	%f11, %f5, %f10, %f6;
	fma.rn.f32 	%f12, %f11, 0f3A69A091, 0f3BE6E05B;
	fma.rn.f32 	%f13, %f12, %f11, 0fBC81FB4B;
	fma.rn.f32 	%f14, %f13, %f11, 0f3D15373B;
	fma.rn.f32 	%f15, %f14, %f11, 0fBD887C5A;
	fma.rn.f32 	%f16, %f15, %f11, 0f3DC021D5;
	fma.rn.f32 	%f17, %f16, %f11, 0fBDCED424;
	fma.rn.f32 	%f18, %f17, %f11, 0f3D8B74DE;
	fma.rn.f32 	%f19, %f18, %f11, 0f3C7BF170;
	fma.rn.f32 	%f20, %f19, %f11, 0fBE0EF8D4;
	fma.rn.f32 	%f21, %f20, %f11, 0f3F9DD2C9;
	fma.rn.f32 	%f22, %f2, 0f40000000, 0f3F800000;
	rcp.approx.ftz.f32 	%f23, %f22;
	mul.rn.f32 	%f24, %f21, %f23;
	mul.f32 	%f25, %f24, 0fC0000000;
	fma.rn.f32 	%f26, %f2, %f25, %f21;
	sub.f32 	%f27, %f26, %f24;
	fma.rn.f32 	%f28, %f27, %f23, %f24;
	neg.f32 	%f29, %f2;
	mul.f32 	%f30, %f2, %f29;
	mov.f32 	%f31, 0f3FB8AA3B;
	mul.rn.f32 	%f32, %f30, %f31;
	cvt.rzi.f32.f32 	%f33, %f32;
	abs.f32 	%f34, %f33;
	setp.gt.f32 	%p5, %f34, 0f42FC0000;
	mov.f32 	%f35, 0f42FC0000;
	copysign.f32 	%f36, %f33, %f35;
	selp.f32 	%f37, %f36, %f33, %p5;
	fma.rn.f32 	%f38, %f37, 0fBF317218, %f30;
	fma.rn.f32 	%f39, %f37, 0f3102E308, %f38;
	mul.f32 	%f40, %f39, 0f3FB8AA3B;
	add.f32 	%f41, %f37, 0f4B40007F;
	mov.b32 	%r25, %f41;
	shl.b32 	%r26, %r25, 23;
	mov.b32 	%f42, %r26;
	ex2.approx.ftz.f32 	%f43, %f40;
	mul.f32 	%f44, %f43, %f42;
	neg.f32 	%f45, %f30;
	fma.rn.f32 	%f46, %f29, %f2, %f45;
	fma.rn.f32 	%f47, %f44, %f46, %f44;
	mul.f32 	%f48, %f47, %f28;
	setp.gt.f32 	%p6, %f2, 0f4120E148;
	selp.f32 	%f49, 0f00000000, %f48, %p6;
	setp.lt.f32 	%p7, %f1, 0f00000000;
	mov.f32 	%f50, 0f40000000;
	sub.f32 	%f51, %f50, %f49;
	selp.f32 	%f52, %f51, %f49, %p7;
	add.s32 	%r27, %r7, %r1;
	mad.lo.s32 	%r28, %r8, %r17, %r27;
	cvta.to.global.u64 	%rd6, %rd2;
	mul.wide.s32 	%rd7, %r28, 4;
	add.s64 	%rd8, %rd6, %rd7;
	st.global.f32 	[%rd8], %f52;
$L__BB152_5:
	ret;

}
	// .globl	uplo_erfc_inv
.visible .entry uplo_erfc_inv(
	.param .u32 uplo_erfc_inv_param_0,
	.param .u32 uplo_erfc_inv_param_1,
	.param .u32 uplo_erfc_inv_param_2,
	.param .u64 .ptr .align 1 uplo_erfc_inv_param_3,
	.param .u32 uplo_erfc_inv_param_4,
	.param .u32 uplo_erfc_inv_param_5,
	.param .u64 .ptr .align 1 uplo_erfc_inv_param_6,
	.param .u32 uplo_erfc_inv_param_7,
	.param .u32 uplo_erfc_inv_param_8
)
{
	.reg .pred 	%p<10>;
	.reg .b32 	%r<27>;
	.reg .b32 	%f<37>;
	.reg .b64 	%rd<9>;

	ld.param.u32 	%r9, [uplo_erfc_inv_param_0];
	ld.param.u32 	%r3, [uplo_erfc_inv_param_1];
	ld.param.u32 	%r4, [uplo_erfc_inv_param_2];
	ld.param.u64 	%rd1, [uplo_erfc_inv_param_3];
	ld.param.u32 	%r5, [uplo_erfc_inv_param_4];
	ld.param.u32 	%r6, [uplo_erfc_inv_param_5];
	ld.param.u64 	%rd2, [uplo_erfc_inv_param_6];
	ld.param.u32 	%r7, [uplo_erfc_inv_param_7];
	ld.param.u32 	%r8, [uplo_erfc_inv_param_8];
	mov.u32 	%r11, %ctaid.x;
	mov.u32 	%r12, %ntid.x;
	mov.u32 	%r13, %tid.x;
	mad.lo.s32 	%r1, %r11, %r12, %r13;
	mov.u32 	%r14, %ctaid.y;
	mov.u32 	%r15, %ntid.y;
	mov.u32 	%r16, %tid.y;
	mad.lo.s32 	%r17, %r14, %r15, %r16;
	max.s32 	%r18, %r1, %r17;
	setp.ge.s32 	%p1, %r18, %r9;
	@%p1 bra 	$L__BB153_8;
	setp.ne.s32 	%p2, %r3, 132;
	@%p2 bra 	$L__BB153_3;
	mul.lo.s32 	%r21, %r4, %r1;
	mul.lo.s32 	%r22, %r4, %r17;
	setp.gt.s32 	%p4, %r21, %r22;
	@%p4 bra 	$L__BB153_4;
	bra.uni 	$L__BB153_8;
$L__BB153_3:
	mul.lo.s32 	%r19, %r4, %r1;
	mul.lo.s32 	%r20, %r4, %r17;
	setp.lt.s32 	%p3, %r19, %r20;
	@%p3 bra 	$L__BB153_8;
$L__BB153_4:
	add.s32 	%r23, %r5, %r1;
	mad.lo.s32 	%r24, %r6, %r17, %r23;
	cvta.to.global.u64 	%rd3, %rd1;
	mul.wide.s32 	%rd4, %r24, 4;
	add.s64 	%rd5, %rd3, %rd4;
	ld.global.f32 	%f1, [%rd5];
	neg.f32 	%f2, %f1;
	mov.f32 	%f7, 0f40000000;
	add.rn.f32 	%f3, %f7, %f2;
	setp.ltu.f32 	%p5, %f1, 0f3B5ED289;
	setp.gtu.f32 	%p6, %f1, 0f3FFF9097;
	or.pred  	%p7, %p5, %p6;
	@%p7 bra 	$L__BB153_6;
	mul.rn.f32 	%f24, %f3, %f1;
	lg2.approx.ftz.f32 	%f25, %f24;
	neg.f32 	%f26, %f25;
	fma.rn.f32 	%f27, %f25, 0f2F8A6370, 0f3221F645;
	fma.rn.f32 	%f28, %f27, %f26, 0fB4016FDA;
	fma.rn.f32 	%f29, %f28, %f26, 0f3468F846;
	fma.rn.f32 	%f30, %f29, %f26, 0f370742AA;
	fma.rn.f32 	%f31, %f30, %f26, 0fB804DB4D;
	fma.rn.f32 	%f32, %f31, %f26, 0fBA4AFEA1;
	fma.rn.f32 	%f33, %f32, %f26, 0f3BB5C027;
	fma.rn.f32 	%f34, %f33, %f26, 0f3E24AE0F;
	fma.rn.f32 	%f35, %f34, %f26, 0f3F62DFC4;
	fma.rn.f32 	%f36, %f35, %f2, %f35;
	bra.uni 	$L__BB153_7;
$L__BB153_6:
	setp.gt.f32 	%p8, %f1, 0f3F800000;
	selp.f32 	%f8, %f3, %f1, %p8;
	lg2.approx.f32 	%f9, %f8;
	neg.f32 	%f10, %f9;
	rsqrt.approx.ftz.f32 	%f11, %f10;
	fma.rn.f32 	%f12, %f11, 0fC27C73F1, 0f42FEF829;
	fma.rn.f32 	%f13, %f12, %f11, 0fC2E4361C;
	fma.rn.f32 	%f14, %f13, %f11, 0f42714D9B;
	fma.rn.f32 	%f15, %f14, %f11, 0fC1AE51B3;
	fma.rn.f32 	%f16, %f15, %f11, 0f40CEF504;
	fma.rn.f32 	%f17, %f16, %f11, 0fBFEA9E05;
	fma.rn.f32 	%f18, %f17, %f11, 0fBCF871F4;
	fma.rn.f32 	%f19, %f18, %f11, 0f3F553775;
	mul.f32 	%f20, %f11, %f10;
	setp.eq.f32 	%p9, %f9, 0fFF800000;
	selp.f32 	%f21, 0f7F800000, %f20, %p9;
	neg.f32 	%f22, %f21;
	selp.f32 	%f23, %f22, %f21, %p8;
	mul.rn.f32 	%f36, %f19, %f23;
$L__BB153_7:
	add.s32 	%r25, %r7, %r1;
	mad.lo.s32 	%r26, %r8, %r17, %r25;
	cvta.to.global.u64 	%rd6, %rd2;
	mul.wide.s32 	%rd7, %r26, 4;
	add.s64 	%rd8, %rd6, %rd7;
	st.global.f32 	[%rd8], %f36;
$L__BB153_8:
	ret;

}
	// .globl	uplo_cdf_norm
.visible .entry uplo_cdf_norm(
	.param .u32 uplo_cdf_norm_param_0,
	.param .u32 uplo_cdf_norm_param_1,
	.param .u32 uplo_cdf_norm_param_2,
	.param .u64 .ptr .align 1 uplo_cdf_norm_param_3,
	.param .u32 uplo_cdf_norm_param_4,
	.param .u32 uplo_cdf_norm_param_5,
	.param .u64 .ptr .align 1 uplo_cdf_norm_param_6,
	.param .u32 uplo_cdf_norm_param_7,
	.param .u32 uplo_cdf_norm_param_8
)
{
	.reg .pred 	%p<10>;
	.reg .b32 	%r<29>;
	.reg .b32 	%f<71>;
	.reg .b64 	%rd<9>;

	ld.param.u32 	%r9, [uplo_cdf_norm_param_0];
	ld.param.u32 	%r3, [uplo_cdf_norm_param_1];
	ld.param.u32 	%r4, [uplo_cdf_norm_param_2];
	ld.param.u64 	%rd1, [uplo_cdf_norm_param_3];
	ld.param.u32 	%r5, [uplo_cdf_norm_param_4];
	ld.param.u32 	%r6, [uplo_cdf_norm_param_5];
	ld.param.u64 	%rd2, [uplo_cdf_norm_param_6];
	ld.param.u32 	%r7, [uplo_cdf_norm_param_7];
	ld.param.u32 	%r8, [uplo_cdf_norm_param_8];
	mov.u32 	%r11, %ctaid.x;
	mov.u32 	%r12, %ntid.x;
	mov.u32 	%r13, %tid.x;
	mad.lo.s32 	%r1, %r11, %r12, %r13;
	mov.u32 	%r14, %ctaid.y;
	mov.u32 	%r15, %ntid.y;
	mov.u32 	%r16, %tid.y;
	mad.lo.s32 	%r17, %r14, %r15, %r16;
	max.s32 	%r18, %r1, %r17;
	setp.ge.s32 	%p1, %r18, %r9;
	@%p1 bra 	$L__BB154_7;
	setp.ne.s32 	%p2, %r3, 132;
	@%p2 bra 	$L__BB154_3;
	mul.lo.s32 	%r21, %r4, %r1;
	mul.lo.s32 	%r22, %r4, %r17;
	setp.gt.s32 	%p4, %r21, %r22;
	@%p4 bra 	$L__BB154_4;
	bra.uni 	$L__BB154_7;
$L__BB154_3:
	mul.lo.s32 	%r19, %r4, %r1;
	mul.lo.s32 	%r20, %r4, %r17;
	setp.lt.s32 	%p3, %r19, %r20;
	@%p3 bra 	$L__BB154_7;
$L__BB154_4:
	add.s32 	%r23, %r5, %r1;
	mad.lo.s32 	%r24, %r6, %r17, %r23;
	cvta.to.global.u64 	%rd3, %rd1;
	mul.wide.s32 	%rd4, %r24, 4;
	add.s64 	%rd5, %rd3, %rd4;
	ld.global.f32 	%f7, [%rd5];
	abs.f32 	%f8, %f7;
	setp.gt.f32 	%p5, %f8, 0f41680000;
	mov.f32 	%f9, 0f41680000;
	copysign.f32 	%f10, %f7, %f9;
	selp.f32 	%f11, %f10, %f7, %p5;
	mov.f32 	%f12, 0fBF3504F3;
	mul.rn.f32 	%f1, %f11, %f12;
	neg.f32 	%f13, %f1;
	fma.rn.f32 	%f14, %f11, 0fBF3504F3, %f13;
	fma.rn.f32 	%f2, %f11, 0fB24FE77A, %f14;
	add.rn.f32 	%f3, %f1, %f2;
	abs.f32 	%f15, %f3;
	add.f32 	%f16, %f15, 0fC0800000;
	add.f32 	%f17, %f15, 0f40800000;
	rcp.approx.ftz.f32 	%f18, %f17;
	mul.rn.f32 	%f19, %f16, %f18;
	add.f32 	%f20, %f19, 0f3F800000;
	fma.rn.f32 	%f21, %f20, 0fC0800000, %f15;
	neg.f32 	%f22, %f19;
	fma.rn.f32 	%f23, %f22, %f15, %f21;
	fma.rn.f32 	%f24, %f18, %f23, %f19;
	fma.rn.f32 	%f25, %f24, 0f3A69A091, 0f3BE6E05B;
	fma.rn.f32 	%f26, %f25, %f24, 0fBC81FB4B;
	fma.rn.f32 	%f27, %f26, %f24, 0f3D15373B;
	fma.rn.f32 	%f28, %f27, %f24, 0fBD887C5A;
	fma.rn.f32 	%f29, %f28, %f24, 0f3DC021D5;
	fma.rn.f32 	%f30, %f29, %f24, 0fBDCED424;
	fma.rn.f32 	%f31, %f30, %f24, 0f3D8B74DE;
	fma.rn.f32 	%f32, %f31, %f24, 0f3C7BF170;
	fma.rn.f32 	%f33, %f32, %f24, 0fBE0EF8D4;
	fma.rn.f32 	%f34, %f33, %f24, 0f3F9DD2C9;
	fma.rn.f32 	%f35, %f15, 0f40000000, 0f3F800000;
	rcp.approx.ftz.f32 	%f36, %f35;
	mul.rn.f32 	%f37, %f34, %f36;
	mul.f32 	%f38, %f37, 0fC0000000;
	fma.rn.f32 	%f39, %f15, %f38, %f34;
	sub.f32 	%f40, %f39, %f37;
	fma.rn.f32 	%f41, %f40, %f36, %f37;
	neg.f32 	%f42, %f15;
	mul.f32 	%f43, %f15, %f42;
	mov.f32 	%f44, 0f3FB8AA3B;
	mul.rn.f32 	%f45, %f43, %f44;
	cvt.rzi.f32.f32 	%f46, %f45;
	abs.f32 	%f47, %f46;
	setp.gt.f32 	%p6, %f47, 0f42FC0000;
	mov.f32 	%f48, 0f42FC0000;
	copysign.f32 	%f49, %f46, %f48;
	selp.f32 	%f50, %f49, %f46, %p6;
	fma.rn.f32 	%f51, %f50, 0fBF317218, %f43;
	fma.rn.f32 	%f52, %f50, 0f3102E308, %f51;
	mul.f32 	%f53, %f52, 0f3FB8AA3B;
	add.f32 	%f54, %f50, 0f4B40007F;
	mov.b32 	%r25, %f54;
	shl.b32 	%r26, %r25, 23;
	mov.b32 	%f55, %r26;
	ex2.approx.ftz.f32 	%f56, %f53;
	mul.f32 	%f57, %f56, %f55;
	neg.f32 	%f58, %f43;
	fma.rn.f32 	%f59, %f42, %f15, %f58;
	fma.rn.f32 	%f60, %f57, %f59, %f57;
	mul.f32 	%f61, %f60, %f41;
	setp.gt.f32 	%p7, %f15, 0f4120E148;
	selp.f32 	%f62, 0f00000000, %f61, %p7;
	setp.lt.f32 	%p8, %f3, 0f00000000;
	mov.f32 	%f63, 0f40000000;
	sub.f32 	%f64, %f63, %f62;
	selp.f32 	%f70, %f64, %f62, %p8;
	setp.geu.f32 	%p9, %f11, 0fBF800000;
	@%p9 bra 	$L__BB154_6;
	sub.f32 	%f65, %f1, %f3;
	add.rn.f32 	%f66, %f65, %f2;
	mul.f32 	%f67, %f3, 0fC0000000;
	mul.f32 	%f68, %f67, %f70;
	fma.rn.f32 	%f70, %f68, %f66, %f70;
$L__BB154_6:
	mul.f32 	%f69, %f70, 0f3F000000;
	add.s32 	%r27, %r7, %r1;
	mad.lo.s32 	%r28, %r8, %r17, %r27;
	cvta.to.global.u64 	%rd6, %rd2;
	mul.wide.s32 	%rd7, %r28, 4;
	add.s64 	%rd8, %rd6, %rd7;
	st.global.f32 	[%rd8], %f69;
$L__BB154_7:
	ret;

}
	// .globl	uplo_cdf_norm_inv
.visible .entry uplo_cdf_norm_inv(
	.param .u32 uplo_cdf_norm_inv_param_0,
	.param .u32 uplo_cdf_norm_inv_param_1,
	.param .u32 uplo_cdf_norm_inv_param_2,
	.param .u64 .ptr .align 1 uplo_cdf_norm_inv_param_3,
	.param .u32 uplo_cdf_norm_inv_param_4,
	.param .u32 uplo_cdf_norm_inv_param_5,
	.param .u64 .ptr .align 1 uplo_cdf_norm_inv_param_6,
	.param .u32 uplo_cdf_norm_inv_param_7,
	.param .u32 uplo_cdf_norm_inv_param_8
)
{
	.reg .pred 	%p<10>;
	.reg .b32 	%r<27>;
	.reg .b32 	%f<39>;
	.reg .b64 	%rd<9>;

	ld.param.u32 	%r9, [uplo_cdf_norm_inv_param_0];
	ld.param.u32 	%r3, [uplo_cdf_norm_inv_param_1];
	ld.param.u32 	%r4, [uplo_cdf_norm_inv_param_2];
	ld.param.u64 	%rd1, [uplo_cdf_norm_inv_param_3];
	ld.param.u32 	%r5, [uplo_cdf_norm_inv_param_4];
	ld.param.u32 	%r6, [uplo_cdf_norm_inv_param_5];
	ld.param.u64 	%rd2, [uplo_cdf_norm_inv_param_6];
	ld.param.u32 	%r7, [uplo_cdf_norm_inv_param_7];
	ld.param.u32 	%r8, [uplo_cdf_norm_inv_param_8];
	mov.u32 	%r11, %ctaid.x;
	mov.u32 	%r12, %ntid.x;
	mov.u32 	%r13, %tid.x;
	mad.lo.s32 	%r1, %r11, %r12, %r13;
	mov.u32 	%r14, %ctaid.y;
	mov.u32 	%r15, %ntid.y;
	mov.u32 	%r16, %tid.y;
	mad.lo.s32 	%r17, %r14, %r15, %r16;
	max.s32 	%r18, %r1, %r17;
	setp.ge.s32 	%p1, %r18, %r9;
	@%p1 bra 	$L__BB155_8;
	setp.ne.s32 	%p2, %r3, 132;
	@%p2 bra 	$L__BB155_3;
	mul.lo.s32 	%r21, %r4, %r1;
	mul.lo.s32 	%r22, %r4, %r17;
	setp.gt.s32 	%p4, %r21, %r22;
	@%p4 bra 	$L__BB155_4;
	bra.uni 	$L__BB155_8;
$L__BB155_3:
	mul.lo.s32 	%r19, %r4, %r1;
	mul.lo.s32 	%r20, %r4, %r17;
	setp.lt.s32 	%p3, %r19, %r20;
	@%p3 bra 	$L__BB155_8;
$L__BB155_4:
	add.s32 	%r23, %r5, %r1;
	mad.lo.s32 	%r24, %r6, %r17, %r23;
	cvta.to.global.u64 	%rd3, %rd1;
	mul.wide.s32 	%rd4, %r24, 4;
	add.s64 	%rd5, %rd3, %rd4;
	ld.global.f32 	%f7, [%rd5];
	add.f32 	%f1, %f7, %f7;
	neg.f32 	%f2, %f1;
	mov.f32 	%f8, 0f40000000;
	add.rn.f32 	%f3, %f8, %f2;
	setp.ltu.f32 	%p5, %f1, 0f3B5ED289;
	setp.gtu.f32 	%p6, %f1, 0f3FFF9097;
	or.pred  	%p7, %p5, %p6;
	@%p7 bra 	$L__BB155_6;
	mul.rn.f32 	%f25, %f3, %f1;
	lg2.approx.ftz.f32 	%f26, %f25;
	neg.f32 	%f27, %f26;
	fma.rn.f32 	%f28, %f26, 0f2F8A6370, 0f3221F645;
	fma.rn.f32 	%f29, %f28, %f27, 0fB4016FDA;
	fma.rn.f32 	%f30, %f29, %f27, 0f3468F846;
	fma.rn.f32 	%f31, %f30, %f27, 0f370742AA;
	fma.rn.f32 	%f32, %f31, %f27, 0fB804DB4D;
	fma.rn.f32 	%f33, %f32, %f27, 0fBA4AFEA1;
	fma.rn.f32 	%f34, %f33, %f27, 0f3BB5C027;
	fma.rn.f32 	%f35, %f34, %f27, 0f3E24AE0F;
	fma.rn.f32 	%f36, %f35, %f27, 0f3F62DFC4;
	fma.rn.f32 	%f38, %f36, %f2, %f36;
	bra.uni 	$L__BB155_7;
$L__BB155_6:
	setp.gt.f32 	%p8, %f1, 0f3F800000;
	selp.f32 	%f9, %f3, %f1, %p8;
	lg2.approx.f32 	%f10, %f9;
	neg.f32 	%f11, %f10;
	rsqrt.approx.ftz.f32 	%f12, %f11;
	fma.rn.f32 	%f13, %f12, 0fC27C73F1, 0f42FEF829;
	fma.rn.f32 	%f14, %f13, %f12, 0fC2E4361C;
	fma.rn.f32 	%f15, %f14, %f12, 0f42714D9B;
	fma.rn.f32 	%f16, %f15, %f12, 0fC1AE51B3;
	fma.rn.f32 	%f17, %f16, %f12, 0f40CEF504;
	fma.rn.f32 	%f18, %f17, %f12, 0fBFEA9E05;
	fma.rn.f32 	%f19, %f18, %f12, 0fBCF871F4;
	fma.rn.f32 	%f20, %f19, %f12, 0f3F553775;
	mul.f32 	%f21, %f12, %f11;
	setp.eq.f32 	%p9, %f10, 0fFF800000;
	selp.f32 	%f22, 0f7F800000, %f21, %p9;
	neg.f32 	%f23, %f22;
	selp.f32 	%f24, %f23, %f22, %p8;
	mul.rn.f32 	%f38, %f20, %f24;
$L__BB155_7:
	fma.rn.f32 	%f37, %f38, 0fBFB504F3, 0f00000000;
	add.s32 	%r25, %r7, %r1;
	mad.lo.s32 	%r26, %r8, %r17, %r25;
	cvta.to.global.u64 	%rd6, %rd2;
	mul.wide.s32 	%rd7, %r26, 4;
	add.s64 	%rd8, %rd6, %rd7;
	st.global.f32 	[%rd8], %f37;
$L__BB155_8:
	ret;

}
	// .globl	uplo_gamma
.visible .entry uplo_gamma(
	.param .u32 uplo_gamma_param_0,
	.param .u32 uplo_gamma_param_1,
	.param .u32 uplo_gamma_param_2,
	.param .u64 .ptr .align 1 uplo_gamma_param_3,
	.param .u32 uplo_gamma_param_4,
	.param .u32 uplo_gamma_param_5,
	.param .u64 .ptr .align 1 uplo_gamma_param_6,
	.param .u32 uplo_gamma_param_7,
	.param .u32 uplo_gamma_param_8
)
{
	.reg .pred 	%p<22>;
	.reg .b32 	%r<41>;
	.reg .b32 	%f<146>;
	.reg .b64 	%rd<9>;

	ld.param.u32 	%r9, [uplo_gamma_param_0];
	ld.param.u32 	%r3, [uplo_gamma_param_1];
	ld.param.u32 	%r4, [uplo_gamma_param_2];
	ld.param.u64 	%rd1, [uplo_gamma_param_3];
	ld.param.u32 	%r5, [uplo_gamma_param_4];
	ld.param.u32 	%r6, [uplo_gamma_param_5];
	ld.param.u64 	%rd2, [uplo_gamma_param_6];
	ld.param.u32 	%r7, [uplo_gamma_param_7];
	ld.param.u32 	%r8, [uplo_gamma_param_8];
	mov.u32 	%r11, %ctaid.x;
	mov.u32 	%r12, %ntid.x;
	mov.u32 	%r13, %tid.x;
	mad.lo.s32 	%r1, %r11, %r12, %r13;
	mov.u32 	%r14, %ctaid.y;
	mov.u32 	%r15, %ntid.y;
	mov.u32 	%r16, %tid.y;
	mad.lo.s32 	%r17, %r14, %r15, %r16;
	max.s32 	%r18, %r1, %r17;
	setp.ge.s32 	%p1, %r18, %r9;
	@%p1 bra 	$L__BB156_15;
	setp.ne.s32 	%p2, %r3, 132;
	@%p2 bra 	$L__BB156_3;
	mul.lo.s32 	%r21, %r4, %r1;
	mul.lo.s32 	%r22, %r4, %r17;
	setp.gt.s32 	%p4, %r21, %r22;
	@%p4 bra 	$L__BB156_4;
	bra.uni 	$L__BB156_15;
$L__BB156_3:
	mul.lo.s32 	%r19, %r4, %r1;
	mul.lo.s32 	%r20, %r4, %r17;
	setp.lt.s32 	%p3, %r19, %r20;
	@%p3 bra 	$L__BB156_15;
$L__BB156_4:
	add.s32 	%r23, %r5, %r1;
	mad.lo.s32 	%r24, %r6, %r17, %r23;
	cvta.to.global.u64 	%rd3, %rd1;
	mul.wide.s32 	%rd4, %r24, 4;
	add.s64 	%rd5, %rd3, %rd4;
	ld.global.f32 	%f1, [%rd5];
	abs.f32 	%f2, %f1;
	setp.ltu.f32 	%p5, %f2, 0f3FC00000;
	@%p5 bra 	$L__BB156_10;
	setp.geu.f32 	%p6, %f1, 0f00000000;
	setp.gt.f32 	%p7, %f2, 0f42246666;
	selp.f32 	%f3, 0f42246666, %f1, %p7;
	abs.f32 	%f4, %f3;
	setp.lt.f32 	%p8, %f4, 0f00800000;
	mul.f32 	%f20, %f4, 0f4B800000;
	selp.f32 	%f21, %f20, %f4, %p8;
	selp.f32 	%f22, 0fC1C00000, 0f00000000, %p8;
	mov.b32 	%r25, %f21;
	add.s32 	%r26, %r25, -1060439283;
	and.b32  	%r27, %r26, -8388608;
	sub.s32 	%r28, %r25, %r27;
	mov.b32 	%f23, %r28;
	cvt.rn.f32.s32 	%f24, %r27;
	fma.rn.f32 	%f25, %f24, 0f34000000, %f22;
	add.f32 	%f26, %f23, 0fBF800000;
	add.f32 	%f27, %f23, 0f3F800000;
	rcp.approx.ftz.f32 	%f28, %f27;
	add.f32 	%f29, %f26, %f26;
	mul.f32 	%f30, %f29, %f28;
	mul.f32 	%f31, %f30, %f30;
	sub.f32 	%f32, %f26, %f30;
	add.f32 	%f33, %f32, %f32;
	neg.f32 	%f34, %f30;
	fma.rn.f32 	%f35, %f34, %f26, %f33;
	mul.rn.f32 	%f36, %f28, %f35;
	fma.rn.f32 	%f37, %f31, 0f3A2C32E4, 0f3B52E7DB;
	fma.rn.f32 	%f38, %f37, %f31, 0f3C93BB73;
	fma.rn.f32 	%f39, %f38, %f31, 0f3DF6384F;
	mul.rn.f32 	%f40, %f39, %f31;
	fma.rn.f32 	%f41, %f30, 0f3FB8AA3B, %f25;
	sub.f32 	%f42, %f25, %f41;
	fma.rn.f32 	%f43, %f30, 0f3FB8AA3B, %f42;
	fma.rn.f32 	%f44, %f36, 0f3FB8AA3B, %f43;
	fma.rn.f32 	%f45, %f30, 0f32A55E34, %f44;
	fma.rn.f32 	%f46, %f40, %f30, %f45;
	add.rn.f32 	%f47, %f41, %f46;
	neg.f32 	%f48, %f41;
	add.rn.f32 	%f49, %f47, %f48;
	neg.f32 	%f50, %f49;
	add.rn.f32 	%f51, %f46, %f50;
	add.f32 	%f52, %f4, 0fBF000000;
	mul.rn.f32 	%f53, %f47, %f52;
	neg.f32 	%f54, %f53;
	fma.rn.f32 	%f55, %f47, %f52, %f54;
	fma.rn.f32 	%f56, %f51, %f52, %f55;
	mov.f32 	%f57, 0f3FB8AA3B;
	mul.rn.f32 	%f58, %f57, %f4;
	neg.f32 	%f59, %f58;
	fma.rn.f32 	%f60, %f4, 0f3FB8AA3B, %f59;
	fma.rn.f32 	%f61, %f4, 0f32A57060, %f60;
	add.rn.f32 	%f142, %f53, %f59;
	add.rn.f32 	%f62, %f142, %f58;
	neg.f32 	%f63, %f62;
	add.rn.f32 	%f64, %f142, %f63;
	add.rn.f32 	%f65, %f53, %f63;
	neg.f32 	%f66, %f64;
	add.rn.f32 	%f67, %f59, %f66;
	add.rn.f32 	%f68, %f65, %f67;
	sub.f32 	%f69, %f56, %f61;
	add.f32 	%f143, %f69, %f68;
	@%p6 bra 	$L__BB156_7;
	neg.f32 	%f70, %f142;
	neg.f32 	%f143, %f143;
	setp.gt.f32 	%p9, %f4, 0f42040000;
	mov.f32 	%f71, 0f42400000;
	sub.f32 	%f72, %f71, %f142;
	selp.f32 	%f142, %f72, %f70, %p9;
$L__BB156_7:
	setp.geu.f32 	%p10, %f1, 0f00000000;
	cvt.rni.f32.f32 	%f73, %f142;
	sub.f32 	%f74, %f142, %f73;
	add.f32 	%f75, %f143, %f74;
	fma.rn.f32 	%f76, %f75, 0f391FCB8E, 0f3AAF85ED;
	fma.rn.f32 	%f77, %f76, %f75, 0f3C1D9856;
	fma.rn.f32 	%f78, %f77, %f75, 0f3D6357BB;
	fma.rn.f32 	%f79, %f78, %f75, 0f3E75FDEC;
	fma.rn.f32 	%f80, %f79, %f75, 0f3F317218;
	fma.rn.f32 	%f81, %f80, %f75, 0f3F800000;
	cvt.rzi.s32.f32 	%r29, %f73;
	setp.gt.f32 	%p11, %f73, 0f00000000;
	selp.b32 	%r30, 0, -2097152000, %p11;
	add.s32 	%r31, %r30, 2130706432;
	mov.b32 	%f82, %r31;
	mul.f32 	%f83, %f81, %f82;
	shl.b32 	%r32, %r29, 23;
	sub.s32 	%r33, %r32, %r30;
	mov.b32 	%f84, %r33;
	mul.f32 	%f85, %f83, %f84;
	mul.f32 	%f11, %f85, 0f40206C99;
	rcp.approx.ftz.f32 	%f12, %f4;
	fma.rn.f32 	%f86, %f12, 0f388F7971, 0fB8543ED8;
	fma.rn.f32 	%f87, %f86, %f12, 0fB9DDA6BE;
	fma.rn.f32 	%f88, %f87, %f12, 0f3A820ABE;
	fma.rn.f32 	%f89, %f88, %f12, 0fB9920AFD;
	fma.rn.f32 	%f90, %f89, %f12, 0fBB2F4D64;
	fma.rn.f32 	%f91, %f90, %f12, 0f3B638732;
	fma.rn.f32 	%f13, %f91, %f12, 0f3DAAAAAC;
	@%p10 bra 	$L__BB156_9;
	mul.f32 	%f93, %f12, %f13;
	fma.rn.f32 	%f94, %f93, %f3, %f3;
	add.f32 	%f95, %f4, %f4;
	cvt.rni.f32.f32 	%f96, %f95;
	cvt.rzi.s32.f32 	%r34, %f96;
	fma.rn.f32 	%f97, %f96, 0fBF000000, %f4;
	mul.rn.f32 	%f98, %f97, %f97;
	fma.rn.f32 	%f99, %f98, 0fBF17ACC9, 0f40233590;
	fma.rn.f32 	%f100, %f98, 0f3E684E12, 0fBFAAD2E0;
	fma.rn.f32 	%f101, %f99, %f98, 0fC0A55DF6;
	fma.rn.f32 	%f102, %f100, %f98, 0f4081E0CF;
	fma.rn.f32 	%f103, %f98, %f97, 0f00000000;
	fma.rn.f32 	%f104, %f102, %f98, 0fC09DE9E6;
	fma.rn.f32 	%f105, %f101, %f103, 0f00000000;
	fma.rn.f32 	%f106, %f104, %f98, 0f3F800000;
	fma.rn.f32 	%f107, %f97, 0f40490FDB, %f105;
	and.b32  	%r35, %r34, 1;
	setp.eq.b32 	%p12, %r35, 1;
	selp.f32 	%f108, %f106, %f107, %p12;
	and.b32  	%r36, %r34, 2;
	setp.eq.s32 	%p13, %r36, 0;
	mov.f32 	%f109, 0f00000000;
	sub.f32 	%f110, %f109, %f108;
	selp.f32 	%f111, %f108, %f110, %p13;
	mul.rn.f32 	%f112, %f94, %f111;
	neg.f32 	%f113, %f112;
	fma.rn.f32 	%f114, %f94, %f111, %f113;
	mov.f32 	%f115, 0f3F800000;
	div.approx.f32 	%f116, %f115, %f112;
	neg.f32 	%f117, %f116;
	mul.f32 	%f118, %f116, %f117;
	mul.f32 	%f119, %f114, %f118;
	mul.f32 	%f120, %f11, %f119;
	fma.rn.f32 	%f121, %f11, %f116, %f120;
	mul.f32 	%f122, %f121, 0f3F000000;
	setp.gt.f32 	%p14, %f4, 0f42040000;
	mul.f32 	%f123, %f122, 0f27800000;
	selp.f32 	%f144, %f123, %f122, %p14;
	bra.uni 	$L__BB156_11;
$L__BB156_9:
	mul.f32 	%f92, %f12, %f13;
	fma.rn.f32 	%f145, %f92, %f11, %f11;
	bra.uni 	$L__BB156_14;
$L__BB156_10:
	setp.geu.f32 	%p15, %f1, 0f00000000;
	setp.lt.f32 	%p16, %f1, 0fBF000000;
	selp.f32 	%f124, %f1, 0f3F800000, %p16;
	setp.eq.f32 	%p17, %f1, 0f00000000;
	cvt.rni.f32.f32 	%f125, %f1;
	sub.f32 	%f126, %f1, %f125;
	selp.f32 	%f127, %f1, %f126, %p17;
	setp.le.f32 	%p18, %f1, 0f3F000000;
	selp.f32 	%f128, %f127, 0f3F800000, %p18;
	mul.f32 	%f129, %f124, %f128;
	fma.rn.f32 	%f130, %f127, 0fBA8C9F66, 0f3BE903D7;
	fma.rn.f32 	%f131, %f130, %f127, 0fBC1E00B0;
	fma.rn.f32 	%f132, %f131, %f127, 0fBD2CC522;
	fma.rn.f32 	%f133, %f132, %f127, 0f3E2A89B3;
	fma.rn.f32 	%f134, %f133, %f127, 0fBD2C0C05;
	fma.rn.f32 	%f135, %f134, %f127, 0fBF27E7A2;
	fma.rn.f32 	%f136, %f135, %f127, 0f3F13C468;
	fma.rn.f32 	%f137, %f136, %f129, 0f00000000;
	fma.rn.f32 	%f138, %f137, %f127, %f129;
	mov.f32 	%f139, 0f3F800000;
	div.approx.f32 	%f144, %f139, %f138;
	mov.f32 	%f145, %f144;
	@%p15 bra 	$L__BB156_14;
$L__BB156_11:
	cvt.rzi.f32.f32 	%f141, %f1;
	setp.eq.f32 	%p19, %f1, %f141;
	mov.f32 	%f145, 0f7FFFFFFF;
	@%p19 bra 	$L__BB156_14;
	setp.geu.f32 	%p20, %f1, 0fC2246666;
	mov.f32 	%f145, %f144;
	@%p20 bra 	$L__BB156_14;
	cvt.rzi.s32.f32 	%r37, %f1;
	and.b32  	%r38, %r37, 1;
	setp.eq.b32 	%p21, %r38, 1;
	selp.f32 	%f145, 0f00000000, %f144, %p21;
$L__BB156_14:
	add.s32 	%r39, %r7, %r1;
	mad.lo.s32 	%r40, %r8, %r17, %r39;
	cvta.to.global.u64 	%rd6, %rd2;
	mul.wide.s32 	%rd7, %r40, 4;
	add.s64 	%rd8, %rd6, %rd7;
	st.global.f32 	[%rd8], %f145;
$L__BB156_15:
	ret;

}
	// .globl	uplo_lgamma
.visible .entry uplo_lgamma(
	.param .u32 uplo_lgamma_param_0,
	.param .u32 uplo_lgamma_param_1,
	.param .u32 uplo_lgamma_param_2,
	.param .u64 .ptr .align 1 uplo_lgamma_param_3,
	.param .u32 uplo_lgamma_param_4,
	.param .u32 uplo_lgamma_param_5,
	.param .u64 .ptr .align 1 uplo_lgamma_param_6,
	.param .u32 uplo_lgamma_param_7,
	.param .u32 uplo_lgamma_param_8
)
{
	.reg .pred 	%p<25>;
	.reg .b32 	%r<46>;
	.reg .b32 	%f<168>;
	.reg .b64 	%rd<9>;

	ld.param.u32 	%r9, [uplo_lgamma_param_0];
	ld.param.u32 	%r3, [uplo_lgamma_param_1];
	ld.param.u32 	%r4, [uplo_lgamma_param_2];
	ld.param.u64 	%rd1, [uplo_lgamma_param_3];
	ld.param.u32 	%r5, [uplo_lgamma_param_4];
	ld.param.u32 	%r6, [uplo_lgamma_param_5];
	ld.param.u64 	%rd2, [uplo_lgamma_param_6];
	ld.param.u32 	%r7, [uplo_lgamma_param_7];
	ld.param.u32 	%r8, [uplo_lgamma_param_8];
	mov.u32 	%r11, %ctaid.x;
	mov.u32 	%r12, %ntid.x;
	mov.u32 	%r13, %tid.x;
	mad.lo.s32 	%r1, %r11, %r12, %r13;
	mov.u32 	%r14, %ctaid.y;
	mov.u32 	%r15, %ntid.y;
	mov.u32 	%r16, %tid.y;
	mad.lo.s32 	%r17, %r14, %r15, %r16;
	max.s32 	%r18, %r1, %r17;
	setp.ge.s32 	%p1, %r18, %r9;
	@%p1 bra 	$L__BB157_19;
	setp.ne.s32 	%p2, %r3, 132;
	@%p2 bra 	$L__BB157_3;
	mul.lo.s32 	%r21, %r4, %r1;
	mul.lo.s32 	%r22, %r4, %r17;
	setp.gt.s32 	%p4, %r21, %r22;
	@%p4 bra 	$L__BB157_4;
	bra.uni 	$L__BB157_19;
$L__BB157_3:
	mul.lo.s32 	%r19, %r4, %r1;
	mul.lo.s32 	%r20, %r4, %r17;
	setp.lt.s32 	%p3, %r19, %r20;
	@%p3 bra 	$L__BB157_19;
$L__BB157_4:
	add.s32 	%r23, %r5, %r1;
	mad.lo.s32 	%r24, %r6, %r17, %r23;
	cvta.to.global.u64 	%rd3, %rd1;
	mul.wide.s32 	%rd4, %r24, 4;
	add.s64 	%rd5, %rd3, %rd4;
	ld.global.f32 	%f1, [%rd5];
	abs.f32 	%f2, %f1;
	setp.ltu.f32 	%p5, %f2, 0f40400000;
	@%p5 bra 	$L__BB157_8;
	setp.ltu.f32 	%p6, %f2, 0f40F9999A;
	@%p6 bra 	$L__BB157_7;
	rcp.approx.ftz.f32 	%f12, %f2;
	mul.f32 	%f13, %f12, %f12;
	fma.rn.f32 	%f14, %f13, 0f3A4BE755, 0fBB360953;
	fma.rn.f32 	%f15, %f14, %f13, 0f3DAAAAA3;
	fma.rn.f32 	%f16, %f15, %f12, 0f3F6B3F8E;
	mov.b32 	%r25, %f2;
	add.s32 	%r26, %r25, -1059760811;
	and.b32  	%r27, %r26, -8388608;
	sub.s32 	%r28, %r25, %r27;
	mov.b32 	%f17, %r28;
	cvt.rn.f32.s32 	%f18, %r27;
	fma.rn.f32 	%f19, %f18, 0f34000000, 0f00000000;
	add.f32 	%f20, %f17, 0fBF800000;
	fma.rn.f32 	%f21, %f20, 0fBE055027, 0f3E1039F6;
	fma.rn.f32 	%f22, %f21, %f20, 0fBDF8CDCC;
	fma.rn.f32 	%f23, %f22, %f20, 0f3E0F2955;
	fma.rn.f32 	%f24, %f23, %f20, 0fBE2AD8B9;
	fma.rn.f32 	%f25, %f24, %f20, 0f3E4CED0B;
	fma.rn.f32 	%f26, %f25, %f20, 0fBE7FFF22;
	fma.rn.f32 	%f27, %f26, %f20, 0f3EAAAA78;
	fma.rn.f32 	%f28, %f27, %f20, 0fBF000000;
	mul.f32 	%f29, %f20, %f28;
	fma.rn.f32 	%f30, %f29, %f20, %f20;
	fma.rn.f32 	%f31, %f19, 0f3F317218, %f30;
	setp.gt.u32 	%p7, %r25, 2139095039;
	fma.rn.f32 	%f32, %f2, 0f7F800000, 0f7F800000;
	selp.f32 	%f33, %f32, %f31, %p7;
	mul.f32 	%f34, %f33, 0f3F000000;
	add.f32 	%f35, %f2, 0fBF000000;
	mul.rn.f32 	%f36, %f34, %f35;
	sub.f32 	%f37, %f36, %f2;
	add.rn.f32 	%f38, %f36, %f16;
	add.f32 	%f39, %f37, %f38;
	setp.eq.f32 	%p8, %f2, 0f7F800000;
	selp.f32 	%f166, 0f7F800000, %f39, %p8;
	bra.uni 	$L__BB157_13;
$L__BB157_7:
	add.f32 	%f40, %f2, 0fC0400000;
	fma.rn.f32 	%f41, %f40, 0fC43B38FB, 0fC640F6F8;
	fma.rn.f32 	%f42, %f41, %f40, 0fC7206560;
	fma.rn.f32 	%f43, %f42, %f40, 0fC73CB6AA;
	fma.rn.f32 	%f44, %f43, %f40, 0fC80BAE5A;
	add.f32 	%f45, %f40, 0fC381A020;
	fma.rn.f32 	%f46, %f45, %f40, 0fC62864B8;
	fma.rn.f32 	%f47, %f46, %f40, 0fC7B50686;
	fma.rn.f32 	%f48, %f47, %f40, 0fC8498465;
	rcp.approx.ftz.f32 	%f49, %f48;
	fma.rn.f32 	%f166, %f44, %f49, %f40;
	bra.uni 	$L__BB157_13;
$L__BB157_8:
	setp.ltu.f32 	%p9, %f2, 0f3FC00000;
	@%p9 bra 	$L__BB157_10;
	add.f32 	%f50, %f2, 0fC0000000;
	fma.rn.f32 	%f51, %f50, 0f385007FA, 0fB967A002;
	fma.rn.f32 	%f52, %f51, %f50, 0f3A0DE6FC;
	fma.rn.f32 	%f53, %f52, %f50, 0fBA9DE0E2;
	fma.rn.f32 	%f54, %f53, %f50, 0f3B3D05B7;
	fma.rn.f32 	%f55, %f54, %f50, 0fBBF1EB10;
	fma.rn.f32 	%f56, %f55, %f50, 0f3CA89A28;
	fma.rn.f32 	%f57, %f56, %f50, 0fBD89F01A;
	fma.rn.f32 	%f58, %f57, %f50, 0f3EA51A66;
	fma.rn.f32 	%f59, %f58, %f50, 0f3ED87730;
	mul.f32 	%f166, %f50, %f59;
	bra.uni 	$L__BB157_13;
$L__BB157_10:
	setp.ltu.f32 	%p10, %f2, 0f3F333333;
	@%p10 bra 	$L__BB157_12;
	mov.f32 	%f60, 0f3F800000;
	sub.f32 	%f61, %f60, %f2;
	fma.rn.f32 	%f62, %f61, 0f3D3BEF76, 0f3DD47577;
	fma.rn.f32 	%f63, %f62, %f61, 0f3DFB8079;
	fma.rn.f32 	%f64, %f63, %f61, 0f3E0295B5;
	fma.rn.f32 	%f65, %f64, %f61, 0f3E12A765;
	fma.rn.f32 	%f66, %f65, %f61, 0f3E2D6867;
	fma.rn.f32 	%f67, %f66, %f61, 0f3E5462BF;
	fma.rn.f32 	%f68, %f67, %f61, 0f3E8A8A72;
	fma.rn.f32 	%f69, %f68, %f61, 0f3ECD26A4;
	fma.rn.f32 	%f70, %f69, %f61, 0f3F528D32;
	fma.rn.f32 	%f71, %f70, %f61, 0f3F13C468;
	mul.f32 	%f166, %f61, %f71;
	bra.uni 	$L__BB157_13;
$L__BB157_12:
	fma.rn.f32 	%f72, %f2, 0f3B6B1C86, 0fBBB34878;
	fma.rn.f32 	%f73, %f72, %f2, 0fBD36CAEF;
	fma.rn.f32 	%f74, %f73, %f2, 0f3E2B5555;
	fma.rn.f32 	%f75, %f74, %f2, 0fBD2C96C7;
	fma.rn.f32 	%f76, %f75, %f2, 0fBF27E6EB;
	fma.rn.f32 	%f77, %f76, %f2, 0f3F13C463;
	mul.f32 	%f78, %f2, %f77;
	fma.rn.f32 	%f79, %f78, %f2, %f2;
	setp.lt.f32 	%p11, %f79, 0f00800000;
	mul.f32 	%f80, %f79, 0f4B000000;
	selp.f32 	%f81, %f80, %f79, %p11;
	selp.f32 	%f82, 0fC1B80000, 0f00000000, %p11;
	mov.b32 	%r29, %f81;
	add.s32 	%r30, %r29, -1059760811;
	and.b32  	%r31, %r30, -8388608;
	sub.s32 	%r32, %r29, %r31;
	mov.b32 	%f83, %r32;
	cvt.rn.f32.s32 	%f84, %r31;
	fma.rn.f32 	%f85, %f84, 0f34000000, %f82;
	add.f32 	%f86, %f83, 0fBF800000;
	fma.rn.f32 	%f87, %f86, 0fBE055027, 0f3E1039F6;
	fma.rn.f32 	%f88, %f87, %f86, 0fBDF8CDCC;
	fma.rn.f32 	%f89, %f88, %f86, 0f3E0F2955;
	fma.rn.f32 	%f90, %f89, %f86, 0fBE2AD8B9;
	fma.rn.f32 	%f91, %f90, %f86, 0f3E4CED0B;
	fma.rn.f32 	%f92, %f91, %f86, 0fBE7FFF22;
	fma.rn.f32 	%f93, %f92, %f86, 0f3EAAAA78;
	fma.rn.f32 	%f94, %f93, %f86, 0fBF000000;
	mul.f32 	%f95, %f86, %f94;
	fma.rn.f32 	%f96, %f95, %f86, %f86;
	fma.rn.f32 	%f97, %f85, 0f3F317218, %f96;
	setp.gt.u32 	%p12, %r29, 2139095039;
	fma.rn.f32 	%f98, %f81, 0f7F800000, 0f7F800000;
	selp.f32 	%f99, %f98, %f97, %p12;
	setp.eq.f32 	%p13, %f81, 0f00000000;
	neg.f32 	%f100, %f99;
	selp.f32 	%f166, 0f7F800000, %f100, %p13;
$L__BB157_13:
	setp.ge.f32 	%p14, %f1, 0f00000000;
	mov.f32 	%f167, %f166;
	@%p14 bra 	$L__BB157_18;
	cvt.rmi.f32.f32 	%f102, %f2;
	setp.eq.f32 	%p15, %f2, %f102;
	mov.f32 	%f167, 0f7F800000;
	@%p15 bra 	$L__BB157_18;
	setp.geu.f32 	%p16, %f2, 0f1FEC1E4A;
	@%p16 bra 	$L__BB157_17;
	setp.lt.f32 	%p22, %f2, 0f00800000;
	mul.f32 	%f145, %f2, 0f4B000000;
	selp.f32 	%f146, %f145, %f2, %p22;
	selp.f32 	%f147, 0fC1B80000, 0f00000000, %p22;
	mov.b32 	%r40, %f146;
	add.s32 	%r41, %r40, -1059760811;
	and.b32  	%r42, %r41, -8388608;
	sub.s32 	%r43, %r40, %r42;
	mov.b32 	%f148, %r43;
	cvt.rn.f32.s32 	%f149, %r42;
	fma.rn.f32 	%f150, %f149, 0f34000000, %f147;
	add.f32 	%f151, %f148, 0fBF800000;
	fma.rn.f32 	%f152, %f151, 0fBE055027, 0f3E1039F6;
	fma.rn.f32 	%f153, %f152, %f151, 0fBDF8CDCC;
	fma.rn.f32 	%f154, %f153, %f151, 0f3E0F2955;
	fma.rn.f32 	%f155, %f154, %f151, 0fBE2AD8B9;
	fma.rn.f32 	%f156, %f155, %f151, 0f3E4CED0B;
	fma.rn.f32 	%f157, %f156, %f151, 0fBE7FFF22;
	fma.rn.f32 	%f158, %f157, %f151, 0f3EAAAA78;
	fma.rn.f32 	%f159, %f158, %f151, 0fBF000000;
	mul.f32 	%f160, %f151, %f159;
	fma.rn.f32 	%f161, %f160, %f151, %f151;
	fma.rn.f32 	%f162, %f150, 0f3F317218, %f161;
	setp.gt.u32 	%p23, %r40, 2139095039;
	fma.rn.f32 	%f163, %f146, 0f7F800000, 0f7F800000;
	selp.f32 	%f164, %f163, %f162, %p23;
	setp.eq.f32 	%p24, %f146, 0f00000000;
	neg.f32 	%f165, %f164;
	selp.f32 	%f167, 0f7F800000, %f165, %p24;
	bra.uni 	$L__BB157_18;
$L__BB157_17:
	add.f32 	%f103, %f2, %f2;
	cvt.rni.f32.f32 	%f104, %f103;
	cvt.rzi.s32.f32 	%r33, %f104;
	fma.rn.f32 	%f105, %f104, 0fBF000000, %f2;
	mul.f32 	%f106, %f105, 0f40490FDB;
	mul.rn.f32 	%f107, %f106, %f106;
	and.b32  	%r34, %r33, 1;
	setp.eq.b32 	%p17, %r34, 1;
	selp.f32 	%f108, 0f3F800000, %f106, %p17;
	fma.rn.f32 	%f109, %f107, %f108, 0f00000000;
	fma.rn.f32 	%f110, %f107, 0f37CBAC00, 0fBAB607ED;
	selp.f32 	%f111, %f110, 0fB94D4153, %p17;
	selp.f32 	%f112, 0f3D2AAABB, 0f3C0885E4, %p17;
	fma.rn.f32 	%f113, %f111, %f107, %f112;
	selp.f32 	%f114, 0fBEFFFFFF, 0fBE2AAAA8, %p17;
	fma.rn.f32 	%f115, %f113, %f107, %f114;
	fma.rn.f32 	%f116, %f115, %f109, %f108;
	and.b32  	%r35, %r33, 2;
	setp.eq.s32 	%p18, %r35, 0;
	mov.f32 	%f117, 0f00000000;
	sub.f32 	%f118, %f117, %f116;
	selp.f32 	%f119, %f116, %f118, %p18;
	abs.f32 	%f120, %f119;
	mul.f32 	%f121, %f2, %f120;
	setp.lt.f32 	%p19, %f121, 0f00800000;
	mul.f32 	%f122, %f121, 0f4B000000;
	selp.f32 	%f123, 0fC1B80000, 0f00000000, %p19;
	selp.f32 	%f124, %f122, %f121, %p19;
	mov.b32 	%r36, %f124;
	add.s32 	%r37, %r36, -1059760811;
	and.b32  	%r38, %r37, -8388608;
	sub.s32 	%r39, %r36, %r38;
	mov.b32 	%f125, %r39;
	cvt.rn.f32.s32 	%f126, %r38;
	fma.rn.f32 	%f127, %f126, 0f34000000, %f123;
	add.f32 	%f128, %f125, 0fBF800000;
	fma.rn.f32 	%f129, %f128, 0fBE055027, 0f3E1039F6;
	fma.rn.f32 	%f130, %f129, %f128, 0fBDF8CDCC;
	fma.rn.f32 	%f131, %f130, %f128, 0f3E0F2955;
	fma.rn.f32 	%f132, %f131, %f128, 0fBE2AD8B9;
	fma.rn.f32 	%f133, %f132, %f128, 0f3E4CED0B;
	fma.rn.f32 	%f134, %f133, %f128, 0fBE7FFF22;
	fma.rn.f32 	%f135, %f134, %f128, 0f3EAAAA78;
	fma.rn.f32 	%f136, %f135, %f128, 0fBF000000;
	mul.f32 	%f137, %f128, %f136;
	fma.rn.f32 	%f138, %f137, %f128, %f128;
	fma.rn.f32 	%f139, %f127, 0f3F317218, %f138;
	setp.gt.u32 	%p20, %r36, 2139095039;
	fma.rn.f32 	%f140, %f124, 0f7F800000, 0f7F800000;
	selp.f32 	%f141, %f140, %f139, %p20;
	setp.eq.f32 	%p21, %f124, 0f00000000;
	mov.f32 	%f142, 0f3F928682;
	sub.f32 	%f143, %f142, %f141;
	selp.f32 	%f144, 0f7F800000, %f143, %p21;
	sub.f32 	%f167, %f144, %f166;
$L__BB157_18:
	add.s32 	%r44, %r7, %r1;
	mad.lo.s32 	%r45, %r8, %r17, %r44;
	cvta.to.global.u64 	%rd6, %rd2;
	mul.wide.s32 	%rd7, %r45, 4;
	add.s64 	%rd8, %rd6, %rd7;
	st.global.f32 	[%rd8], %f167;
$L__BB157_19:
	ret;

}
	// .globl	uplo_floor
.visible .entry uplo_floor(
	.param .u32 uplo_floor_param_0,
	.param .u32 uplo_floor_param_1,
	.param .u32 uplo_floor_param_2,
	.param .u64 .ptr .align 1 uplo_floor_param_3,
	.param .u32 uplo_floor_param_4,
	.param .u32 uplo_floor_param_5,
	.param .u64 .ptr .align 1 uplo_floor_param_6,
	.param .u32 uplo_floor_param_7,
	.param .u32 uplo_floor_param_8
)
{
	.reg .pred 	%p<5>;
	.reg .b32 	%r<27>;
	.reg .b32 	%f<3>;
	.reg .b64 	%rd<9>;

	ld.param.u32 	%r9, [uplo_floor_param_0];
	ld.param.u32 	%r3, [uplo_floor_param_1];
	ld.param.u32 	%r4, [uplo_floor_param_2];
	ld.param.u64 	%rd1, [uplo_floor_param_3];
	ld.param.u32 	%r5, [uplo_floor_param_4];
	ld.param.u32 	%r6, [uplo_floor_param_5];
	ld.param.u64 	%rd2, [uplo_floor_param_6];
	ld.param.u32 	%r7, [uplo_floor_param_7];
	ld.param.u32 	%r8, [uplo_floor_param_8];
	mov.u32 	%r11, %ctaid.x;
	mov.u32 	%r12, %ntid.x;
	mov.u32 	%r13, %tid.x;
	mad.lo.s32 	%r1, %r11, %r12, %r13;
	mov.u32 	%r14, %ctaid.y;
	mov.u32 	%r15, %ntid.y;
	mov.u32 	%r16, %tid.y;
	mad.lo.s32 	%r17, %r14, %r15, %r16;
	max.s32 	%r18, %r1, %r17;
	setp.ge.s32 	%p1, %r18, %r9;
	@%p1 bra 	$L__BB158_5;
	setp.ne.s32 	%p2, %r3, 132;
	@%p2 bra 	$L__BB158_3;
	mul.lo.s32 	%r21, %r4, %r1;
	mul.lo.s32 	%r22, %r4, %r17;
	setp.gt.s32 	%p4, %r21, %r22;
	@%p4 bra 	$L__BB158_4;
	bra.uni 	$L__BB158_5;
$L__BB158_3:
	mul.lo.s32 	%r19, %r4, %r1;
	mul.lo.s32 	%r20, %r4, %r17;
	setp.lt.s32 	%p3, %r19, %r20;
	@%p3 bra 	$L__BB158_5;
$L__BB158_4:
	add.s32 	%r23, %r5, %r1;
	mad.lo.s32 	%r24, %r6, %r17, %r23;
	cvta.to.global.u64 	%rd3, %rd1;
	mul.wide.s32 	%rd4, %r24, 4;
	add.s64 	%rd5, %rd3, %rd4;
	ld.global.f32 	%f1, [%rd5];
	cvt.rmi.f32.f32 	%f2, %f1;
	add.s32 	%r25, %r7, %r1;
	mad.lo.s32 	%r26, %r8, %r17, %r25;
	cvta.to.global.u64 	%rd6, %rd2;
	mul.wide.s32 	%rd7, %r26, 4;
	add.s64 	%rd8, %rd6, %rd7;
	st.global.f32 	[%rd8], %f2;
$L__BB158_5:
	ret;

}
	// .globl	uplo_ceil
.visible .entry uplo_ceil(
	.param .u32 uplo_ceil_param_0,
	.param .u32 uplo_ceil_param_1,
	.param .u32 uplo_ceil_param_2,
	.param .u64 .ptr .align 1 uplo_ceil_param_3,
	.param .u32 uplo_ceil_param_4,
	.param .u32 uplo_ceil_param_5,
	.param .u64 .ptr .align 1 uplo_ceil_param_6,
	.param .u32 uplo_ceil_param_7,
	.param .u32 uplo_ceil_param_8
)
{
	.reg .pred 	%p<5>;
	.reg .b32 	%r<27>;
	.reg .b32 	%f<3>;
	.reg .b64 	%rd<9>;

	ld.param.u32 	%r9, [uplo_ceil_param_0];
	ld.param.u32 	%r3, [uplo_ceil_param_1];
	ld.param.u32 	%r4, [uplo_ceil_param_2];
	ld.param.u64 	%rd1, [uplo_ceil_param_3];
	ld.param.u32 	%r5, [uplo_ceil_param_4];
	ld.param.u32 	%r6, [uplo_ceil_param_5];
	ld.param.u64 	%rd2, [uplo_ceil_param_6];
	ld.param.u32 	%r7, [uplo_ceil_param_7];
	ld.param.u32 	%r8, [uplo_ceil_param_8];
	mov.u32 	%r11, %ctaid.x;
	mov.u32 	%r12, %ntid.x;
	mov.u32 	%r13, %tid.x;
	mad.lo.s32 	%r1, %r11, %r12, %r13;
	mov.u32 	%r14, %ctaid.y;
	mov.u32 	%r15, %ntid.y;
	mov.u32 	%r16, %tid.y;
	mad.lo.s32 	%r17, %r14, %r15, %r16;
	max.s32 	%r18, %r1, %r17;
	setp.ge.s32 	%p1, %r18, %r9;
	@%p1 bra 	$L__BB159_5;
	setp.ne.s32 	%p2, %r3, 132;
	@%p2 bra 	$L__BB159_3;
	mul.lo.s32 	%r21, %r4, %r1;
	mul.lo.s32 	%r22, %r4, %r17;
	setp.gt.s32 	%p4, %r21, %r22;
	@%p4 bra 	$L__BB159_4;
	bra.uni 	$L__BB159_5;
$L__BB159_3:
	mul.lo.s32 	%r19, %r4, %r1;
	mul.lo.s32 	%r20, %r4, %r17;
	setp.lt.s32 	%p3, %r19, %r20;
	@%p3 bra 	$L__BB159_5;
$L__BB159_4:
	add.s32 	%r23, %r5, %r1;
	mad.lo.s32 	%r24, %r6, %r17, %r23;
	cvta.to.global.u64 	%rd3, %rd1;
	mul.wide.s32 	%rd4, %r24, 4;
	add.s64 	%rd5, %rd3, %rd4;
	ld.global.f32 	%f1, [%rd5];
	cvt.rpi.f32.f32 	%f2, %f1;
	add.s32 	%r25, %r7, %r1;
	mad.lo.s32 	%r26, %r8, %r17, %r25;
	cvta.to.global.u64 	%rd6, %rd2;
	mul.wide.s32 	%rd7, %r26, 4;
	add.s64 	%rd8, %rd6, %rd7;
	st.global.f32 	[%rd8], %f2;
$L__BB159_5:
	ret;

}
	// .globl	uplo_trunc
.visible .entry uplo_trunc(
	.param .u32 uplo_trunc_param_0,
	.param .u32 uplo_trunc_param_1,
	.param .u32 uplo_trunc_param_2,
	.param .u64 .ptr .align 1 uplo_trunc_param_3,
	.param .u32 uplo_trunc_param_4,
	.param .u32 uplo_trunc_param_5,
	.param .u64 .ptr .align 1 uplo_trunc_param_6,
	.param .u32 uplo_trunc_param_7,
	.param .u32 uplo_trunc_param_8
)
{
	.reg .pred 	%p<5>;
	.reg .b32 	%r<27>;
	.reg .b32 	%f<3>;
	.reg .b64 	%rd<9>;

	ld.param.u32 	%r9, [uplo_trunc_param_0];
	ld.param.u32 	%r3, [uplo_trunc_param_1];
	ld.param.u32 	%r4, [uplo_trunc_param_2];
	ld.param.u64 	%rd1, [uplo_trunc_param_3];
	ld.param.u32 	%r5, [uplo_trunc_param_4];
	ld.param.u32 	%r6, [uplo_trunc_param_5];
	ld.param.u64 	%rd2, [uplo_trunc_param_6];
	ld.param.u32 	%r7, [uplo_trunc_param_7];
	ld.param.u32 	%r8, [uplo_trunc_param_8];
	mov.u32 	%r11, %ctaid.x;
	mov.u32 	%r12, %ntid.x;
	mov.u32 	%r13, %tid.x;
	mad.lo.s32 	%r1, %r11, %r12, %r13;
	mov.u32 	%r14, %ctaid.y;
	mov.u32 	%r15, %ntid.y;
	mov.u32 	%r16, %tid.y;
	mad.lo.s32 	%r17, %r14, %r15, %r16;
	max.s32 	%r18, %r1, %r17;
	setp.ge.s32 	%p1, %r18, %r9;
	@%p1 bra 	$L__BB160_5;
	setp.ne.s32 	%p2, %r3, 132;
	@%p2 bra 	$L__BB160_3;
	mul.lo.s32 	%r21, %r4, %r1;
	mul.lo.s32 	%r22, %r4, %r17;
	setp.gt.s32 	%p4, %r21, %r22;
	@%p4 bra 	$L__BB160_4;
	bra.uni 	$L__BB160_5;
$L__BB160_3:
	mul.lo.s32 	%r19, %r4, %r1;
	mul.lo.s32 	%r20, %r4, %r17;
	setp.lt.s32 	%p3, %r19, %r20;
	@%p3 bra 	$L__BB160_5;
$L__BB160_4:
	add.s32 	%r23, %r5, %r1;
	mad.lo.s32 	%r24, %r6, %r17, %r23;
	cvta.to.global.u64 	%rd3, %rd1;
	mul.wide.s32 	%rd4, %r24, 4;
	add.s64 	%rd5, %rd3, %rd4;
	ld.global.f32 	%f1, [%rd5];
	cvt.rzi.f32.f32 	%f2, %f1;
	add.s32 	%r25, %r7, %r1;
	mad.lo.s32 	%r26, %r8, %r17, %r25;
	cvta.to.global.u64 	%rd6, %rd2;
	mul.wide.s32 	%rd7, %r26, 4;
	add.s64 	%rd8, %rd6, %rd7;
	st.global.f32 	[%rd8], %f2;
$L__BB160_5:
	ret;

}
	// .globl	uplo_round
.visible .entry uplo_round(
	.param .u32 uplo_round_param_0,
	.param .u32 uplo_round_param_1,
	.param .u32 uplo_round_param_2,
	.param .u64 .ptr .align 1 uplo_round_param_3,
	.param .u32 uplo_round_param_4,
	.param .u32 uplo_round_param_5,
	.param .u64 .ptr .align 1 uplo_round_param_6,
	.param .u32 uplo_round_param_7,
	.param .u32 uplo_round_param_8
)
{
	.reg .pred 	%p<5>;
	.reg .b32 	%r<27>;
	.reg .b32 	%f<6>;
	.reg .b64 	%rd<9>;

	ld.param.u32 	%r9, [uplo_round_param_0];
	ld.param.u32 	%r3, [uplo_round_param_1];
	ld.param.u32 	%r4, [uplo_round_param_2];
	ld.param.u64 	%rd1, [uplo_round_param_3];
	ld.param.u32 	%r5, [uplo_round_param_4];
	ld.param.u32 	%r6, [uplo_round_param_5];
	ld.param.u64 	%rd2, [uplo_round_param_6];
	ld.param.u32 	%r7, [uplo_round_param_7];
	ld.param.u32 	%r8, [uplo_round_param_8];
	mov.u32 	%r11, %ctaid.x;
	mov.u32 	%r12, %ntid.x;
	mov.u32 	%r13, %tid.x;
	mad.lo.s32 	%r1, %r11, %r12, %r13;
	mov.u32 	%r14, %ctaid.y;
	mov.u32 	%r15, %ntid.y;
	mov.u32 	%r16, %tid.y;
	mad.lo.s32 	%r17, %r14, %r15, %r16;
	max.s32 	%r18, %r1, %r17;
	setp.ge.s32 	%p1, %r18, %r9;
	@%p1 bra 	$L__BB161_5;
	setp.ne.s32 	%p2, %r3, 132;
	@%p2 bra 	$L__BB161_3;
	mul.lo.s32 	%r21, %r4, %r1;
	mul.lo.s32 	%r22, %r4, %r17;
	setp.gt.s32 	%p4, %r21, %r22;
	@%p4 bra 	$L__BB161_4;
	bra.uni 	$L__BB161_5;
$L__BB161_3:
	mul.lo.s32 	%r19, %r4, %r1;
	mul.lo.s32 	%r20, %r4, %r17;
	setp.lt.s32 	%p3, %r19, %r20;
	@%p3 bra 	$L__BB161_5;
$L__BB161_4:
	add.s32 	%r23, %r5, %r1;
	mad.lo.s32 	%r24, %r6, %r17, %r23;
	cvta.to.global.u64 	%rd3, %rd1;
	mul.wide.s32 	%rd4, %r24, 4;
	add.s64 	%rd5, %rd3, %rd4;
	ld.global.f32 	%f1, [%rd5];
	mov.f32 	%f2, 0f3F000000;
	copysign.f32 	%f3, %f1, %f2;
	add.rz.f32 	%f4, %f1, %f3;
	cvt.rzi.f32.f32 	%f5, %f4;
	add.s32 	%r25, %r7, %r1;
	mad.lo.s32 	%r26, %r8, %r17, %r25;
	cvta.to.global.u64 	%rd6, %rd2;
	mul.wide.s32 	%rd7, %r26, 4;
	add.s64 	%rd8, %rd6, %rd7;
	st.global.f32 	[%rd8], %f5;
$L__BB161_5:
	ret;

}
	// .globl	uplo_modf
.visible .entry uplo_modf(
	.param .u32 uplo_modf_param_0,
	.param .u32 uplo_modf_param_1,
	.param .u32 uplo_modf_param_2,
	.param .u64 .ptr .align 1 uplo_modf_param_3,
	.param .u32 uplo_modf_param_4,
	.param .u32 uplo_modf_param_5,
	.param .u64 .ptr .align 1 uplo_modf_param_6,
	.param .u32 uplo_modf_param_7,
	.param .u32 uplo_modf_param_8,
	.param .u64 .ptr .align 1 uplo_modf_param_9,
	.param .u32 uplo_modf_param_10,
	.param .u32 uplo_modf_param_11
)
{
	.reg .pred 	%p<6>;
	.reg .b32 	%r<33>;
	.reg .b32 	%f<6>;
	.reg .b64 	%rd<13>;

	ld.param.u32 	%r11, [uplo_modf_param_0];
	ld.param.u32 	%r3, [uplo_modf_param_1];
	ld.param.u32 	%r4, [uplo_modf_param_2];
	ld.param.u64 	%rd1, [uplo_modf_param_3];
	ld.param.u32 	%r5, [uplo_modf_param_4];
	ld.param.u32 	%r6, [uplo_modf_param_5];
	ld.param.u64 	%rd2, [uplo_modf_param_6];
	ld.param.u32 	%r7, [uplo_modf_param_7];
	ld.param.u32 	%r8, [uplo_modf_param_8];
	ld.param.u64 	%rd3, [uplo_modf_param_9];
	ld.param.u32 	%r9, [uplo_modf_param_10];
	ld.param.u32 	%r10, [uplo_modf_param_11];
	mov.u32 	%r13, %ctaid.x;
	mov.u32 	%r14, %ntid.x;
	mov.u32 	%r15, %tid.x;
	mad.lo.s32 	%r1, %r13, %r14, %r15;
	mov.u32 	%r16, %ctaid.y;
	mov.u32 	%r17, %ntid.y;
	mov.u32 	%r18, %tid.y;
	mad.lo.s32 	%r19, %r16, %r17, %r18;
	max.s32 	%r20, %r1, %r19;
	setp.ge.s32 	%p1, %r20, %r11;
	@%p1 bra 	$L__BB162_5;
	setp.ne.s32 	%p2, %r3, 132;
	@%p2 bra 	$L__BB162_3;
	mul.lo.s32 	%r23, %r4, %r1;
	mul.lo.s32 	%r24, %r4, %r19;
	setp.gt.s32 	%p4, %r23, %r24;
	@%p4 bra 	$L__BB162_4;
	bra.uni 	$L__BB162_5;
$L__BB162_3:
	mul.lo.s32 	%r21, %r4, %r1;
	mul.lo.s32 	%r22, %r4, %r19;
	setp.lt.s32 	%p3, %r21, %r22;
	@%p3 bra 	$L__BB162_5;
$L__BB162_4:
	add.s32 	%r25, %r5, %r1;
	mad.lo.s32 	%r26, %r6, %r19, %r25;
	cvta.to.global.u64 	%rd4, %rd1;
	mul.wide.s32 	%rd5, %r26, 4;
	add.s64 	%rd6, %rd4, %rd5;
	ld.global.f32 	%f1, [%rd6];
	add.s32 	%r27, %r7, %r1;
	mad.lo.s32 	%r28, %r8, %r19, %r27;
	cvta.to.global.u64 	%rd7, %rd2;
	mul.wide.s32 	%rd8, %r28, 4;
	add.s64 	%rd9, %rd7, %rd8;
	cvt.rzi.f32.f32 	%f2, %f1;
	st.global.f32 	[%rd9], %f2;
	setp.eq.f32 	%p5, %f1, %f2;
	mov.b32 	%r29, %f1;
	and.b32  	%r30, %r29, -2147483648;
	mov.b32 	%f3, %r30;
	sub.f32 	%f4, %f1, %f2;
	selp.f32 	%f5, %f3, %f4, %p5;
	add.s32 	%r31, %r9, %r1;
	mad.lo.s32 	%r32, %r10, %r19, %r31;
	cvta.to.global.u64 	%rd10, %rd3;
	mul.wide.s32 	%rd11, %r32, 4;
	add.s64 	%rd12, %rd10, %rd11;
	st.global.f32 	[%rd12], %f5;
$L__BB162_5:
	ret;

}
	// .globl	uplo_frac
.visible .entry uplo_frac(
	.param .u32 uplo_frac_param_0,
	.param .u32 uplo_frac_param_1,
	.param .u32 uplo_frac_param_2,
	.param .u64 .ptr .align 1 uplo_frac_param_3,
	.param .u32 uplo_frac_param_4,
	.param .u32 uplo_frac_param_5,
	.param .u64 .ptr .align 1 uplo_frac_param_6,
	.param .u32 uplo_frac_param_7,
	.param .u32 uplo_frac_param_8
)
{
	.reg .pred 	%p<6>;
	.reg .b32 	%r<29>;
	.reg .b32 	%f<6>;
	.reg .b64 	%rd<9>;

	ld.param.u32 	%r9, [uplo_frac_param_0];
	ld.param.u32 	%r3, [uplo_frac_param_1];
	ld.param.u32 	%r4, [uplo_frac_param_2];
	ld.param.u64 	%rd1, [uplo_frac_param_3];
	ld.param.u32 	%r5, [uplo_frac_param_4];
	ld.param.u32 	%r6, [uplo_frac_param_5];
	ld.param.u64 	%rd2, [uplo_frac_param_6];
	ld.param.u32 	%r7, [uplo_frac_param_7];
	ld.param.u32 	%r8, [uplo_frac_param_8];
	mov.u32 	%r11, %ctaid.x;
	mov.u32 	%r12, %ntid.x;
	mov.u32 	%r13, %tid.x;
	mad.lo.s32 	%r1, %r11, %r12, %r13;
	mov.u32 	%r14, %ctaid.y;
	mov.u32 	%r15, %ntid.y;
	mov.u32 	%r16, %tid.y;
	mad.lo.s32 	%r17, %r14, %r15, %r16;
	max.s32 	%r18, %r1, %r17;
	setp.ge.s32 	%p1, %r18, %r9;
	@%p1 bra 	$L__BB163_5;
	setp.ne.s32 	%p2, %r3, 132;
	@%p2 bra 	$L__BB163_3;
	mul.lo.s32 	%r21, %r4, %r1;
	mul.lo.s32 	%r22, %r4, %r17;
	setp.gt.s32 	%p4, %r21, %r22;
	@%p4 bra 	$L__BB163_4;
	bra.uni 	$L__BB163_5;
$L__BB163_3:
	mul.lo.s32 	%r19, %r4, %r1;
	mul.lo.s32 	%r20, %r4, %r17;
	setp.lt.s32 	%p3, %r19, %r20;
	@%p3 bra 	$L__BB163_5;
$L__BB163_4:
	add.s32 	%r23, %r5, %r1;
	mad.lo.s32 	%r24, %r6, %r17, %r23;
	cvta.to.global.u64 	%rd3, %rd1;
	mul.wide.s32 	%rd4, %r24, 4;
	add.s64 	%rd5, %rd3, %rd4;
	ld.global.f32 	%f1, [%rd5];
	cvt.rzi.f32.f32 	%f2, %f1;
	setp.eq.f32 	%p5, %f1, %f2;
	mov.b32 	%r25, %f1;
	and.b32  	%r26, %r25, -2147483648;
	mov.b32 	%f3, %r26;
	sub.f32 	%f4, %f1, %f2;
	selp.f32 	%f5, %f3, %f4, %p5;
	add.s32 	%r27, %r7, %r1;
	mad.lo.s32 	%r28, %r8, %r17, %r27;
	cvta.to.global.u64 	%rd6, %rd2;
	mul.wide.s32 	%rd7, %r28, 4;
	add.s64 	%rd8, %rd6, %rd7;
	st.global.f32 	[%rd8], %f5;
$L__BB163_5:
	ret;

}
	// .globl	uplo_fmax
.visible .entry uplo_fmax(
	.param .u32 uplo_fmax_param_0,
	.param .u32 uplo_fmax_param_1,
	.param .u32 uplo_fmax_param_2,
	.param .u64 .ptr .align 1 uplo_fmax_param_3,
	.param .u32 uplo_fmax_param_4,
	.param .u32 uplo_fmax_param_5,
	.param .u64 .ptr .align 1 uplo_fmax_param_6,
	.param .u32 uplo_fmax_param_7,
	.param .u32 uplo_fmax_param_8,
	.param .u64 .ptr .align 1 uplo_fmax_param_9,
	.param .u32 uplo_fmax_param_10,
	.param .u32 uplo_fmax_param_11
)
{
	.reg .pred 	%p<5>;
	.reg .b32 	%r<31>;
	.reg .b32 	%f<4>;
	.reg .b64 	%rd<13>;

	ld.param.u32 	%r11, [uplo_fmax_param_0];
	ld.param.u32 	%r3, [uplo_fmax_param_1];
	ld.param.u32 	%r4, [uplo_fmax_param_2];
	ld.param.u64 	%rd1, [uplo_fmax_param_3];
	ld.param.u32 	%r5, [uplo_fmax_param_4];
	ld.param.u32 	%r6, [uplo_fmax_param_5];
	ld.param.u64 	%rd2, [uplo_fmax_param_6];
	ld.param.u32 	%r7, [uplo_fmax_param_7];
	ld.param.u32 	%r8, [uplo_fmax_param_8];
	ld.param.u64 	%rd3, [uplo_fmax_param_9];
	ld.param.u32 	%r9, [uplo_fmax_param_10];
	ld.param.u32 	%r10, [uplo_fmax_param_11];
	mov.u32 	%r13, %ctaid.x;
	mov.u32 	%r14, %ntid.x;
	mov.u32 	%r15, %tid.x;
	mad.lo.s32 	%r1, %r13, %r14, %r15;
	mov.u32 	%r16, %ctaid.y;
	mov.u32 	%r17, %ntid.y;
	mov.u32 	%r18, %tid.y;
	mad.lo.s32 	%r19, %r16, %r17, %r18;
	max.s32 	%r20, %r1, %r19;
	setp.ge.s32 	%p1, %r20, %r11;
	@%p1 bra 	$L__BB164_5;
	setp.ne.s32 	%p2, %r3, 132;
	@%p2 bra 	$L__BB164_3;
	mul.lo.s32 	%r23, %r4, %r1;
	mul.lo.s32 	%r24, %r4, %r19;
	setp.gt.s32 	%p4, %r23, %r24;
	@%p4 bra 	$L__BB164_4;
	bra.uni 	$L__BB164_5;
$L__BB164_3:
	mul.lo.s32 	%r21, %r4, %r1;
	mul.lo.s32 	%r22, %r4, %r19;
	setp.lt.s32 	%p3, %r21, %r22;
	@%p3 bra 	$L__BB164_5;
$L__BB164_4:
	add.s32 	%r25, %r5, %r1;
	mad.lo.s32 	%r26, %r6, %r19, %r25;
	cvta.to.global.u64 	%rd4, %rd1;
	mul.wide.s32 	%rd5, %r26, 4;
	add.s64 	%rd6, %rd4, %rd5;
	ld.global.f32 	%f1, [%rd6];
	add.s32 	%r27, %r7, %r1;
	mad.lo.s32 	%r28, %r8, %r19, %r27;
	cvta.to.global.u64 	%rd7, %rd2;
	mul.wide.s32 	%rd8, %r28, 4;
	add.s64 	%rd9, %rd7, %rd8;
	ld.global.f32 	%f2, [%rd9];
	max.f32 	%f3, %f1, %f2;
	add.s32 	%r29, %r9, %r1;
	mad.lo.s32 	%r30, %r10, %r19, %r29;
	cvta.to.global.u64 	%rd10, %rd3;
	mul.wide.s32 	%rd11, %r30, 4;
	add.s64 	%rd12, %rd10, %rd11;
	st.global.f32 	[%rd12], %f3;
$L__BB164_5:
	ret;

}
	// .globl	uplo_fmin
.visible .entry uplo_fmin(
	.param .u32 uplo_fmin_param_0,
	.param .u32 uplo_fmin_param_1,
	.param .u32 uplo_fmin_param_2,
	.param .u64 .ptr .align 1 uplo_fmin_param_3,
	.param .u32 uplo_fmin_param_4,
	.param .u32 uplo_fmin_param_5,
	.param .u64 .ptr .align 1 uplo_fmin_param_6,
	.param .u32 uplo_fmin_param_7,
	.param .u32 uplo_fmin_param_8,
	.param .u64 .ptr .align 1 uplo_fmin_param_9,
	.param .u32 uplo_fmin_param_10,
	.param .u32 uplo_fmin_param_11
)
{
	.reg .pred 	%p<5>;
	.reg .b32 	%r<31>;
	.reg .b32 	%f<4>;
	.reg .b64 	%rd<13>;

	ld.param.u32 	%r11, [uplo_fmin_param_0];
	ld.param.u32 	%r3, [uplo_fmin_param_1];
	ld.param.u32 	%r4, [uplo_fmin_param_2];
	ld.param.u64 	%rd1, [uplo_fmin_param_3];
	ld.param.u32 	%r5, [uplo_fmin_param_4];
	ld.param.u32 	%r6, [uplo_fmin_param_5];
	ld.param.u64 	%rd2, [uplo_fmin_param_6];
	ld.param.u32 	%r7, [uplo_fmin_param_7];
	ld.param.u32 	%r8, [uplo_fmin_param_8];
	ld.param.u64 	%rd3, [uplo_fmin_param_9];
	ld.param.u32 	%r9, [uplo_fmin_param_10];
	ld.param.u32 	%r10, [uplo_fmin_param_11];
	mov.u32 	%r13, %ctaid.x;
	mov.u32 	%r14, %ntid.x;
	mov.u32 	%r15, %tid.x;
	mad.lo.s32 	%r1, %r13, %r14, %r15;
	mov.u32 	%r16, %ctaid.y;
	mov.u32 	%r17, %ntid.y;
	mov.u32 	%r18, %tid.y;
	mad.lo.s32 	%r19, %r16, %r17, %r18;
	max.s32 	%r20, %r1, %r19;
	setp.ge.s32 	%p1, %r20, %r11;
	@%p1 bra 	$L__BB165_5;
	setp.ne.s32 	%p2, %r3, 132;
	@%p2 bra 	$L__BB165_3;
	mul.lo.s32 	%r23, %r4, %r1;
	mul.lo.s32 	%r24, %r4, %r19;
	setp.gt.s32 	%p4, %r23, %r24;
	@%p4 bra 	$L__BB165_4;
	bra.uni 	$L__BB165_5;
$L__BB165_3:
	mul.lo.s32 	%r21, %r4, %r1;
	mul.lo.s32 	%r22, %r4, %r19;
	setp.lt.s32 	%p3, %r21, %r22;
	@%p3 bra 	$L__BB165_5;
$L__BB165_4:
	add.s32 	%r25, %r5, %r1;
	mad.lo.s32 	%r26, %r6, %r19, %r25;
	cvta.to.global.u64 	%rd4, %rd1;
	mul.wide.s32 	%rd5, %r26, 4;
	add.s64 	%rd6, %rd4, %rd5;
	ld.global.f32 	%f1, [%rd6];
	add.s32 	%r27, %r7, %r1;
	mad.lo.s32 	%r28, %r8, %r19, %r27;
	cvta.to.global.u64 	%rd7, %rd2;
	mul.wide.s32 	%rd8, %r28, 4;
	add.s64 	%rd9, %rd7, %rd8;
	ld.global.f32 	%f2, [%rd9];
	min.f32 	%f3, %f1, %f2;
	add.s32 	%r29, %r9, %r1;
	mad.lo.s32 	%r30, %r10, %r19, %r29;
	cvta.to.global.u64 	%rd10, %rd3;
	mul.wide.s32 	%rd11, %r30, 4;
	add.s64 	%rd12, %rd10, %rd11;
	st.global.f32 	[%rd12], %f3;
$L__BB165_5:
	ret;

}
	// .globl	uplo_copysign
.visible .entry uplo_copysign(
	.param .u32 uplo_copysign_param_0,
	.param .u32 uplo_copysign_param_1,
	.param .u32 uplo_copysign_param_2,
	.param .u64 .ptr .align 1 uplo_copysign_param_3,
	.param .u32 uplo_copysign_param_4,
	.param .u32 uplo_copysign_param_5,
	.param .u64 .ptr .align 1 uplo_copysign_param_6,
	.param .u32 uplo_copysign_param_7,
	.param .u32 uplo_copysign_param_8,
	.param .u64 .ptr .align 1 uplo_copysign_param_9,
	.param .u32 uplo_copysign_param_10,
	.param .u32 uplo_copysign_param_11
)
{
	.reg .pred 	%p<5>;
	.reg .b32 	%r<31>;
	.reg .b32 	%f<4>;
	.reg .b64 	%rd<13>;

	ld.param.u32 	%r11, [uplo_copysign_param_0];
	ld.param.u32 	%r3, [uplo_copysign_param_1];
	ld.param.u32 	%r4, [uplo_copysign_param_2];
	ld.param.u64 	%rd1, [uplo_copysign_param_3];
	ld.param.u32 	%r5, [uplo_copysign_param_4];
	ld.param.u32 	%r6, [uplo_copysign_param_5];
	ld.param.u64 	%rd2, [uplo_copysign_param_6];
	ld.param.u32 	%r7, [uplo_copysign_param_7];
	ld.param.u32 	%r8, [uplo_copysign_param_8];
	ld.param.u64 	%rd3, [uplo_copysign_param_9];
	ld.param.u32 	%r9, [uplo_copysign_param_10];
	ld.param.u32 	%r10, [uplo_copysign_param_11];
	mov.u32 	%r13, %ctaid.x;
	mov.u32 	%r14, %ntid.x;
	mov.u32 	%r15, %tid.x;
	mad.lo.s32 	%r1, %r13, %r14, %r15;
	mov.u32 	%r16, %ctaid.y;
	mov.u32 	%r17, %ntid.y;
	mov.u32 	%r18, %tid.y;
	mad.lo.s32 	%r19, %r16, %r17, %r18;
	max.s32 	%r20, %r1, %r19;
	setp.ge.s32 	%p1, %r20, %r11;
	@%p1 bra 	$L__BB166_5;
	setp.ne.s32 	%p2, %r3, 132;
	@%p2 bra 	$L__BB166_3;
	mul.lo.s32 	%r23, %r4, %r1;
	mul.lo.s32 	%r24, %r4, %r19;
	setp.gt.s32 	%p4, %r23, %r24;
	@%p4 bra 	$L__BB166_4;
	bra.uni 	$L__BB166_5;
$L__BB166_3:
	mul.lo.s32 	%r21, %r4, %r1;
	mul.lo.s32 	%r22, %r4, %r19;
	setp.lt.s32 	%p3, %r21, %r22;
	@%p3 bra 	$L__BB166_5;
$L__BB166_4:
	add.s32 	%r25, %r5, %r1;
	mad.lo.s32 	%r26, %r6, %r19, %r25;
	cvta.to.global.u64 	%rd4, %rd1;
	mul.wide.s32 	%rd5, %r26, 4;
	add.s64 	%rd6, %rd4, %rd5;
	ld.global.f32 	%f1, [%rd6];
	add.s32 	%r27, %r7, %r1;
	mad.lo.s32 	%r28, %r8, %r19, %r27;
	cvta.to.global.u64 	%rd7, %rd2;
	mul.wide.s32 	%rd8, %r28, 4;
	add.s64 	%rd9, %rd7, %rd8;
	ld.global.f32 	%f2, [%rd9];
	copysign.f32 	%f3, %f2, %f1;
	add.s32 	%r29, %r9, %r1;
	mad.lo.s32 	%r30, %r10, %r19, %r29;
	cvta.to.global.u64 	%rd10, %rd3;
	mul.wide.s32 	%rd11, %r30, 4;
	add.s64 	%rd12, %rd10, %rd11;
	st.global.f32 	[%rd12], %f3;
$L__BB166_5:
	ret;

}
	// .globl	uplo_sigmoid
.visible .entry uplo_sigmoid(
	.param .u32 uplo_sigmoid_param_0,
	.param .u32 uplo_sigmoid_param_1,
	.param .u32 uplo_sigmoid_param_2,
	.param .u64 .ptr .align 1 uplo_sigmoid_param_3,
	.param .u32 uplo_sigmoid_param_4,
	.param .u32 uplo_sigmoid_param_5,
	.param .u64 .ptr .align 1 uplo_sigmoid_param_6,
	.param .u32 uplo_sigmoid_param_7,
	.param .u32 uplo_sigmoid_param_8
)
{
	.reg .pred 	%p<7>;
	.reg .b32 	%r<27>;
	.reg .b32 	%f<19>;
	.reg .b64 	%rd<9>;

	ld.param.u32 	%r9, [uplo_sigmoid_param_0];
	ld.param.u32 	%r3, [uplo_sigmoid_param_1];
	ld.param.u32 	%r4, [uplo_sigmoid_param_2];
	ld.param.u64 	%rd1, [uplo_sigmoid_param_3];
	ld.param.u32 	%r5, [uplo_sigmoid_param_4];
	ld.param.u32 	%r6, [uplo_sigmoid_param_5];
	ld.param.u64 	%rd2, [uplo_sigmoid_param_6];
	ld.param.u32 	%r7, [uplo_sigmoid_param_7];
	ld.param.u32 	%r8, [uplo_sigmoid_param_8];
	mov.u32 	%r11, %ctaid.x;
	mov.u32 	%r12, %ntid.x;
	mov.u32 	%r13, %tid.x;
	mad.lo.s32 	%r1, %r11, %r12, %r13;
	mov.u32 	%r14, %ctaid.y;
	mov.u32 	%r15, %ntid.y;
	mov.u32 	%r16, %tid.y;
	mad.lo.s32 	%r17, %r14, %r15, %r16;
	max.s32 	%r18, %r1, %r17;
	setp.ge.s32 	%p1, %r18, %r9;
	@%p1 bra 	$L__BB167_5;
	setp.ne.s32 	%p2, %r3, 132;
	@%p2 bra 	$L__BB167_3;
	mul.lo.s32 	%r21, %r4, %r1;
	mul.lo.s32 	%r22, %r4, %r17;
	setp.gt.s32 	%p4, %r21, %r22;
	@%p4 bra 	$L__BB167_4;
	bra.uni 	$L__BB167_5;
$L__BB167_3:
	mul.lo.s32 	%r19, %r4, %r1;
	mul.lo.s32 	%r20, %r4, %r17;
	setp.lt.s32 	%p3, %r19, %r20;
	@%p3 bra 	$L__BB167_5;
$L__BB167_4:
	add.s32 	%r23, %r5, %r1;
	mad.lo.s32 	%r24, %r6, %r17, %r23;
	cvta.to.global.u64 	%rd3, %rd1;
	mul.wide.s32 	%rd4, %r24, 4;
	add.s64 	%rd5, %rd3, %rd4;
	ld.global.f32 	%f1, [%rd5];
	mul.f32 	%f2, %f1, 0f3F000000;
	abs.f32 	%f3, %f2;
	mul.f32 	%f4, %f3, 0f4038AA3B;
	ex2.approx.ftz.f32 	%f5, %f4;
	add.f32 	%f6, %f5, 0f3F800000;
	rcp.approx.ftz.f32 	%f7, %f6;
	fma.rn.f32 	%f8, %f7, 0fC0000000, 0f3F800000;
	setp.ge.f32 	%p5, %f3, 0f41102CB4;
	selp.f32 	%f9, 0f3F800000, %f8, %p5;
	copysign.f32 	%f10, %f2, %f9;
	mul.f32 	%f11, %f2, %f2;
	fma.rn.f32 	%f12, %f11, 0f3C80F082, 0fBD563CAE;
	fma.rn.f32 	%f13, %f12, %f11, 0f3E085941;
	fma.rn.f32 	%f14, %f13, %f11, 0fBEAAA9ED;
	fma.rn.f32 	%f15, %f14, %f11, 0f00000000;
	fma.rn.f32 	%f16, %f15, %f2, %f2;
	setp.ge.f32 	%p6, %f3, 0f3F19999A;
	selp.f32 	%f17, %f10, %f16, %p6;
	fma.rn.f32 	%f18, %f17, 0f3F000000, 0f3F000000;
	add.s32 	%r25, %r7, %r1;
	mad.lo.s32 	%r26, %r8, %r17, %r25;
	cvta.to.global.u64 	%rd6, %rd2;
	mul.wide.s32 	%rd7, %r26, 4;
	add.s64 	%rd8, %rd6, %rd7;
	st.global.f32 	[%rd8], %f18;
$L__BB167_5:
	ret;

}
	// .globl	uplo_ramp
.visible .entry uplo_ramp(
	.param .u32 uplo_ramp_param_0,
	.param .u32 uplo_ramp_param_1,
	.param .u32 uplo_ramp_param_2,
	.param .u64 .ptr .align 1 uplo_ramp_param_3,
	.param .u32 uplo_ramp_param_4,
	.param .u32 uplo_ramp_param_5,
	.param .u64 .ptr .align 1 uplo_ramp_param_6,
	.param .u32 uplo_ramp_param_7,
	.param .u32 uplo_ramp_param_8
)
{
	.reg .pred 	%p<5>;
	.reg .b32 	%r<27>;
	.reg .b32 	%f<3>;
	.reg .b64 	%rd<9>;

	ld.param.u32 	%r9, [uplo_ramp_param_0];
	ld.param.u32 	%r3, [uplo_ramp_param_1];
	ld.param.u32 	%r4, [uplo_ramp_param_2];
	ld.param.u64 	%rd1, [uplo_ramp_param_3];
	ld.param.u32 	%r5, [uplo_ramp_param_4];
	ld.param.u32 	%r6, [uplo_ramp_param_5];
	ld.param.u64 	%rd2, [uplo_ramp_param_6];
	ld.param.u32 	%r7, [uplo_ramp_param_7];
	ld.param.u32 	%r8, [uplo_ramp_param_8];
	mov.u32 	%r11, %ctaid.x;
	mov.u32 	%r12, %ntid.x;
	mov.u32 	%r13, %tid.x;
	mad.lo.s32 	%r1, %r11, %r12, %r13;
	mov.u32 	%r14, %ctaid.y;
	mov.u32 	%r15, %ntid.y;
	mov.u32 	%r16, %tid.y;
	mad.lo.s32 	%r17, %r14, %r15, %r16;
	max.s32 	%r18, %r1, %r17;
	setp.ge.s32 	%p1, %r18, %r9;
	@%p1 bra 	$L__BB168_5;
	setp.ne.s32 	%p2, %r3, 132;
	@%p2 bra 	$L__BB168_3;
	mul.lo.s32 	%r21, %r4, %r1;
	mul.lo.s32 	%r22, %r4, %r17;
	setp.gt.s32 	%p4, %r21, %r22;
	@%p4 bra 	$L__BB168_4;
	bra.uni 	$L__BB168_5;
$L__BB168_3:
	mul.lo.s32 	%r19, %r4, %r1;
	mul.lo.s32 	%r20, %r4, %r17;
	setp.lt.s32 	%p3, %r19, %r20;
	@%p3 bra 	$L__BB168_5;
$L__BB168_4:
	add.s32 	%r23, %r5, %r1;
	mad.lo.s32 	%r24, %r6, %r17, %r23;
	cvta.to.global.u64 	%rd3, %rd1;
	mul.wide.s32 	%rd4, %r24, 4;
	add.s64 	%rd5, %rd3, %rd4;
	ld.global.f32 	%f1, [%rd5];
	max.f32 	%f2, %f1, 0f00000000;
	add.s32 	%r25, %r7, %r1;
	mad.lo.s32 	%r26, %r8, %r17, %r25;
	cvta.to.global.u64 	%rd6, %rd2;
	mul.wide.s32 	%rd7, %r26, 4;
	add.s64 	%rd8, %rd6, %rd7;
	st.global.f32 	[%rd8], %f2;
$L__BB168_5:
	ret;

}
	// .globl	uplo_relu
.visible .entry uplo_relu(
	.param .u32 uplo_relu_param_0,
	.param .u32 uplo_relu_param_1,
	.param .u32 uplo_relu_param_2,
	.param .f32 uplo_relu_param_3,
	.param .u64 .ptr .align 1 uplo_relu_param_4,
	.param .u32 uplo_relu_param_5,
	.param .u32 uplo_relu_param_6,
	.param .u64 .ptr .align 1 uplo_relu_param_7,
	.param .u32 uplo_relu_param_8,
	.param .u32 uplo_relu_param_9
)
{
	.reg .pred 	%p<5>;
	.reg .b32 	%r<27>;
	.reg .b32 	%f<5>;
	.reg .b64 	%rd<9>;

	ld.param.u32 	%r9, [uplo_relu_param_0];
	ld.param.u32 	%r3, [uplo_relu_param_1];
	ld.param.u32 	%r4, [uplo_relu_param_2];
	ld.param.f32 	%f1, [uplo_relu_param_3];
	ld.param.u64 	%rd1, [uplo_relu_param_4];
	ld.param.u32 	%r5, [uplo_relu_param_5];
	ld.param.u32 	%r6, [uplo_relu_param_6];
	ld.param.u64 	%rd2, [uplo_relu_param_7];
	ld.param.u32 	%r7, [uplo_relu_param_8];
	ld.param.u32 	%r8, [uplo_relu_param_9];
	mov.u32 	%r11, %ctaid.x;
	mov.u32 	%r12, %ntid.x;
	mov.u32 	%r13, %tid.x;
	mad.lo.s32 	%r1, %r11, %r12, %r13;
	mov.u32 	%r14, %ctaid.y;
	mov.u32 	%r15, %ntid.y;
	mov.u32 	%r16, %tid.y;
	mad.lo.s32 	%r17, %r14, %r15, %r16;
	max.s32 	%r18, %r1, %r17;
	setp.ge.s32 	%p1, %r18, %r9;
	@%p1 bra 	$L__BB169_5;
	setp.ne.s32 	%p2, %r3, 132;
	@%p2 bra 	$L__BB169_3;
	mul.lo.s32 	%r21, %r4, %r1;
	mul.lo.s32 	%r22, %r4, %r17;
	setp.gt.s32 	%p4, %r21, %r22;
	@%p4 bra 	$L__BB169_4;
	bra.uni 	$L__BB169_5;
$L__BB169_3:
	mul.lo.s32 	%r19, %r4, %r1;
	mul.lo.s32 	%r20, %r4, %r17;
	setp.lt.s32 	%p3, %r19, %r20;
	@%p3 bra 	$L__BB169_5;
$L__BB169_4:
	add.s32 	%r23, %r5, %r1;
	mad.lo.s32 	%r24, %r6, %r17, %r23;
	cvta.to.global.u64 	%rd3, %rd1;
	mul.wide.s32 	%rd4, %r24, 4;
	add.s64 	%rd5, %rd3, %rd4;
	ld.global.f32 	%f2, [%rd5];
	mul.f32 	%f3, %f1, %f2;
	max.f32 	%f4, %f2, %f3;
	add.s32 	%r25, %r7, %r1;
	mad.lo.s32 	%r26, %r8, %r17, %r25;
	cvta.to.global.u64 	%rd6, %rd2;
	mul.wide.s32 	%rd7, %r26, 4;
	add.s64 	%rd8, %rd6, %rd7;
	st.global.f32 	[%rd8], %f4;
$L__BB169_5:
	ret;

}
	// .globl	uplo_elu
.visible .entry uplo_elu(
	.param .u32 uplo_elu_param_0,
	.param .u32 uplo_elu_param_1,
	.param .u32 uplo_elu_param_2,
	.param .f32 uplo_elu_param_3,
	.param .u64 .ptr .align 1 uplo_elu_param_4,
	.param .u32 uplo_elu_param_5,
	.param .u32 uplo_elu_param_6,
	.param .u64 .ptr .align 1 uplo_elu_param_7,
	.param .u32 uplo_elu_param_8,
	.param .u32 uplo_elu_param_9
)
{
	.reg .pred 	%p<10>;
	.reg .b32 	%r<27>;
	.reg .b32 	%f<27>;
	.reg .b64 	%rd<9>;

	ld.param.u32 	%r9, [uplo_elu_param_0];
	ld.param.u32 	%r3, [uplo_elu_param_1];
	ld.param.u32 	%r4, [uplo_elu_param_2];
	ld.param.f32 	%f1, [uplo_elu_param_3];
	ld.param.u64 	%rd1, [uplo_elu_param_4];
	ld.param.u32 	%r5, [uplo_elu_param_5];
	ld.param.u32 	%r6, [uplo_elu_param_6];
	ld.param.u64 	%rd2, [uplo_elu_param_7];
	ld.param.u32 	%r7, [uplo_elu_param_8];
	ld.param.u32 	%r8, [uplo_elu_param_9];
	mov.u32 	%r11, %ctaid.x;
	mov.u32 	%r12, %ntid.x;
	mov.u32 	%r13, %tid.x;
	mad.lo.s32 	%r1, %r11, %r12, %r13;
	mov.u32 	%r14, %ctaid.y;
	mov.u32 	%r15, %ntid.y;
	mov.u32 	%r16, %tid.y;
	mad.lo.s32 	%r17, %r14, %r15, %r16;
	max.s32 	%r18, %r1, %r17;
	setp.ge.s32 	%p1, %r18, %r9;
	@%p1 bra 	$L__BB170_5;
	setp.ne.s32 	%p2, %r3, 132;
	@%p2 bra 	$L__BB170_3;
	mul.lo.s32 	%r21, %r4, %r1;
	mul.lo.s32 	%r22, %r4, %r17;
	setp.gt.s32 	%p4, %r21, %r22;
	@%p4 bra 	$L__BB170_4;
	bra.uni 	$L__BB170_5;
$L__BB170_3:
	mul.lo.s32 	%r19, %r4, %r1;
	mul.lo.s32 	%r20, %r4, %r17;
	setp.lt.s32 	%p3, %r19, %r20;
	@%p3 bra 	$L__BB170_5;
$L__BB170_4:
	add.s32 	%r23, %r5, %r1;
	mad.lo.s32 	%r24, %r6, %r17, %r23;
	cvta.to.global.u64 	%rd3, %rd1;
	mul.wide.s32 	%rd4, %r24, 4;
	add.s64 	%rd5, %rd3, %rd4;
	ld.global.f32 	%f2, [%rd5];
	mul.f32 	%f3, %f2, 0f3FB8AA3B;
	cvt.rni.f32.f32 	%f4, %f3;
	abs.f32 	%f5, %f2;
	setp.lt.f32 	%p5, %f5, 0f3ED1EB85;
	selp.f32 	%f6, 0f00000000, %f4, %p5;
	fma.rn.f32 	%f7, %f6, 0fBF317200, %f2;
	fma.rn.f32 	%f8, %f6, 0fB5BFBE8E, %f7;
	setp.eq.f32 	%p6, %f6, 0f43000000;
	selp.f32 	%f9, 0f42FE0000, %f6, %p6;
	fma.rn.f32 	%f10, %f8, 0f3AB5EBE6, 0f3C095663;
	fma.rn.f32 	%f11, %f10, %f8, 0f3D2AABE3;
	fma.rn.f32 	%f12, %f11, %f8, 0f3E2AA9F6;
	fma.rn.f32 	%f13, %f12, %f8, 0f3EFFFFFE;
	mul.f32 	%f14, %f8, %f13;
	fma.rn.f32 	%f15, %f14, %f8, %f8;
	ex2.approx.f32 	%f16, %f9;
	add.f32 	%f17, %f16, 0fBF800000;
	fma.rn.f32 	%f18, %f15, %f16, %f17;
	add.f32 	%f19, %f18, %f18;
	selp.f32 	%f20, %f19, %f18, %p6;
	setp.gt.f32 	%p7, %f9, 0f43000000;
	selp.f32 	%f21, 0f7F800000, %f20, %p7;
	setp.lt.f32 	%p8, %f9, 0fC1C80000;
	selp.f32 	%f22, 0fBF800000, %f21, %p8;
	setp.eq.f32 	%p9, %f2, 0f00000000;
	add.f32 	%f23, %f2, %f2;
	selp.f32 	%f24, %f23, %f22, %p9;
	mul.f32 	%f25, %f1, %f24;
	max.f32 	%f26, %f2, %f25;
	add.s32 	%r25, %r7, %r1;
	mad.lo.s32 	%r26, %r8, %r17, %r25;
	cvta.to.global.u64 	%rd6, %rd2;
	mul.wide.s32 	%rd7, %r26, 4;
	add.s64 	%rd8, %rd6, %rd7;
	st.global.f32 	[%rd8], %f26;
$L__BB170_5:
	ret;

}


// ===== COMPILED SASS (sm_100) =====

	.target	sm_100

	.elftype	@"ET_EXEC"


//--------------------- .note.nv.tkinfo           --------------------------
	.section	.note.nv.tkinfo,"",@"SHT_NOTE"
	.sectionflags	@"SHF_NOTE_NV_TKINFO"
	.tkinfo
        /*0018*/ 	.word	0x00000002
        /*0030*/ 	.string	""
        /*0030*/ 	.string	"ptxas"
        /*0030*/ 	.string	"Cuda compilation tools, release 13.0, V13.0.88"
        /*0030*/ 	.string	"Build cuda_13.0.r13.0/compiler.36424714_0"
        /*0030*/ 	.string	"-arch sm_100 -m 64 "



//--------------------- .note.nv.cuinfo           --------------------------
	.section	.note.nv.cuinfo,"",@"SHT_NOTE"
	.sectionflags	@"SHF_NOTE_NV_CUINFO"
        /*0018*/ 	.short	0x0002
        /*001a*/ 	.short	0x0064
        /*001c*/ 	.short	0x0082
	.zero		2


//--------------------- .nv.info                  --------------------------
	.section	.nv.info,"",@"SHT_CUDA_INFO"
	.align	4


	//----- nvinfo : EIATTR_REGCOUNT
	.align		4
        /*0000*/ 	.byte	0x04, 0x2f
        /*0002*/ 	.short	(.L_2 - .L_1)
	.align		4
.L_1:
        /*0004*/ 	.word	index@(vector_sqr)
        /*0008*/ 	.word	0x0000000a


	//----- nvinfo : EIATTR_FRAME_SIZE
	.align		4
.L_2:
        /*000c*/ 	.byte	0x04, 0x11
        /*000e*/ 	.short	(.L_4 - .L_3)
	.align		4
.L_3:
        /*0010*/ 	.word	index@(vector_sqr)
        /*0014*/ 	.word	0x00000000


	//----- nvinfo : EIATTR_REGCOUNT
	.align		4
.L_4:
        /*0018*/ 	.byte	0x04, 0x2f
        /*001a*/ 	.short	(.L_6 - .L_5)
	.align		4
.L_5:
        /*001c*/ 	.word	index@(vector_mul)
        /*0020*/ 	.word	0x0000000c


	//----- nvinfo : EIATTR_FRAME_SIZE
	.align		4
.L_6:
        /*0024*/ 	.byte	0x04, 0x11
        /*0026*/ 	.short	(.L_8 - .L_7)
	.align		4
.L_7:
        /*0028*/ 	.word	index@(vector_mul)
        /*002c*/ 	.word	0x00000000


	//----- nvinfo : EIATTR_REGCOUNT
	.align		4
.L_8:
        /*0030*/ 	.byte	0x04, 0x2f
        /*0032*/ 	.short	(.L_10 - .L_9)
	.align		4
.L_9:
        /*0034*/ 	.word	index@(vector_div)
        /*0038*/ 	.word	0x00000010


	//----- nvinfo : EIATTR_FRAME_SIZE
	.align		4
.L_10:
        /*003c*/ 	.byte	0x04, 0x11
        /*003e*/ 	.short	(.L_12 - .L_11)
	.align		4
.L_11:
        /*0040*/ 	.word	index@($__internal_17_$__cuda_sm3x_div_rn_noftz_f32_slowpath)
        /*0044*/ 	.word	0x00000000


	//----- nvinfo : EIATTR_FRAME_SIZE
	.align		4
.L_12:
        /*0048*/ 	.byte	0x04, 0x11
        /*004a*/ 	.short	(.L_14 - .L_13)
	.align		4
.L_13:
        /*004c*/ 	.word	index@(vector_div)
        /*0050*/ 	.word	0x00000000


	//----- nvinfo : EIATTR_REGCOUNT
	.align		4
.L_14:
        /*0054*/ 	.byte	0x04, 0x2f
        /*0056*/ 	.short	(.L_16 - .L_15)
	.align		4
.L_15:
        /*0058*/ 	.word	index@(vector_inv)
        /*005c*/ 	.word	0x0000000e


	//----- nvinfo : EIATTR_FRAME_SIZE
	.align		4
.L_16:
        /*0060*/ 	.byte	0x04, 0x11
        /*0062*/ 	.short	(.L_18 - .L_17)
	.align		4
.L_17:
        /*0064*/ 	.word	index@($__internal_16_$__cuda_sm20_rcp_rn_f32_slowpath)
        /*0068*/ 	.word	0x00000000


	//----- nvinfo : EIATTR_FRAME_SIZE
	.align		4
.L_18:
        /*006c*/ 	.byte	0x04, 0x11
        /*006e*/ 	.short	(.L_20 - .L_19)
	.align		4
.L_19:
        /*0070*/ 	.word	index@(vector_inv)
        /*0074*/ 	.word	0x00000000


	//----- nvinfo : EIATTR_REGCOUNT
	.align		4
.L_20:
        /*0078*/ 	.byte	0x04, 0x2f
        /*007a*/ 	.short	(.L_22 - .L_21)
	.align		4
.L_21:
        /*007c*/ 	.word	index@(vector_abs)
        /*0080*/ 	.word	0x0000000a


	//----- nvinfo : EIATTR_FRAME_SIZE
	.align		4
.L_22:
        /*0084*/ 	.byte	0x04, 0x11
        /*0086*/ 	.short	(.L_24 - .L_23)
	.align		4
.L_23:
        /*0088*/ 	.word	index@(vector_abs)
        /*008c*/ 	.word	0x00000000


	//----- nvinfo : EIATTR_REGCOUNT
	.align		4
.L_24:
        /*0090*/ 	.byte	0x04, 0x2f
        /*0092*/ 	.short	(.L_26 - .L_25)
	.align		4
.L_25:
        /*0094*/ 	.word	index@(vector_linear_frac)
        /*0098*/ 	.word	0x00000010


	//----- nvinfo : EIATTR_FRAME_SIZE
	.align		4
.L_26:
        /*009c*/ 	.byte	0x04, 0x11
        /*009e*/ 	.short	(.L_28 - .L_27)
	.align		4
.L_27:
        /*00a0*/ 	.word	index@($__internal_15_$__cuda_sm3x_div_rn_noftz_f32_slowpath)
        /*00a4*/ 	.word	0x00000000


	//----- nvinfo : EIATTR_FRAME_SIZE
	.align		4
.L_28:
        /*00a8*/ 	.byte	0x04, 0x11
        /*00aa*/ 	.short	(.L_30 - .L_29)
	.align		4
.L_29:
        /*00ac*/ 	.word	index@(vector_linear_frac)
        /*00b0*/ 	.word	0x00000000


	//----- nvinfo : EIATTR_REGCOUNT
	.align		4
.L_30:
        /*00b4*/ 	.byte	0x04, 0x2f
        /*00b6*/ 	.short	(.L_32 - .L_31)
	.align		4
.L_31:
        /*00b8*/ 	.word	index@(vector_scale_shift)
        /*00bc*/ 	.word	0x0000000c


	//----- nvinfo : EIATTR_FRAME_SIZE
	.align		4
.L_32:
        /*00c0*/ 	.byte	0x04, 0x11
        /*00c2*/ 	.short	(.L_34 - .L_33)
	.align		4
.L_33:
        /*00c4*/ 	.word	index@(vector_scale_shift)
        /*00c8*/ 	.word	0x00000000


	//----- nvinfo : EIATTR_REGCOUNT
	.align		4
.L_34:
        /*00cc*/ 	.byte	0x04, 0x2f
        /*00ce*/ 	.short	(.L_36 - .L_35)
	.align		4
.L_35:
        /*00d0*/ 	.word	index@(vector_fmod)
        /*00d4*/ 	.word	0x0000000d


	//----- nvinfo : EIATTR_FRAME_SIZE
	.align		4
.L_36:
        /*00d8*/ 	.byte	0x04, 0x11
        /*00da*/ 	.short	(.L_38 - .L_37)
	.align		4
.L_37:
        /*00dc*/ 	.word	index@(vector_fmod)
        /*00e0*/ 	.word	0x00000000


	//----- nvinfo : EIATTR_REGCOUNT
	.align		4
.L_38:
        /*00e4*/ 	.byte	0x04, 0x2f
        /*00e6*/ 	.short	(.L_40 - .L_39)
	.align		4
.L_39:
        /*00e8*/ 	.word	index@(vector_frem)
        /*00ec*/ 	.word	0x00000010


	//----- nvinfo : EIATTR_FRAME_SIZE
	.align		4
.L_40:
        /*00f0*/ 	.byte	0x04, 0x11
        /*00f2*/ 	.short	(.L_42 - .L_41)
	.align		4
.L_41:
        /*00f4*/ 	.word	index@(vector_frem)
        /*00f8*/ 	.word	0x00000000


	//----- nvinfo : EIATTR_REGCOUNT
	.align		4
.L_42:
        /*00fc*/ 	.byte	0x04, 0x2f
        /*00fe*/ 	.short	(.L_44 - .L_43)
	.align		4
.L_43:
        /*0100*/ 	.word	index@(vector_sqrt)
        /*0104*/ 	.word	0x0000000c


	//----- nvinfo : EIATTR_FRAME_SIZE
	.align		4
.L_44:
        /*0108*/ 	.byte	0x04, 0x11
        /*010a*/ 	.short	(.L_46 - .L_45)
	.align		4
.L_45:
        /*010c*/ 	.word	index@($__internal_14_$__cuda_sm20_sqrt_rn_f32_slowpath)
        /*0110*/ 	.word	0x00000000


	//----- nvinfo : EIATTR_FRAME_SIZE
	.align		4
.L_46:
        /*0114*/ 	.byte	0x04, 0x11
        /*0116*/ 	.short	(.L_48 - .L_47)
	.align		4
.L_47:
        /*0118*/ 	.word	index@(vector_sqrt)
        /*011c*/ 	.word	0x00000000


	//----- nvinfo : EIATTR_REGCOUNT
	.align		4
.L_48:
        /*0120*/ 	.byte	0x04, 0x2f
        /*0122*/ 	.short	(.L_50 - .L_49)
	.align		4
.L_49:
        /*0124*/ 	.word	index@(vector_inv_sqrt)
        /*0128*/ 	.word	0x0000000c


	//----- nvinfo : EIATTR_FRAME_SIZE
	.align		4
.L_50:
        /*012c*/ 	.byte	0x04, 0x11
        /*012e*/ 	.short	(.L_52 - .L_51)
	.align		4
.L_51:
        /*0130*/ 	.word	index@(vector_inv_sqrt)
        /*0134*/ 	.word	0x00000000


	//----- nvinfo : EIATTR_REGCOUNT
	.align		4
.L_52:
        /*0138*/ 	.byte	0x04, 0x2f
        /*013a*/ 	.short	(.L_54 - .L_53)
	.align		4
.L_53:
        /*013c*/ 	.word	index@(vector_cbrt)
        /*0140*/ 	.word	0x0000000e


	//----- nvinfo : EIATTR_FRAME_SIZE
	.align		4
.L_54:
        /*0144*/ 	.byte	0x04, 0x11
        /*0146*/ 	.short	(.L_56 - .L_55)
	.align		4
.L_55:
        /*0148*/ 	.word	index@(vector_cbrt)
        /*014c*/ 	.word	0x00000000


	//----- nvinfo : EIATTR_REGCOUNT
	.align		4
.L_56:
        /*0150*/ 	.byte	0x04, 0x2f
        /*0152*/ 	.short	(.L_58 - .L_57)
	.align		4
.L_57:
        /*0154*/ 	.word	index@(vector_inv_cbrt)
        /*0158*/ 	.word	0x0000000e


	//----- nvinfo : EIATTR_FRAME_SIZE
	.align		4
.L_58:
        /*015c*/ 	.byte	0x04, 0x11
        /*015e*/ 	.short	(.L_60 - .L_59)
	.align		4
.L_59:
        /*0160*/ 	.word	index@(vector_inv_cbrt)
        /*0164*/ 	.word	0x00000000


	//----- nvinfo : EIATTR_REGCOUNT
	.align		4
.L_60:
        /*0168*/ 	.byte	0x04, 0x2f
        /*016a*/ 	.short	(.L_62 - .L_61)
	.align		4
.L_61:
        /*016c*/ 	.word	index@(vector_pow2o3)
        /*0170*/ 	.word	0x0000000f


	//----- nvinfo : EIATTR_FRAME_SIZE
	.align		4
.L_62:
        /*0174*/ 	.byte	0x04, 0x11
        /*0176*/ 	.short	(.L_64 - .L_63)
	.align		4
.L_63:
        /*0178*/ 	.word	index@(vector_pow2o3)
        /*017c*/ 	.word	0x00000000


	//----- nvinfo : EIATTR_REGCOUNT
	.align		4
.L_64:
        /*0180*/ 	.byte	0x04, 0x2f
        /*0182*/ 	.short	(.L_66 - .L_65)
	.align		4
.L_65:
        /*0184*/ 	.word	index@(vector_pow3o2)
        /*0188*/ 	.word	0x0000000f


	//----- nvinfo : EIATTR_FRAME_SIZE
	.align		4
.L_66:
        /*018c*/ 	.byte	0x04, 0x11
        /*018e*/ 	.short	(.L_68 - .L_67)
	.align		4
.L_67:
        /*0190*/ 	.word	index@(vector_pow3o2)
        /*0194*/ 	.word	0x00000000


	//----- nvinfo : EIATTR_REGCOUNT
	.align		4
.L_68:
        /*0198*/ 	.byte	0x04, 0x2f
        /*019a*/ 	.short	(.L_70 - .L_69)
	.align		4
.L_69:
        /*019c*/ 	.word	index@(vector_pow)
        /*01a0*/ 	.word	0x0000000e


	//----- nvinfo : EIATTR_FRAME_SIZE
	.align		4
.L_70:
        /*01a4*/ 	.byte	0x04, 0x11
        /*01a6*/ 	.short	(.L_72 - .L_71)
	.align		4
.L_71:
        /*01a8*/ 	.word	index@(vector_pow)
        /*01ac*/ 	.word	0x00000000


	//----- nvinfo : EIATTR_REGCOUNT
	.align		4
.L_72:
        /*01b0*/ 	.byte	0x04, 0x2f
        /*01b2*/ 	.short	(.L_74 - .L_73)
	.align		4
.L_73:
        /*01b4*/ 	.word	index@(vector_powx)
        /*01b8*/ 	.word	0x0000000f


	//----- nvinfo : EIATTR_FRAME_SIZE
	.align		4
.L_74:
        /*01bc*/ 	.byte	0x04, 0x11
        /*01be*/ 	.short	(.L_76 - .L_75)
	.align		4
.L_75:
        /*01c0*/ 	.word	index@(vector_powx)
        /*01c4*/ 	.word	0x00000000


	//----- nvinfo : EIATTR_REGCOUNT
	.align		4
.L_76:
        /*01c8*/ 	.byte	0x04, 0x2f
        /*01ca*/ 	.short	(.L_78 - .L_77)
	.align		4
.L_77:
        /*01cc*/ 	.word	index@(vector_hypot)
        /*01d0*/ 	.word	0x0000000e


	//----- nvinfo : EIATTR_FRAME_SIZE
	.align		4
.L_78:
        /*01d4*/ 	.byte	0x04, 0x11
        /*01d6*/ 	.short	(.L_80 - .L_79)
	.align		4
.L_79:
        /*01d8*/ 	.word	index@($__internal_13_$__cuda_sm20_sqrt_rn_f32_slowpath)
        /*01dc*/ 	.word	0x00000000


	//----- nvinfo : EIATTR_FRAME_SIZE
	.align		4
.L_80:
        /*01e0*/ 	.byte	0x04, 0x11
        /*01e2*/ 	.short	(.L_82 - .L_81)
	.align		4
.L_81:
        /*01e4*/ 	.word	index@(vector_hypot)
        /*01e8*/ 	.word	0x00000000


	//----- nvinfo : EIATTR_REGCOUNT
	.align		4
.L_82:
        /*01ec*/ 	.byte	0x04, 0x2f
        /*01ee*/ 	.short	(.L_84 - .L_83)
	.align		4
.L_83:
        /*01f0*/ 	.word	index@(vector_exp)
        /*01f4*/ 	.word	0x0000000c


	//----- nvinfo : EIATTR_FRAME_SIZE
	.align		4
.L_84:
        /*01f8*/ 	.byte	0x04, 0x11
        /*01fa*/ 	.short	(.L_86 - .L_85)
	.align		4
.L_85:
        /*01fc*/ 	.word	index@(vector_exp)
        /*0200*/ 	.word	0x00000000


	//----- nvinfo : EIATTR_REGCOUNT
	.align		4
.L_86:
        /*0204*/ 	.byte	0x04, 0x2f
        /*0206*/ 	.short	(.L_88 - .L_87)
	.align		4
.L_87:
        /*0208*/ 	.word	index@(vector_expm1)
        /*020c*/ 	.word	0x00000010


	//----- nvinfo : EIATTR_FRAME_SIZE
	.align		4
.L_88:
        /*0210*/ 	.byte	0x04, 0x11
        /*0212*/ 	.short	(.L_90 - .L_89)
	.align		4
.L_89:
        /*0214*/ 	.word	index@(vector_expm1)
        /*0218*/ 	.word	0x00000000


	//----- nvinfo : EIATTR_REGCOUNT
	.align		4
.L_90:
        /*021c*/ 	.byte	0x04, 0x2f
        /*021e*/ 	.short	(.L_92 - .L_91)
	.align		4
.L_91:
        /*0220*/ 	.word	index@(vector_log)
        /*0224*/ 	.word	0x0000000e


	//----- nvinfo : EIATTR_FRAME_SIZE
	.align		4
.L_92:
        /*0228*/ 	.byte	0x04, 0x11
        /*022a*/ 	.short	(.L_94 - .L_93)
	.align		4
.L_93:
        /*022c*/ 	.word	index@(vector_log)
        /*0230*/ 	.word	0x00000000


	//----- nvinfo : EIATTR_REGCOUNT
	.align		4
.L_94:
        /*0234*/ 	.byte	0x04, 0x2f
        /*0236*/ 	.short	(.L_96 - .L_95)
	.align		4
.L_95:
        /*0238*/ 	.word	index@(vector_log10)
        /*023c*/ 	.word	0x0000000e


	//----- nvinfo : EIATTR_FRAME_SIZE
	.align		4
.L_96:
        /*0240*/ 	.byte	0x04, 0x11
        /*0242*/ 	.short	(.L_98 - .L_97)
	.align		4
.L_97:
        /*0244*/ 	.word	index@(vector_log10)
        /*0248*/ 	.word	0x00000000


	//----- nvinfo : EIATTR_REGCOUNT
	.align		4
.L_98:
        /*024c*/ 	.byte	0x04, 0x2f
        /*024e*/ 	.short	(.L_100 - .L_99)
	.align		4
.L_99:
        /*0250*/ 	.word	index@(vector_sin)
        /*0254*/ 	.word	0x00000012


	//----- nvinfo : EIATTR_FRAME_SIZE
	.align		4
.L_100:
        /*0258*/ 	.byte	0x04, 0x11
        /*025a*/ 	.short	(.L_102 - .L_101)
	.align		4
.L_101:
        /*025c*/ 	.word	index@(vector_sin)
        /*0260*/ 	.word	0x00000000


	//----- nvinfo : EIATTR_REGCOUNT
	.align		4
.L_102:
        /*0264*/ 	.byte	0x04, 0x2f
        /*0266*/ 	.short	(.L_104 - .L_103)
	.align		4
.L_103:
        /*0268*/ 	.word	index@(vector_cos)
        /*026c*/ 	.word	0x00000012


	//----- nvinfo : EIATTR_FRAME_SIZE
	.align		4
.L_104:
        /*0270*/ 	.byte	0x04, 0x11
        /*0272*/ 	.short	(.L_106 - .L_105)
	.align		4
.L_105:
        /*0274*/ 	.word	index@(vector_cos)
        /*0278*/ 	.word	0x00000000


	//----- nvinfo : EIATTR_REGCOUNT
	.align		4
.L_106:
        /*027c*/ 	.byte	0x04, 0x2f
        /*027e*/ 	.short	(.L_108 - .L_107)
	.align		4
.L_107:
        /*0280*/ 	.word	index@(vector_tan)
        /*0284*/ 	.word	0x00000012


	//----- nvinfo : EIATTR_FRAME_SIZE
	.align		4
.L_108:
        /*0288*/ 	.byte	0x04, 0x11
        /*028a*/ 	.short	(.L_110 - .L_109)
	.align		4
.L_109:
        /*028c*/ 	.word	index@(vector_tan)
        /*0290*/ 	.word	0x00000000


	//----- nvinfo : EIATTR_REGCOUNT
	.align		4
.L_110:
        /*0294*/ 	.byte	0x04, 0x2f
        /*0296*/ 	.short	(.L_112 - .L_111)
	.align		4
.L_111:
        /*0298*/ 	.word	index@(vector_sincos)
        /*029c*/ 	.word	0x00000015


	//----- nvinfo : EIATTR_FRAME_SIZE
	.align		4
.L_112:
        /*02a0*/ 	.byte	0x04, 0x11
        /*02a2*/ 	.short	(.L_114 - .L_113)
	.align		4
.L_113:
        /*02a4*/ 	.word	index@(vector_sincos)
        /*02a8*/ 	.word	0x00000000


	//----- nvinfo : EIATTR_REGCOUNT
	.align		4
.L_114:
        /*02ac*/ 	.byte	0x04, 0x2f
        /*02ae*/ 	.short	(.L_116 - .L_115)
	.align		4
.L_115:
        /*02b0*/ 	.word	index@(vector_asin)
        /*02b4*/ 	.word	0x0000000c


	//----- nvinfo : EIATTR_FRAME_SIZE
	.align		4
.L_116:
        /*02b8*/ 	.byte	0x04, 0x11
        /*02ba*/ 	.short	(.L_118 - .L_117)
	.align		4
.L_117:
        /*02bc*/ 	.word	index@(vector_asin)
        /*02c0*/ 	.word	0x00000000


	//----- nvinfo : EIATTR_REGCOUNT
	.align		4
.L_118:
        /*02c4*/ 	.byte	0x04, 0x2f
        /*02c6*/ 	.short	(.L_120 - .L_119)
	.align		4
.L_119:
        /*02c8*/ 	.word	index@(vector_acos)
        /*02cc*/ 	.word	0x0000000e


	//----- nvinfo : EIATTR_FRAME_SIZE
	.align		4
.L_120:
        /*02d0*/ 	.byte	0x04, 0x11
        /*02d2*/ 	.short	(.L_122 - .L_121)
	.align		4
.L_121:
        /*02d4*/ 	.word	index@(vector_acos)
        /*02d8*/ 	.word	0x00000000


	//----- nvinfo : EIATTR_REGCOUNT
	.align		4
.L_122:
        /*02dc*/ 	.byte	0x04, 0x2f
        /*02de*/ 	.short	(.L_124 - .L_123)
	.align		4
.L_123:
        /*02e0*/ 	.word	index@(vector_atan)
        /*02e4*/ 	.word	0x0000000e


	//----- nvinfo : EIATTR_FRAME_SIZE
	.align		4
.L_124:
        /*02e8*/ 	.byte	0x04, 0x11
        /*02ea*/ 	.short	(.L_126 - .L_125)
	.align		4
.L_125:
        /*02ec*/ 	.word	index@(vector_atan)
        /*02f0*/ 	.word	0x00000000


	//----- nvinfo : EIATTR_REGCOUNT
	.align		4
.L_126:
        /*02f4*/ 	.byte	0x04, 0x2f
        /*02f6*/ 	.short	(.L_128 - .L_127)
	.align		4
.L_127:
        /*02f8*/ 	.word	index@(vector_atan2)
        /*02fc*/ 	.word	0x00000014


	//----- nvinfo : EIATTR_FRAME_SIZE
	.align		4
.L_128:
        /*0300*/ 	.byte	0x04, 0x11
        /*0302*/ 	.short	(.L_130 - .L_129)
	.align		4
.L_129:
        /*0304*/ 	.word	index@($__internal_12_$__cuda_sm3x_div_rn_noftz_f32_slowpath)
        /*0308*/ 	.word	0x00000000


	//----- nvinfo : EIATTR_FRAME_SIZE
	.align		4
.L_130:
        /*030c*/ 	.byte	0x04, 0x11
        /*030e*/ 	.short	(.L_132 - .L_131)
	.align		4
.L_131:
        /*0310*/ 	.word	index@(vector_atan2)
        /*0314*/ 	.word	0x00000000


	//----- nvinfo : EIATTR_REGCOUNT
	.align		4
.L_132:
        /*0318*/ 	.byte	0x04, 0x2f
        /*031a*/ 	.short	(.L_134 - .L_133)
	.align		4
.L_133:
        /*031c*/ 	.word	index@(vector_sinh)
        /*0320*/ 	.word	0x00000010


	//----- nvinfo : EIATTR_FRAME_SIZE
	.align		4
.L_134:
        /*0324*/ 	.byte	0x04, 0x11
        /*0326*/ 	.short	(.L_136 - .L_135)
	.align		4
.L_135:
        /*0328*/ 	.word	index@(vector_sinh)
        /*032c*/ 	.word	0x00000000


	//----- nvinfo : EIATTR_REGCOUNT
	.align		4
.L_136:
        /*0330*/ 	.byte	0x04, 0x2f
        /*0332*/ 	.short	(.L_138 - .L_137)
	.align		4
.L_137:
        /*0334*/ 	.word	index@(vector_cosh)
        /*0338*/ 	.word	0x0000000c


	//----- nvinfo : EIATTR_FRAME_SIZE
	.align		4
.L_138:
        /*033c*/ 	.byte	0x04, 0x11
        /*033e*/ 	.short	(.L_140 - .L_139)
	.align		4
.L_139:
        /*0340*/ 	.word	index@(vector_cosh)
        /*0344*/ 	.word	0x00000000


	//----- nvinfo : EIATTR_REGCOUNT
	.align		4
.L_140:
        /*0348*/ 	.byte	0x04, 0x2f
        /*034a*/ 	.short	(.L_142 - .L_141)
	.align		4
.L_141:
        /*034c*/ 	.word	index@(vector_tanh)
        /*0350*/ 	.word	0x00000010


	//----- nvinfo : EIATTR_FRAME_SIZE
	.align		4
.L_142:
        /*0354*/ 	.byte	0x04, 0x11
        /*0356*/ 	.short	(.L_144 - .L_143)
	.align		4
.L_143:
        /*0358*/ 	.word	index@(vector_tanh)
        /*035c*/ 	.word	0x00000000


	//----- nvinfo : EIATTR_REGCOUNT
	.align		4
.L_144:
        /*0360*/ 	.byte	0x04, 0x2f
        /*0362*/ 	.short	(.L_146 - .L_145)
	.align		4
.L_145:
        /*0364*/ 	.word	index@(vector_asinh)
        /*0368*/ 	.word	0x0000000e


	//----- nvinfo : EIATTR_FRAME_SIZE
	.align		4
.L_146:
        /*036c*/ 	.byte	0x04, 0x11
        /*036e*/ 	.short	(.L_148 - .L_147)
	.align		4
.L_147:
        /*0370*/ 	.word	index@(vector_asinh)
        /*0374*/ 	.word	0x00000000


	//----- nvinfo : EIATTR_REGCOUNT
	.align		4
.L_148:
        /*0378*/ 	.byte	0x04, 0x2f
        /*037a*/ 	.short	(.L_150 - .L_149)
	.align		4
.L_149:
        /*037c*/ 	.word	index@(vector_acosh)
        /*0380*/ 	.word	0x0000000e


	//----- nvinfo : EIATTR_FRAME_SIZE
	.align		4
.L_150:
        /*0384*/ 	.byte	0x04, 0x11
        /*0386*/ 	.short	(.L_152 - .L_151)
	.align		4
.L_151:
        /*0388*/ 	.word	index@(vector_acosh)
        /*038c*/ 	.word	0x00000000


	//----- nvinfo : EIATTR_REGCOUNT
	.align		4
.L_152:
        /*0390*/ 	.byte	0x04, 0x2f
        /*0392*/ 	.short	(.L_154 - .L_153)
	.align		4
.L_153:
        /*0394*/ 	.word	index@(vector_atanh)
        /*0398*/ 	.word	0x0000000d


	//----- nvinfo : EIATTR_FRAME_SIZE
	.align		4
.L_154:
        /*039c*/ 	.byte	0x04, 0x11
        /*039e*/ 	.short	(.L_156 - .L_155)
	.align		4
.L_155:
        /*03a0*/ 	.word	index@(vector_atanh)
        /*03a4*/ 	.word	0x00000000


	//----- nvinfo : EIATTR_REGCOUNT
	.align		4
.L_156:
        /*03a8*/ 	.byte	0x04, 0x2f
        /*03aa*/ 	.short	(.L_158 - .L_157)
	.align		4
.L_157:
        /*03ac*/ 	.word	index@(vector_erf)
        /*03b0*/ 	.word	0x0000000c


	//----- nvinfo : EIATTR_FRAME_SIZE
	.align		4
.L_158:
        /*03b4*/ 	.byte	0x04, 0x11
        /*03b6*/ 	.short	(.L_160 - .L_159)
	.align		4
.L_159:
        /*03b8*/ 	.word	index@(vector_erf)
        /*03bc*/ 	.word	0x00000000


	//----- nvinfo : EIATTR_REGCOUNT
	.align		4
.L_160:
        /*03c0*/ 	.byte	0x04, 0x2f
        /*03c2*/ 	.short	(.L_162 - .L_161)
	.align		4
.L_161:
        /*03c4*/ 	.word	index@(vector_erf_inv)
        /*03c8*/ 	.word	0x0000000e


	//----- nvinfo : EIATTR_FRAME_SIZE
	.align		4
.L_162:
        /*03cc*/ 	.byte	0x04, 0x11
        /*03ce*/ 	.short	(.L_164 - .L_163)
	.align		4
.L_163:
        /*03d0*/ 	.word	index@(vector_erf_inv)
        /*03d4*/ 	.word	0x00000000


	//----- nvinfo : EIATTR_REGCOUNT
	.align		4
.L_164:
        /*03d8*/ 	.byte	0x04, 0x2f
        /*03da*/ 	.short	(.L_166 - .L_165)
	.align		4
.L_165:
        /*03dc*/ 	.word	index@(vector_erfc)
        /*03e0*/ 	.word	0x00000011


	//----- nvinfo : EIATTR_FRAME_SIZE
	.align		4
.L_166:
        /*03e4*/ 	.byte	0x04, 0x11
        /*03e6*/ 	.short	(.L_168 - .L_167)
	.align		4
.L_167:
        /*03e8*/ 	.word	index@(vector_erfc)
        /*03ec*/ 	.word	0x00000000


	//----- nvinfo : EIATTR_REGCOUNT
	.align		4
.L_168:
        /*03f0*/ 	.byte	0x04, 0x2f
        /*03f2*/ 	.short	(.L_170 - .L_169)
	.align		4
.L_169:
        /*03f4*/ 	.word	index@(vector_erfc_inv)
        /*03f8*/ 	.word	0x0000000a


	//----- nvinfo : EIATTR_FRAME_SIZE
	.align		4
.L_170:
        /*03fc*/ 	.byte	0x04, 0x11
        /*03fe*/ 	.short	(.L_172 - .L_171)
	.align		4
.L_171:
        /*0400*/ 	.word	index@(vector_erfc_inv)
        /*0404*/ 	.word	0x00000000


	//----- nvinfo : EIATTR_REGCOUNT
	.align		4
.L_172:
        /*0408*/ 	.byte	0x04, 0x2f
        /*040a*/ 	.short	(.L_174 - .L_173)
	.align		4
.L_173:
        /*040c*/ 	.word	index@(vector_cdf_norm)
        /*0410*/ 	.word	0x00000010


	//----- nvinfo : EIATTR_FRAME_SIZE
	.align		4
.L_174:
        /*0414*/ 	.byte	0x04, 0x11
        /*0416*/ 	.short	(.L_176 - .L_175)
	.align		4
.L_175:
        /*0418*/ 	.word	index@(vector_cdf_norm)
        /*041c*/ 	.word	0x00000000


	//----- nvinfo : EIATTR_REGCOUNT
	.align		4
.L_176:
        /*0420*/ 	.byte	0x04, 0x2f
        /*0422*/ 	.short	(.L_178 - .L_177)
	.align		4
.L_177:
        /*0424*/ 	.word	index@(vector_cdf_norm_inv)
        /*0428*/ 	.word	0x0000000a


	//----- nvinfo : EIATTR_FRAME_SIZE
	.align		4
.L_178:
        /*042c*/ 	.byte	0x04, 0x11
        /*042e*/ 	.short	(.L_180 - .L_179)
	.align		4
.L_179:
        /*0430*/ 	.word	index@(vector_cdf_norm_inv)
        /*0434*/ 	.word	0x00000000


	//----- nvinfo : EIATTR_REGCOUNT
	.align		4
.L_180:
        /*0438*/ 	.byte	0x04, 0x2f
        /*043a*/ 	.short	(.L_182 - .L_181)
	.align		4
.L_181:
        /*043c*/ 	.word	index@(vector_gamma)
        /*0440*/ 	.word	0x00000012


	//----- nvinfo : EIATTR_FRAME_SIZE
	.align		4
.L_182:
        /*0444*/ 	.byte	0x04, 0x11
        /*0446*/ 	.short	(.L_184 - .L_183)
	.align		4
.L_183:
        /*0448*/ 	.word	index@(vector_gamma)
        /*044c*/ 	.word	0x00000000


	//----- nvinfo : EIATTR_REGCOUNT
	.align		4
.L_184:
        /*0450*/ 	.byte	0x04, 0x2f
        /*0452*/ 	.short	(.L_186 - .L_185)
	.align		4
.L_185:
        /*0454*/ 	.word	index@(vector_lgamma)
        /*0458*/ 	.word	0x0000000f


	//----- nvinfo : EIATTR_FRAME_SIZE
	.align		4
.L_186:
        /*045c*/ 	.byte	0x04, 0x11
        /*045e*/ 	.short	(.L_188 - .L_187)
	.align		4
.L_187:
        /*0460*/ 	.word	index@(vector_lgamma)
        /*0464*/ 	.word	0x00000000


	//----- nvinfo : EIATTR_REGCOUNT
	.align		4
.L_188:
        /*0468*/ 	.byte	0x04, 0x2f
        /*046a*/ 	.short	(.L_190 - .L_189)
	.align		4
.L_189:
        /*046c*/ 	.word	index@(vector_floor)
        /*0470*/ 	.word	0x0000000c


	//----- nvinfo : EIATTR_FRAME_SIZE
	.align		4
.L_190:
        /*0474*/ 	.byte	0x04, 0x11
        /*0476*/ 	.short	(.L_192 - .L_191)
	.align		4
.L_191:
        /*0478*/ 	.word	index@(vector_floor)
        /*047c*/ 	.word	0x00000000


	//----- nvinfo : EIATTR_REGCOUNT
	.align		4
.L_192:
        /*0480*/ 	.byte	0x04, 0x2f
        /*0482*/ 	.short	(.L_194 - .L_193)
	.align		4
.L_193:
        /*0484*/ 	.word	index@(vector_ceil)
        /*0488*/ 	.word	0x0000000c


	//----- nvinfo : EIATTR_FRAME_SIZE
	.align		4
.L_194:
        /*048c*/ 	.byte	0x04, 0x11
        /*048e*/ 	.short	(.L_196 - .L_195)
	.align		4
.L_195:
        /*0490*/ 	.word	index@(vector_ceil)
        /*0494*/ 	.word	0x00000000


	//----- nvinfo : EIATTR_REGCOUNT
	.align		4
.L_196:
        /*0498*/ 	.byte	0x04, 0x2f
        /*049a*/ 	.short	(.L_198 - .L_197)
	.align		4
.L_197:
        /*049c*/ 	.word	index@(vector_trunc)
        /*04a0*/ 	.word	0x0000000c


	//----- nvinfo : EIATTR_FRAME_SIZE
	.align		4
.L_198:
        /*04a4*/ 	.byte	0x04, 0x11
        /*04a6*/ 	.short	(.L_200 - .L_199)
	.align		4
.L_199:
        /*04a8*/ 	.word	index@(vector_trunc)
        /*04ac*/ 	.word	0x00000000


	//----- nvinfo : EIATTR_REGCOUNT
	.align		4
.L_200:
        /*04b0*/ 	.byte	0x04, 0x2f
        /*04b2*/ 	.short	(.L_202 - .L_201)
	.align		4
.L_201:
        /*04b4*/ 	.word	index@(vector_round)
        /*04b8*/ 	.word	0x0000000c


	//----- nvinfo : EIATTR_FRAME_SIZE
	.align		4
.L_202:
        /*04bc*/ 	.byte	0x04, 0x11
        /*04be*/ 	.short	(.L_204 - .L_203)
	.align		4
.L_203:
        /*04c0*/ 	.word	index@(vector_round)
        /*04c4*/ 	.word	0x00000000


	//----- nvinfo : EIATTR_REGCOUNT
	.align		4
.L_204:
        /*04c8*/ 	.byte	0x04, 0x2f
        /*04ca*/ 	.short	(.L_206 - .L_205)
	.align		4
.L_205:
        /*04cc*/ 	.word	index@(vector_modf)
        /*04d0*/ 	.word	0x00000012


	//----- nvinfo : EIATTR_FRAME_SIZE
	.align		4
.L_206:
        /*04d4*/ 	.byte	0x04, 0x11
        /*04d6*/ 	.short	(.L_208 - .L_207)
	.align		4
.L_207:
        /*04d8*/ 	.word	index@(vector_modf)
        /*04dc*/ 	.word	0x00000000


	//----- nvinfo : EIATTR_REGCOUNT
	.align		4
.L_208:
        /*04e0*/ 	.byte	0x04, 0x2f
        /*04e2*/ 	.short	(.L_210 - .L_209)
	.align		4
.L_209:
        /*04e4*/ 	.word	index@(vector_frac)
        /*04e8*/ 	.word	0x0000000e


	//----- nvinfo : EIATTR_FRAME_SIZE
	.align		4
.L_210:
        /*04ec*/ 	.byte	0x04, 0x11
        /*04ee*/ 	.short	(.L_212 - .L_211)
	.align		4
.L_211:
        /*04f0*/ 	.word	index@(vector_frac)
        /*04f4*/ 	.word	0x00000000


	//----- nvinfo : EIATTR_REGCOUNT
	.align		4
.L_212:
        /*04f8*/ 	.byte	0x04, 0x2f
        /*04fa*/ 	.short	(.L_214 - .L_213)
	.align		4
.L_213:
        /*04fc*/ 	.word	index@(vector_fmax)
        /*0500*/ 	.word	0x0000000c


	//----- nvinfo : EIATTR_FRAME_SIZE
	.align		4
.L_214:
        /*0504*/ 	.byte	0x04, 0x11
        /*0506*/ 	.short	(.L_216 - .L_215)
	.align		4
.L_215:
        /*0508*/ 	.word	index@(vector_fmax)
        /*050c*/ 	.word	0x00000000


	//----- nvinfo : EIATTR_REGCOUNT
	.align		4
.L_216:
        /*0510*/ 	.byte	0x04, 0x2f
        /*0512*/ 	.short	(.L_218 - .L_217)
	.align		4
.L_217:
        /*0514*/ 	.word	index@(vector_fmin)
        /*0518*/ 	.word	0x0000000c


	//----- nvinfo : EIATTR_FRAME_SIZE
	.align		4
.L_218:
        /*051c*/ 	.byte	0x04, 0x11
        /*051e*/ 	.short	(.L_220 - .L_219)
	.align		4
.L_219:
        /*0520*/ 	.word	index@(vector_fmin)
        /*0524*/ 	.word	0x00000000


	//----- nvinfo : EIATTR_REGCOUNT
	.align		4
.L_220:
        /*0528*/ 	.byte	0x04, 0x2f
        /*052a*/ 	.short	(.L_222 - .L_221)
	.align		4
.L_221:
        /*052c*/ 	.word	index@(vector_copysign)
        /*0530*/ 	.word	0x0000000c


	//----- nvinfo : EIATTR_FRAME_SIZE
	.align		4
.L_222:
        /*0534*/ 	.byte	0x04, 0x11
        /*0536*/ 	.short	(.L_224 - .L_223)
	.align		4
.L_223:
        /*0538*/ 	.word	index@(vector_copysign)
        /*053c*/ 	.word	0x00000000


	//----- nvinfo : EIATTR_REGCOUNT
	.align		4
.L_224:
        /*0540*/ 	.byte	0x04, 0x2f
        /*0542*/ 	.short	(.L_226 - .L_225)
	.align		4
.L_225:
        /*0544*/ 	.word	index@(vector_sigmoid)
        /*0548*/ 	.word	0x00000010


	//----- nvinfo : EIATTR_FRAME_SIZE
	.align		4
.L_226:
        /*054c*/ 	.byte	0x04, 0x11
        /*054e*/ 	.short	(.L_228 - .L_227)
	.align		4
.L_227:
        /*0550*/ 	.word	index@(vector_sigmoid)
        /*0554*/ 	.word	0x00000000


	//----- nvinfo : EIATTR_REGCOUNT
	.align		4
.L_228:
        /*0558*/ 	.byte	0x04, 0x2f
        /*055a*/ 	.short	(.L_230 - .L_229)
	.align		4
.L_229:
        /*055c*/ 	.word	index@(vector_ramp)
        /*0560*/ 	.word	0x0000000a


	//----- nvinfo : EIATTR_FRAME_SIZE
	.align		4
.L_230:
        /*0564*/ 	.byte	0x04, 0x11
        /*0566*/ 	.short	(.L_232 - .L_231)
	.align		4
.L_231:
        /*0568*/ 	.word	index@(vector_ramp)
        /*056c*/ 	.word	0x00000000


	//----- nvinfo : EIATTR_REGCOUNT
	.align		4
.L_232:
        /*0570*/ 	.byte	0x04, 0x2f
        /*0572*/ 	.short	(.L_234 - .L_233)
	.align		4
.L_233:
        /*0574*/ 	.word	index@(vector_relu)
        /*0578*/ 	.word	0x0000000c


	//----- nvinfo : EIATTR_FRAME_SIZE
	.align		4
.L_234:
        /*057c*/ 	.byte	0x04, 0x11
        /*057e*/ 	.short	(.L_236 - .L_235)
	.align		4
.L_235:
        /*0580*/ 	.word	index@(vector_relu)
        /*0584*/ 	.word	0x00000000


	//----- nvinfo : EIATTR_REGCOUNT
	.align		4
.L_236:
        /*0588*/ 	.byte	0x04, 0x2f
        /*058a*/ 	.short	(.L_238 - .L_237)
	.align		4
.L_237:
        /*058c*/ 	.word	index@(vector_elu)
        /*0590*/ 	.word	0x00000010


	//----- nvinfo : EIATTR_FRAME_SIZE
	.align		4
.L_238:
        /*0594*/ 	.byte	0x04, 0x11
        /*0596*/ 	.short	(.L_240 - .L_239)
	.align		4
.L_239:
        /*0598*/ 	.word	index@(vector_elu)
        /*059c*/ 	.word	0x00000000


	//----- nvinfo : EIATTR_REGCOUNT
	.align		4
.L_240:
        /*05a0*/ 	.byte	0x04, 0x2f
        /*05a2*/ 	.short	(.L_242 - .L_241)
	.align		4
.L_241:
        /*05a4*/ 	.word	index@(ge_sqr)
        /*05a8*/ 	.word	0x0000000a


	//----- nvinfo : EIATTR_FRAME_SIZE
	.align		4
.L_242:
        /*05ac*/ 	.byte	0x04, 0x11
        /*05ae*/ 	.short	(.L_244 - .L_243)
	.align		4
.L_243:
        /*05b0*/ 	.word	index@(ge_sqr)
        /*05b4*/ 	.word	0x00000000


	//----- nvinfo : EIATTR_REGCOUNT
	.align		4
.L_244:
        /*05b8*/ 	.byte	0x04, 0x2f
        /*05ba*/ 	.short	(.L_246 - .L_245)
	.align		4
.L_245:
        /*05bc*/ 	.word	index@(ge_mul)
        /*05c0*/ 	.word	0x0000000c


	//----- nvinfo : EIATTR_FRAME_SIZE
	.align		4
.L_246:
        /*05c4*/ 	.byte	0x04, 0x11
        /*05c6*/ 	.short	(.L_248 - .L_247)
	.align		4
.L_247:
        /*05c8*/ 	.word	index@(ge_mul)
        /*05cc*/ 	.word	0x00000000


	//----- nvinfo : EIATTR_REGCOUNT
	.align		4
.L_248:
        /*05d0*/ 	.byte	0x04, 0x2f
        /*05d2*/ 	.short	(.L_250 - .L_249)
	.align		4
.L_249:
        /*05d4*/ 	.word	index@(ge_div)
        /*05d8*/ 	.word	0x00000010


	//----- nvinfo : EIATTR_FRAME_SIZE
	.align		4
.L_250:
        /*05dc*/ 	.byte	0x04, 0x11
        /*05de*/ 	.short	(.L_252 - .L_251)
	.align		4
.L_251:
        /*05e0*/ 	.word	index@($__internal_11_$__cuda_sm3x_div_rn_noftz_f32_slowpath)
        /*05e4*/ 	.word	0x00000000


	//----- nvinfo : EIATTR_FRAME_SIZE
	.align		4
.L_252:
        /*05e8*/ 	.byte	0x04, 0x11
        /*05ea*/ 	.short	(.L_254 - .L_253)
	.align		4
.L_253:
        /*05ec*/ 	.word	index@(ge_div)
        /*05f0*/ 	.word	0x00000000


	//----- nvinfo : EIATTR_REGCOUNT
	.align		4
.L_254:
        /*05f4*/ 	.byte	0x04, 0x2f
        /*05f6*/ 	.short	(.L_256 - .L_255)
	.align		4
.L_255:
        /*05f8*/ 	.word	index@(ge_inv)
        /*05fc*/ 	.word	0x0000000f


	//----- nvinfo : EIATTR_FRAME_SIZE
	.align		4
.L_256:
        /*0600*/ 	.byte	0x04, 0x11
        /*0602*/ 	.short	(.L_258 - .L_257)
	.align		4
.L_257:
        /*0604*/ 	.word	index@($__internal_10_$__cuda_sm20_rcp_rn_f32_slowpath)
        /*0608*/ 	.word	0x00000000


	//----- nvinfo : EIATTR_FRAME_SIZE
	.align		4
.L_258:
        /*060c*/ 	.byte	0x04, 0x11
        /*060e*/ 	.short	(.L_260 - .L_259)
	.align		4
.L_259:
        /*0610*/ 	.word	index@(ge_inv)
        /*0614*/ 	.word	0x00000000


	//----- nvinfo : EIATTR_REGCOUNT
	.align		4
.L_260:
        /*0618*/ 	.byte	0x04, 0x2f
        /*061a*/ 	.short	(.L_262 - .L_261)
	.align		4
.L_261:
        /*061c*/ 	.word	index@(ge_abs)
        /*0620*/ 	.word	0x0000000a


	//----- nvinfo : EIATTR_FRAME_SIZE
	.align		4
.L_262:
        /*0624*/ 	.byte	0x04, 0x11
        /*0626*/ 	.short	(.L_264 - .L_263)
	.align		4
.L_263:
        /*0628*/ 	.word	index@(ge_abs)
        /*062c*/ 	.word	0x00000000


	//----- nvinfo : EIATTR_REGCOUNT
	.align		4
.L_264:
        /*0630*/ 	.byte	0x04, 0x2f
        /*0632*/ 	.short	(.L_266 - .L_265)
	.align		4
.L_265:
        /*0634*/ 	.word	index@(ge_linear_frac)
        /*0638*/ 	.word	0x00000010


	//----- nvinfo : EIATTR_FRAME_SIZE
	.align		4
.L_266:
        /*063c*/ 	.byte	0x04, 0x11
        /*063e*/ 	.short	(.L_268 - .L_267)
	.align		4
.L_267:
        /*0640*/ 	.word	index@($__internal_9_$__cuda_sm3x_div_rn_noftz_f32_slowpath)
        /*0644*/ 	.word	0x00000000


	//----- nvinfo : EIATTR_FRAME_SIZE
	.align		4
.L_268:
        /*0648*/ 	.byte	0x04, 0x11
        /*064a*/ 	.short	(.L_270 - .L_269)
	.align		4
.L_269:
        /*064c*/ 	.word	index@(ge_linear_frac)
        /*0650*/ 	.word	0x00000000


	//----- nvinfo : EIATTR_REGCOUNT
	.align		4
.L_270:
        /*0654*/ 	.byte	0x04, 0x2f
        /*0656*/ 	.short	(.L_272 - .L_271)
	.align		4
.L_271:
        /*0658*/ 	.word	index@(ge_scale_shift)
        /*065c*/ 	.word	0x0000000c


	//----- nvinfo : EIATTR_FRAME_SIZE
	.align		4
.L_272:
        /*0660*/ 	.byte	0x04, 0x11
        /*0662*/ 	.short	(.L_274 - .L_273)
	.align		4
.L_273:
        /*0664*/ 	.word	index@(ge_scale_shift)
        /*0668*/ 	.word	0x00000000


	//----- nvinfo : EIATTR_REGCOUNT
	.align		4
.L_274:
        /*066c*/ 	.byte	0x04, 0x2f
        /*066e*/ 	.short	(.L_276 - .L_275)
	.align		4
.L_275:
        /*0670*/ 	.word	index@(ge_fmod)
        /*0674*/ 	.word	0x0000000e


	//----- nvinfo : EIATTR_FRAME_SIZE
	.align		4
.L_276:
        /*0678*/ 	.byte	0x04, 0x11
        /*067a*/ 	.short	(.L_278 - .L_277)
	.align		4
.L_277:
        /*067c*/ 	.word	index@(ge_fmod)
        /*0680*/ 	.word	0x00000000


	//----- nvinfo : EIATTR_REGCOUNT
	.align		4
.L_278:
        /*0684*/ 	.byte	0x04, 0x2f
        /*0686*/ 	.short	(.L_280 - .L_279)
	.align		4
.L_279:
        /*0688*/ 	.word	index@(ge_frem)
        /*068c*/ 	.word	0x00000011


	//----- nvinfo : EIATTR_FRAME_SIZE
	.align		4
.L_280:
        /*0690*/ 	.byte	0x04, 0x11
        /*0692*/ 	.short	(.L_282 - .L_281)
	.align		4
.L_281:
        /*0694*/ 	.word	index@(ge_frem)
        /*0698*/ 	.word	0x00000000


	//----- nvinfo : EIATTR_REGCOUNT
	.align		4
.L_282:
        /*069c*/ 	.byte	0x04, 0x2f
        /*069e*/ 	.short	(.L_284 - .L_283)
	.align		4
.L_283:
        /*06a0*/ 	.word	index@(ge_sqrt)
        /*06a4*/ 	.word	0x0000000c


	//----- nvinfo : EIATTR_FRAME_SIZE
	.align		4
.L_284:
        /*06a8*/ 	.byte	0x04, 0x11
        /*06aa*/ 	.short	(.L_286 - .L_285)
	.align		4
.L_285:
        /*06ac*/ 	.word	index@($__internal_8_$__cuda_sm20_sqrt_rn_f32_slowpath)
        /*06b0*/ 	.word	0x00000000


	//----- nvinfo : EIATTR_FRAME_SIZE
	.align		4
.L_286:
        /*06b4*/ 	.byte	0x04, 0x11
        /*06b6*/ 	.short	(.L_288 - .L_287)
	.align		4
.L_287:
        /*06b8*/ 	.word	index@(ge_sqrt)
        /*06bc*/ 	.word	0x00000000


	//----- nvinfo : EIATTR_REGCOUNT
	.align		4
.L_288:
        /*06c0*/ 	.byte	0x04, 0x2f
        /*06c2*/ 	.short	(.L_290 - .L_289)
	.align		4
.L_289:
        /*06c4*/ 	.word	index@(ge_inv_sqrt)
        /*06c8*/ 	.word	0x0000000e


	//----- nvinfo : EIATTR_FRAME_SIZE
	.align		4
.L_290:
        /*06cc*/ 	.byte	0x04, 0x11
        /*06ce*/ 	.short	(.L_292 - .L_291)
	.align		4
.L_291:
        /*06d0*/ 	.word	index@(ge_inv_sqrt)
        /*06d4*/ 	.word	0x00000000


	//----- nvinfo : EIATTR_REGCOUNT
	.align		4
.L_292:
        /*06d8*/ 	.byte	0x04, 0x2f
        /*06da*/ 	.short	(.L_294 - .L_293)
	.align		4
.L_293:
        /*06dc*/ 	.word	index@(ge_cbrt)
        /*06e0*/ 	.word	0x0000000e


	//----- nvinfo : EIATTR_FRAME_SIZE
	.align		4
.L_294:
        /*06e4*/ 	.byte	0x04, 0x11
        /*06e6*/ 	.short	(.L_296 - .L_295)
	.align		4
.L_295:
        /*06e8*/ 	.word	index@(ge_cbrt)
        /*06ec*/ 	.word	0x00000000


	//----- nvinfo : EIATTR_REGCOUNT
	.align		4
.L_296:
        /*06f0*/ 	.byte	0x04, 0x2f
        /*06f2*/ 	.short	(.L_298 - .L_297)
	.align		4
.L_297:
        /*06f4*/ 	.word	index@(ge_inv_cbrt)
        /*06f8*/ 	.word	0x0000000e


	//----- nvinfo : EIATTR_FRAME_SIZE
	.align		4
.L_298:
        /*06fc*/ 	.byte	0x04, 0x11
        /*06fe*/ 	.short	(.L_300 - .L_299)
	.align		4
.L_299:
        /*0700*/ 	.word	index@(ge_inv_cbrt)
        /*0704*/ 	.word	0x00000000


	//----- nvinfo : EIATTR_REGCOUNT
	.align		4
.L_300:
        /*0708*/ 	.byte	0x04, 0x2f
        /*070a*/ 	.short	(.L_302 - .L_301)
	.align		4
.L_301:
        /*070c*/ 	.word	index@(ge_pow2o3)
        /*0710*/ 	.word	0x00000010


	//----- nvinfo : EIATTR_FRAME_SIZE
	.align		4
.L_302:
        /*0714*/ 	.byte	0x04, 0x11
        /*0716*/ 	.short	(.L_304 - .L_303)
	.align		4
.L_303:
        /*0718*/ 	.word	index@(ge_pow2o3)
        /*071c*/ 	.word	0x00000000


	//----- nvinfo : EIATTR_REGCOUNT
	.align		4
.L_304:
        /*0720*/ 	.byte	0x04, 0x2f
        /*0722*/ 	.short	(.L_306 - .L_305)
	.align		4
.L_305:
        /*0724*/ 	.word	index@(ge_pow3o2)
        /*0728*/ 	.word	0x00000010


	//----- nvinfo : EIATTR_FRAME_SIZE
	.align		4
.L_306:
        /*072c*/ 	.byte	0x04, 0x11
        /*072e*/ 	.short	(.L_308 - .L_307)
	.align		4
.L_307:
        /*0730*/ 	.word	index@(ge_pow3o2)
        /*0734*/ 	.word	0x00000000


	//----- nvinfo : EIATTR_REGCOUNT
	.align		4
.L_308:
        /*0738*/ 	.byte	0x04, 0x2f
        /*073a*/ 	.short	(.L_310 - .L_309)
	.align		4
.L_309:
        /*073c*/ 	.word	index@(ge_pow)
        /*0740*/ 	.word	0x0000000f


	//----- nvinfo : EIATTR_FRAME_SIZE
	.align		4
.L_310:
        /*0744*/ 	.byte	0x04, 0x11
        /*0746*/ 	.short	(.L_312 - .L_311)
	.align		4
.L_311:
        /*0748*/ 	.word	index@(ge_pow)
        /*074c*/ 	.word	0x00000000


	//----- nvinfo : EIATTR_REGCOUNT
	.align		4
.L_312:
        /*0750*/ 	.byte	0x04, 0x2f
        /*0752*/ 	.short	(.L_314 - .L_313)
	.align		4
.L_313:
        /*0754*/ 	.word	index@(ge_powx)
        /*0758*/ 	.word	0x0000000f


	//----- nvinfo : EIATTR_FRAME_SIZE
	.align		4
.L_314:
        /*075c*/ 	.byte	0x04, 0x11
        /*075e*/ 	.short	(.L_316 - .L_315)
	.align		4
.L_315:
        /*0760*/ 	.word	index@(ge_powx)
        /*0764*/ 	.word	0x00000000


	//----- nvinfo : EIATTR_REGCOUNT
	.align		4
.L_316:
        /*0768*/ 	.byte	0x04, 0x2f
        /*076a*/ 	.short	(.L_318 - .L_317)
	.align		4
.L_317:
        /*076c*/ 	.word	index@(ge_hypot)
        /*0770*/ 	.word	0x0000000f


	//----- nvinfo : EIATTR_FRAME_SIZE
	.align		4
.L_318:
        /*0774*/ 	.byte	0x04, 0x11
        /*0776*/ 	.short	(.L_320 - .L_319)
	.align		4
.L_319:
        /*0778*/ 	.word	index@($__internal_7_$__cuda_sm20_sqrt_rn_f32_slowpath)
        /*077c*/ 	.word	0x00000000


	//----- nvinfo : EIATTR_FRAME_SIZE
	.align		4
.L_320:
        /*0780*/ 	.byte	0x04, 0x11
        /*0782*/ 	.short	(.L_322 - .L_321)
	.align		4
.L_321:
        /*0784*/ 	.word	index@(ge_hypot)
        /*0788*/ 	.word	0x00000000


	//----- nvinfo : EIATTR_REGCOUNT
	.align		4
.L_322:
        /*078c*/ 	.byte	0x04, 0x2f
        /*078e*/ 	.short	(.L_324 - .L_323)
	.align		4
.L_323:
        /*0790*/ 	.word	index@(ge_exp)
        /*0794*/ 	.word	0x0000000c


	//----- nvinfo : EIATTR_FRAME_SIZE
	.align		4
.L_324:
        /*0798*/ 	.byte	0x04, 0x11
        /*079a*/ 	.short	(.L_326 - .L_325)
	.align		4
.L_325:
        /*079c*/ 	.word	index@(ge_exp)
        /*07a0*/ 	.word	0x00000000


	//----- nvinfo : EIATTR_REGCOUNT
	.align		4
.L_326:
        /*07a4*/ 	.byte	0x04, 0x2f
        /*07a6*/ 	.short	(.L_328 - .L_327)
	.align		4
.L_327:
        /*07a8*/ 	.word	index@(ge_expm1)
        /*07ac*/ 	.word	0x0000000f


	//----- nvinfo : EIATTR_FRAME_SIZE
	.align		4
.L_328:
        /*07b0*/ 	.byte	0x04, 0x11
        /*07b2*/ 	.short	(.L_330 - .L_329)
	.align		4
.L_329:
        /*07b4*/ 	.word	index@(ge_expm1)
        /*07b8*/ 	.word	0x00000000


	//----- nvinfo : EIATTR_REGCOUNT
	.align		4
.L_330:
        /*07bc*/ 	.byte	0x04, 0x2f
        /*07be*/ 	.short	(.L_332 - .L_331)
	.align		4
.L_331:
        /*07c0*/ 	.word	index@(ge_log)
        /*07c4*/ 	.word	0x0000000d


	//----- nvinfo : EIATTR_FRAME_SIZE
	.align		4
.L_332:
        /*07c8*/ 	.byte	0x04, 0x11
        /*07ca*/ 	.short	(.L_334 - .L_333)
	.align		4
.L_333:
        /*07cc*/ 	.word	index@(ge_log)
        /*07d0*/ 	.word	0x00000000


	//----- nvinfo : EIATTR_REGCOUNT
	.align		4
.L_334:
        /*07d4*/ 	.byte	0x04, 0x2f
        /*07d6*/ 	.short	(.L_336 - .L_335)
	.align		4
.L_335:
        /*07d8*/ 	.word	index@(ge_log10)
        /*07dc*/ 	.word	0x0000000d


	//----- nvinfo : EIATTR_FRAME_SIZE
	.align		4
.L_336:
        /*07e0*/ 	.byte	0x04, 0x11
        /*07e2*/ 	.short	(.L_338 - .L_337)
	.align		4
.L_337:
        /*07e4*/ 	.word	index@(ge_log10)
        /*07e8*/ 	.word	0x00000000


	//----- nvinfo : EIATTR_REGCOUNT
	.align		4
.L_338:
        /*07ec*/ 	.byte	0x04, 0x2f
        /*07ee*/ 	.short	(.L_340 - .L_339)
	.align		4
.L_339:
        /*07f0*/ 	.word	index@(ge_sin)
        /*07f4*/ 	.word	0x00000013


	//----- nvinfo : EIATTR_FRAME_SIZE
	.align		4
.L_340:
        /*07f8*/ 	.byte	0x04, 0x11
        /*07fa*/ 	.short	(.L_342 - .L_341)
	.align		4
.L_341:
        /*07fc*/ 	.word	index@(ge_sin)
        /*0800*/ 	.word	0x00000000


	//----- nvinfo : EIATTR_REGCOUNT
	.align		4
.L_342:
        /*0804*/ 	.byte	0x04, 0x2f
        /*0806*/ 	.short	(.L_344 - .L_343)
	.align		4
.L_343:
        /*0808*/ 	.word	index@(ge_cos)
        /*080c*/ 	.word	0x00000013


	//----- nvinfo : EIATTR_FRAME_SIZE
	.align		4
.L_344:
        /*0810*/ 	.byte	0x04, 0x11
        /*0812*/ 	.short	(.L_346 - .L_345)
	.align		4
.L_345:
        /*0814*/ 	.word	index@(ge_cos)
        /*0818*/ 	.word	0x00000000


	//----- nvinfo : EIATTR_REGCOUNT
	.align		4
.L_346:
        /*081c*/ 	.byte	0x04, 0x2f
        /*081e*/ 	.short	(.L_348 - .L_347)
	.align		4
.L_347:
        /*0820*/ 	.word	index@(ge_tan)
        /*0824*/ 	.word	0x00000013


	//----- nvinfo : EIATTR_FRAME_SIZE
	.align		4
.L_348:
        /*0828*/ 	.byte	0x04, 0x11
        /*082a*/ 	.short	(.L_350 - .L_349)
	.align		4
.L_349:
        /*082c*/ 	.word	index@(ge_tan)
        /*0830*/ 	.word	0x00000000


	//----- nvinfo : EIATTR_REGCOUNT
	.align		4
.L_350:
        /*0834*/ 	.byte	0x04, 0x2f
        /*0836*/ 	.short	(.L_352 - .L_351)
	.align		4
.L_351:
        /*0838*/ 	.word	index@(ge_sincos)
        /*083c*/ 	.word	0x00000015


	//----- nvinfo : EIATTR_FRAME_SIZE
	.align		4
.L_352:
        /*0840*/ 	.byte	0x04, 0x11
        /*0842*/ 	.short	(.L_354 - .L_353)
	.align		4
.L_353:
        /*0844*/ 	.word	index@(ge_sincos)
        /*0848*/ 	.word	0x00000000


	//----- nvinfo : EIATTR_REGCOUNT
	.align		4
.L_354:
        /*084c*/ 	.byte	0x04, 0x2f
        /*084e*/ 	.short	(.L_356 - .L_355)
	.align		4
.L_355:
        /*0850*/ 	.word	index@(ge_asin)
        /*0854*/ 	.word	0x0000000c


	//----- nvinfo : EIATTR_FRAME_SIZE
	.align		4
.L_356:
        /*0858*/ 	.byte	0x04, 0x11
        /*085a*/ 	.short	(.L_358 - .L_357)
	.align		4
.L_357:
        /*085c*/ 	.word	index@(ge_asin)
        /*0860*/ 	.word	0x00000000


	//----- nvinfo : EIATTR_REGCOUNT
	.align		4
.L_358:
        /*0864*/ 	.byte	0x04, 0x2f
        /*0866*/ 	.short	(.L_360 - .L_359)
	.align		4
.L_359:
        /*0868*/ 	.word	index@(ge_acos)
        /*086c*/ 	.word	0x0000000c


	//----- nvinfo : EIATTR_FRAME_SIZE
	.align		4
.L_360:
        /*0870*/ 	.byte	0x04, 0x11
        /*0872*/ 	.short	(.L_362 - .L_361)
	.align		4
.L_361:
        /*0874*/ 	.word	index@(ge_acos)
        /*0878*/ 	.word	0x00000000


	//----- nvinfo : EIATTR_REGCOUNT
	.align		4
.L_362:
        /*087c*/ 	.byte	0x04, 0x2f
        /*087e*/ 	.short	(.L_364 - .L_363)
	.align		4
.L_363:
        /*0880*/ 	.word	index@(ge_atan)
        /*0884*/ 	.word	0x0000000c


	//----- nvinfo : EIATTR_FRAME_SIZE
	.align		4
.L_364:
        /*0888*/ 	.byte	0x04, 0x11
        /*088a*/ 	.short	(.L_366 - .L_365)
	.align		4
.L_365:
        /*088c*/ 	.word	index@(ge_atan)
        /*0890*/ 	.word	0x00000000


	//----- nvinfo : EIATTR_REGCOUNT
	.align		4
.L_366:
        /*0894*/ 	.byte	0x04, 0x2f
        /*0896*/ 	.short	(.L_368 - .L_367)
	.align		4
.L_367:
        /*0898*/ 	.word	index@(ge_atan2)
        /*089c*/ 	.word	0x00000014


	//----- nvinfo : EIATTR_FRAME_SIZE
	.align		4
.L_368:
        /*08a0*/ 	.byte	0x04, 0x11
        /*08a2*/ 	.short	(.L_370 - .L_369)
	.align		4
.L_369:
        /*08a4*/ 	.word	index@($__internal_6_$__cuda_sm3x_div_rn_noftz_f32_slowpath)
        /*08a8*/ 	.word	0x00000000


	//----- nvinfo : EIATTR_FRAME_SIZE
	.align		4
.L_370:
        /*08ac*/ 	.byte	0x04, 0x11
        /*08ae*/ 	.short	(.L_372 - .L_371)
	.align		4
.L_371:
        /*08b0*/ 	.word	index@(ge_atan2)
        /*08b4*/ 	.word	0x00000000


	//----- nvinfo : EIATTR_REGCOUNT
	.align		4
.L_372:
        /*08b8*/ 	.byte	0x04, 0x2f
        /*08ba*/ 	.short	(.L_374 - .L_373)
	.align		4
.L_373:
        /*08bc*/ 	.word	index@(ge_sinh)
        /*08c0*/ 	.word	0x0000000f


	//----- nvinfo : EIATTR_FRAME_SIZE
	.align		4
.L_374:
        /*08c4*/ 	.byte	0x04, 0x11
        /*08c6*/ 	.short	(.L_376 - .L_375)
	.align		4
.L_375:
        /*08c8*/ 	.word	index@(ge_sinh)
        /*08cc*/ 	.word	0x00000000


	//----- nvinfo : EIATTR_REGCOUNT
	.align		4
.L_376:
        /*08d0*/ 	.byte	0x04, 0x2f
        /*08d2*/ 	.short	(.L_378 - .L_377)
	.align		4
.L_377:
        /*08d4*/ 	.word	index@(ge_cosh)
        /*08d8*/ 	.word	0x0000000b


	//----- nvinfo : EIATTR_FRAME_SIZE
	.align		4
.L_378:
        /*08dc*/ 	.byte	0x04, 0x11
        /*08de*/ 	.short	(.L_380 - .L_379)
	.align		4
.L_379:
        /*08e0*/ 	.word	index@(ge_cosh)
        /*08e4*/ 	.word	0x00000000


	//----- nvinfo : EIATTR_REGCOUNT
	.align		4
.L_380:
        /*08e8*/ 	.byte	0x04, 0x2f
        /*08ea*/ 	.short	(.L_382 - .L_381)
	.align		4
.L_381:
        /*08ec*/ 	.word	index@(ge_tanh)
        /*08f0*/ 	.word	0x0000000e


	//----- nvinfo : EIATTR_FRAME_SIZE
	.align		4
.L_382:
        /*08f4*/ 	.byte	0x04, 0x11
        /*08f6*/ 	.short	(.L_384 - .L_383)
	.align		4
.L_383:
        /*08f8*/ 	.word	index@(ge_tanh)
        /*08fc*/ 	.word	0x00000000


	//----- nvinfo : EIATTR_REGCOUNT
	.align		4
.L_384:
        /*0900*/ 	.byte	0x04, 0x2f
        /*0902*/ 	.short	(.L_386 - .L_385)
	.align		4
.L_385:
        /*0904*/ 	.word	index@(ge_asinh)
        /*0908*/ 	.word	0x0000000d


	//----- nvinfo : EIATTR_FRAME_SIZE
	.align		4
.L_386:
        /*090c*/ 	.byte	0x04, 0x11
        /*090e*/ 	.short	(.L_388 - .L_387)
	.align		4
.L_387:
        /*0910*/ 	.word	index@(ge_asinh)
        /*0914*/ 	.word	0x00000000


	//----- nvinfo : EIATTR_REGCOUNT
	.align		4
.L_388:
        /*0918*/ 	.byte	0x04, 0x2f
        /*091a*/ 	.short	(.L_390 - .L_389)
	.align		4
.L_389:
        /*091c*/ 	.word	index@(ge_acosh)
        /*0920*/ 	.word	0x0000000c


	//----- nvinfo : EIATTR_FRAME_SIZE
	.align		4
.L_390:
        /*0924*/ 	.byte	0x04, 0x11
        /*0926*/ 	.short	(.L_392 - .L_391)
	.align		4
.L_391:
        /*0928*/ 	.word	index@(ge_acosh)
        /*092c*/ 	.word	0x00000000


	//----- nvinfo : EIATTR_REGCOUNT
	.align		4
.L_392:
        /*0930*/ 	.byte	0x04, 0x2f
        /*0932*/ 	.short	(.L_394 - .L_393)
	.align		4
.L_393:
        /*0934*/ 	.word	index@(ge_atanh)
        /*0938*/ 	.word	0x0000000e


	//----- nvinfo : EIATTR_FRAME_SIZE
	.align		4
.L_394:
        /*093c*/ 	.byte	0x04, 0x11
        /*093e*/ 	.short	(.L_396 - .L_395)
	.align		4
.L_395:
        /*0940*/ 	.word	index@(ge_atanh)
        /*0944*/ 	.word	0x00000000


	//----- nvinfo : EIATTR_REGCOUNT
	.align		4
.L_396:
        /*0948*/ 	.byte	0x04, 0x2f
        /*094a*/ 	.short	(.L_398 - .L_397)
	.align		4
.L_397:
        /*094c*/ 	.word	index@(ge_erf)
        /*0950*/ 	.word	0x0000000d


	//----- nvinfo : EIATTR_FRAME_SIZE
	.align		4
.L_398:
        /*0954*/ 	.byte	0x04, 0x11
        /*0956*/ 	.short	(.L_400 - .L_399)
	.align		4
.L_399:
        /*0958*/ 	.word	index@(ge_erf)
        /*095c*/ 	.word	0x00000000


	//----- nvinfo : EIATTR_REGCOUNT
	.align		4
.L_400:
        /*0960*/ 	.byte	0x04, 0x2f
        /*0962*/ 	.short	(.L_402 - .L_401)
	.align		4
.L_401:
        /*0964*/ 	.word	index@(ge_erf_inv)
        /*0968*/ 	.word	0x0000000b


	//----- nvinfo : EIATTR_FRAME_SIZE
	.align		4
.L_402:
        /*096c*/ 	.byte	0x04, 0x11
        /*096e*/ 	.short	(.L_404 - .L_403)
	.align		4
.L_403:
        /*0970*/ 	.word	index@(ge_erf_inv)
        /*0974*/ 	.word	0x00000000


	//----- nvinfo : EIATTR_REGCOUNT
	.align		4
.L_404:
        /*0978*/ 	.byte	0x04, 0x2f
        /*097a*/ 	.short	(.L_406 - .L_405)
	.align		4
.L_405:
        /*097c*/ 	.word	index@(ge_erfc)
        /*0980*/ 	.word	0x00000010


	//----- nvinfo : EIATTR_FRAME_SIZE
	.align		4
.L_406:
        /*0984*/ 	.byte	0x04, 0x11
        /*0986*/ 	.short	(.L_408 - .L_407)
	.align		4
.L_407:
        /*0988*/ 	.word	index@(ge_erfc)
        /*098c*/ 	.word	0x00000000


	//----- nvinfo : EIATTR_REGCOUNT
	.align		4
.L_408:
        /*0990*/ 	.byte	0x04, 0x2f
        /*0992*/ 	.short	(.L_410 - .L_409)
	.align		4
.L_409:
        /*0994*/ 	.word	index@(ge_erfc_inv)
        /*0998*/ 	.word	0x0000000a


	//----- nvinfo : EIATTR_FRAME_SIZE
	.align		4
.L_410:
        /*099c*/ 	.byte	0x04, 0x11
        /*099e*/ 	.short	(.L_412 - .L_411)
	.align		4
.L_411:
        /*09a0*/ 	.word	index@(ge_erfc_inv)
        /*09a4*/ 	.word	0x00000000


	//----- nvinfo : EIATTR_REGCOUNT
	.align		4
.L_412:
        /*09a8*/ 	.byte	0x04, 0x2f
        /*09aa*/ 	.short	(.L_414 - .L_413)
	.align		4
.L_413:
        /*09ac*/ 	.word	index@(ge_cdf_norm)
        /*09b0*/ 	.word	0x00000011


	//----- nvinfo : EIATTR_FRAME_SIZE
	.align		4
.L_414:
        /*09b4*/ 	.byte	0x04, 0x11
        /*09b6*/ 	.short	(.L_416 - .L_415)
	.align		4
.L_415:
        /*09b8*/ 	.word	index@(ge_cdf_norm)
        /*09bc*/ 	.word	0x00000000


	//----- nvinfo : EIATTR_REGCOUNT
	.align		4
.L_416:
        /*09c0*/ 	.byte	0x04, 0x2f
        /*09c2*/ 	.short	(.L_418 - .L_417)
	.align		4
.L_417:
        /*09c4*/ 	.word	index@(ge_cdf_norm_inv)
        /*09c8*/ 	.word	0x0000000a


	//----- nvinfo : EIATTR_FRAME_SIZE
	.align		4
.L_418:
        /*09cc*/ 	.byte	0x04, 0x11
        /*09ce*/ 	.short	(.L_420 - .L_419)
	.align		4
.L_419:
        /*09d0*/ 	.word	index@(ge_cdf_norm_inv)
        /*09d4*/ 	.word	0x00000000


	//----- nvinfo : EIATTR_REGCOUNT
	.align		4
.L_420:
        /*09d8*/ 	.byte	0x04, 0x2f
        /*09da*/ 	.short	(.L_422 - .L_421)
	.align		4
.L_421:
        /*09dc*/ 	.word	index@(ge_gamma)
        /*09e0*/ 	.word	0x00000014


	//----- nvinfo : EIATTR_FRAME_SIZE
	.align		4
.L_422:
        /*09e4*/ 	.byte	0x04, 0x11
        /*09e6*/ 	.short	(.L_424 - .L_423)
	.align		4
.L_423:
        /*09e8*/ 	.word	index@(ge_gamma)
        /*09ec*/ 	.word	0x00000000


	//----- nvinfo : EIATTR_REGCOUNT
	.align		4
.L_424:
        /*09f0*/ 	.byte	0x04, 0x2f
        /*09f2*/ 	.short	(.L_426 - .L_425)
	.align		4
.L_425:
        /*09f4*/ 	.word	index@(ge_lgamma)
        /*09f8*/ 	.word	0x00000010


	//----- nvinfo : EIATTR_FRAME_SIZE
	.align		4
.L_426:
        /*09fc*/ 	.byte	0x04, 0x11
        /*09fe*/ 	.short	(.L_428 - .L_427)
	.align		4
.L_427:
        /*0a00*/ 	.word	index@(ge_lgamma)
        /*0a04*/ 	.word	0x00000000


	//----- nvinfo : EIATTR_REGCOUNT
	.align		4
.L_428:
        /*0a08*/ 	.byte	0x04, 0x2f
        /*0a0a*/ 	.short	(.L_430 - .L_429)
	.align		4
.L_429:
        /*0a0c*/ 	.word	index@(ge_floor)
        /*0a10*/ 	.word	0x0000000c


	//----- nvinfo : EIATTR_FRAME_SIZE
	.align		4
.L_430:
        /*0a14*/ 	.byte	0x04, 0x11
        /*0a16*/ 	.short	(.L_432 - .L_431)
	.align		4
.L_431:
        /*0a18*/ 	.word	index@(ge_floor)
        /*0a1c*/ 	.word	0x00000000


	//----- nvinfo : EIATTR_REGCOUNT
	.align		4
.L_432:
        /*0a20*/ 	.byte	0x04, 0x2f
        /*0a22*/ 	.short	(.L_434 - .L_433)
	.align		4
.L_433:
        /*0a24*/ 	.word	index@(ge_ceil)
        /*0a28*/ 	.word	0x0000000c


	//----- nvinfo : EIATTR_FRAME_SIZE
	.align		4
.L_434:
        /*0a2c*/ 	.byte	0x04, 0x11
        /*0a2e*/ 	.short	(.L_436 - .L_435)
	.align		4
.L_435:
        /*0a30*/ 	.word	index@(ge_ceil)
        /*0a34*/ 	.word	0x00000000


	//----- nvinfo : EIATTR_REGCOUNT
	.align		4
.L_436:
        /*0a38*/ 	.byte	0x04, 0x2f
        /*0a3a*/ 	.short	(.L_438 - .L_437)
	.align		4
.L_437:
        /*0a3c*/ 	.word	index@(ge_trunc)
        /*0a40*/ 	.word	0x0000000c


	//----- nvinfo : EIATTR_FRAME_SIZE
	.align		4
.L_438:
        /*0a44*/ 	.byte	0x04, 0x11
        /*0a46*/ 	.short	(.L_440 - .L_439)
	.align		4
.L_439:
        /*0a48*/ 	.word	index@(ge_trunc)
        /*0a4c*/ 	.word	0x00000000


	//----- nvinfo : EIATTR_REGCOUNT
	.align		4
.L_440:
        /*0a50*/ 	.byte	0x04, 0x2f
        /*0a52*/ 	.short	(.L_442 - .L_441)
	.align		4
.L_441:
        /*0a54*/ 	.word	index@(ge_round)
        /*0a58*/ 	.word	0x0000000c


	//----- nvinfo : EIATTR_FRAME_SIZE
	.align		4
.L_442:
        /*0a5c*/ 	.byte	0x04, 0x11
        /*0a5e*/ 	.short	(.L_444 - .L_443)
	.align		4
.L_443:
        /*0a60*/ 	.word	index@(ge_round)
        /*0a64*/ 	.word	0x00000000


	//----- nvinfo : EIATTR_REGCOUNT
	.align		4
.L_444:
        /*0a68*/ 	.byte	0x04, 0x2f
        /*0a6a*/ 	.short	(.L_446 - .L_445)
	.align		4
.L_445:
        /*0a6c*/ 	.word	index@(ge_modf)
        /*0a70*/ 	.word	0x00000012


	//----- nvinfo : EIATTR_FRAME_SIZE
	.align		4
.L_446:
        /*0a74*/ 	.byte	0x04, 0x11
        /*0a76*/ 	.short	(.L_448 - .L_447)
	.align		4
.L_447:
        /*0a78*/ 	.word	index@(ge_modf)
        /*0a7c*/ 	.word	0x00000000


	//----- nvinfo : EIATTR_REGCOUNT
	.align		4
.L_448:
        /*0a80*/ 	.byte	0x04, 0x2f
        /*0a82*/ 	.short	(.L_450 - .L_449)
	.align		4
.L_449:
        /*0a84*/ 	.word	index@(ge_frac)
        /*0a88*/ 	.word	0x0000000e


	//----- nvinfo : EIATTR_FRAME_SIZE
	.align		4
.L_450:
        /*0a8c*/ 	.byte	0x04, 0x11
        /*0a8e*/ 	.short	(.L_452 - .L_451)
	.align		4
.L_451:
        /*0a90*/ 	.word	index@(ge_frac)
        /*0a94*/ 	.word	0x00000000


	//----- nvinfo : EIATTR_REGCOUNT
	.align		4
.L_452:
        /*0a98*/ 	.byte	0x04, 0x2f
        /*0a9a*/ 	.short	(.L_454 - .L_453)
	.align		4
.L_453:
        /*0a9c*/ 	.word	index@(ge_fmax)
        /*0aa0*/ 	.word	0x0000000c


	//----- nvinfo : EIATTR_FRAME_SIZE
	.align		4
.L_454:
        /*0aa4*/ 	.byte	0x04, 0x11
        /*0aa6*/ 	.short	(.L_456 - .L_455)
	.align		4
.L_455:
        /*0aa8*/ 	.word	index@(ge_fmax)
        /*0aac*/ 	.word	0x00000000


	//----- nvinfo : EIATTR_REGCOUNT
	.align		4
.L_456:
        /*0ab0*/ 	.byte	0x04, 0x2f
        /*0ab2*/ 	.short	(.L_458 - .L_457)
	.align		4
.L_457:
        /*0ab4*/ 	.word	index@(ge_fmin)
        /*0ab8*/ 	.word	0x0000000c


	//----- nvinfo : EIATTR_FRAME_SIZE
	.align		4
.L_458:
        /*0abc*/ 	.byte	0x04, 0x11
        /*0abe*/ 	.short	(.L_460 - .L_459)
	.align		4
.L_459:
        /*0ac0*/ 	.word	index@(ge_fmin)
        /*0ac4*/ 	.word	0x00000000


	//----- nvinfo : EIATTR_REGCOUNT
	.align		4
.L_460:
        /*0ac8*/ 	.byte	0x04, 0x2f
        /*0aca*/ 	.short	(.L_462 - .L_461)
	.align		4
.L_461:
        /*0acc*/ 	.word	index@(ge_copysign)
        /*0ad0*/ 	.word	0x0000000c


	//----- nvinfo : EIATTR_FRAME_SIZE
	.align		4
.L_462:
        /*0ad4*/ 	.byte	0x04, 0x11
        /*0ad6*/ 	.short	(.L_464 - .L_463)
	.align		4
.L_463:
        /*0ad8*/ 	.word	index@(ge_copysign)
        /*0adc*/ 	.word	0x00000000


	//----- nvinfo : EIATTR_REGCOUNT
	.align		4
.L_464:
        /*0ae0*/ 	.byte	0x04, 0x2f
        /*0ae2*/ 	.short	(.L_466 - .L_465)
	.align		4
.L_465:
        /*0ae4*/ 	.word	index@(ge_sigmoid)
        /*0ae8*/ 	.word	0x0000000f


	//----- nvinfo : EIATTR_FRAME_SIZE
	.align		4
.L_466:
        /*0aec*/ 	.byte	0x04, 0x11
        /*0aee*/ 	.short	(.L_468 - .L_467)
	.align		4
.L_467:
        /*0af0*/ 	.word	index@(ge_sigmoid)
        /*0af4*/ 	.word	0x00000000


	//----- nvinfo : EIATTR_REGCOUNT
	.align		4
.L_468:
        /*0af8*/ 	.byte	0x04, 0x2f
        /*0afa*/ 	.short	(.L_470 - .L_469)
	.align		4
.L_469:
        /*0afc*/ 	.word	index@(ge_ramp)
        /*0b00*/ 	.word	0x0000000a


	//----- nvinfo : EIATTR_FRAME_SIZE
	.align		4
.L_470:
        /*0b04*/ 	.byte	0x04, 0x11
        /*0b06*/ 	.short	(.L_472 - .L_471)
	.align		4
.L_471:
        /*0b08*/ 	.word	index@(ge_ramp)
        /*0b0c*/ 	.word	0x00000000


	//----- nvinfo : EIATTR_REGCOUNT
	.align		4
.L_472:
        /*0b10*/ 	.byte	0x04, 0x2f
        /*0b12*/ 	.short	(.L_474 - .L_473)
	.align		4
.L_473:
        /*0b14*/ 	.word	index@(ge_relu)
        /*0b18*/ 	.word	0x0000000c


	//----- nvinfo : EIATTR_FRAME_SIZE
	.align		4
.L_474:
        /*0b1c*/ 	.byte	0x04, 0x11
        /*0b1e*/ 	.short	(.L_476 - .L_475)
	.align		4
.L_475:
        /*0b20*/ 	.word	index@(ge_relu)
        /*0b24*/ 	.word	0x00000000


	//----- nvinfo : EIATTR_REGCOUNT
	.align		4
.L_476:
        /*0b28*/ 	.byte	0x04, 0x2f
        /*0b2a*/ 	.short	(.L_478 - .L_477)
	.align		4
.L_477:
        /*0b2c*/ 	.word	index@(ge_elu)
        /*0b30*/ 	.word	0x0000000e


	//----- nvinfo : EIATTR_FRAME_SIZE
	.align		4
.L_478:
        /*0b34*/ 	.byte	0x04, 0x11
        /*0b36*/ 	.short	(.L_480 - .L_479)
	.align		4
.L_479:
        /*0b38*/ 	.word	index@(ge_elu)
        /*0b3c*/ 	.word	0x00000000


	//----- nvinfo : EIATTR_REGCOUNT
	.align		4
.L_480:
        /*0b40*/ 	.byte	0x04, 0x2f
        /*0b42*/ 	.short	(.L_482 - .L_481)
	.align		4
.L_481:
        /*0b44*/ 	.word	index@(uplo_sqr)
        /*0b48*/ 	.word	0x0000000a


	//----- nvinfo : EIATTR_FRAME_SIZE
	.align		4
.L_482:
        /*0b4c*/ 	.byte	0x04, 0x11
        /*0b4e*/ 	.short	(.L_484 - .L_483)
	.align		4
.L_483:
        /*0b50*/ 	.word	index@(uplo_sqr)
        /*0b54*/ 	.word	0x00000000


	//----- nvinfo : EIATTR_REGCOUNT
	.align		4
.L_484:
        /*0b58*/ 	.byte	0x04, 0x2f
        /*0b5a*/ 	.short	(.L_486 - .L_485)
	.align		4
.L_485:
        /*0b5c*/ 	.word	index@(uplo_mul)
        /*0b60*/ 	.word	0x0000000e


	//----- nvinfo : EIATTR_FRAME_SIZE
	.align		4
.L_486:
        /*0b64*/ 	.byte	0x04, 0x11
        /*0b66*/ 	.short	(.L_488 - .L_487)
	.align		4
.L_487:
        /*0b68*/ 	.word	index@(uplo_mul)
        /*0b6c*/ 	.word	0x00000000


	//----- nvinfo : EIATTR_REGCOUNT
	.align		4
.L_488:
        /*0b70*/ 	.byte	0x04, 0x2f
        /*0b72*/ 	.short	(.L_490 - .L_489)
	.align		4
.L_489:
        /*0b74*/ 	.word	index@(uplo_div)
        /*0b78*/ 	.word	0x00000010


	//----- nvinfo : EIATTR_FRAME_SIZE
	.align		4
.L_490:
        /*0b7c*/ 	.byte	0x04, 0x11
        /*0b7e*/ 	.short	(.L_492 - .L_491)
	.align		4
.L_491:
        /*0b80*/ 	.word	index@($__internal_5_$__cuda_sm3x_div_rn_noftz_f32_slowpath)
        /*0b84*/ 	.word	0x00000000


	//----- nvinfo : EIATTR_FRAME_SIZE
	.align		4
.L_492:
        /*0b88*/ 	.byte	0x04, 0x11
        /*0b8a*/ 	.short	(.L_494 - .L_493)
	.align		4
.L_493:
        /*0b8c*/ 	.word	index@(uplo_div)
        /*0b90*/ 	.word	0x00000000


	//----- nvinfo : EIATTR_REGCOUNT
	.align		4
.L_494:
        /*0b94*/ 	.byte	0x04, 0x2f
        /*0b96*/ 	.short	(.L_496 - .L_495)
	.align		4
.L_495:
        /*0b98*/ 	.word	index@(uplo_inv)
        /*0b9c*/ 	.word	0x0000000f


	//----- nvinfo : EIATTR_FRAME_SIZE
	.align		4
.L_496:
        /*0ba0*/ 	.byte	0x04, 0x11
        /*0ba2*/ 	.short	(.L_498 - .L_497)
	.align		4
.L_497:
        /*0ba4*/ 	.word	index@($__internal_4_$__cuda_sm20_rcp_rn_f32_slowpath)
        /*0ba8*/ 	.word	0x00000000


	//----- nvinfo : EIATTR_FRAME_SIZE
	.align		4
.L_498:
        /*0bac*/ 	.byte	0x04, 0x11
        /*0bae*/ 	.short	(.L_500 - .L_499)
	.align		4
.L_499:
        /*0bb0*/ 	.word	index@(uplo_inv)
        /*0bb4*/ 	.word	0x00000000


	//----- nvinfo : EIATTR_REGCOUNT
	.align		4
.L_500:
        /*0bb8*/ 	.byte	0x04, 0x2f
        /*0bba*/ 	.short	(.L_502 - .L_501)
	.align		4
.L_501:
        /*0bbc*/ 	.word	index@(uplo_abs)
        /*0bc0*/ 	.word	0x0000000a


	//----- nvinfo : EIATTR_FRAME_SIZE
	.align		4
.L_502:
        /*0bc4*/ 	.byte	0x04, 0x11
        /*0bc6*/ 	.short	(.L_504 - .L_503)
	.align		4
.L_503:
        /*0bc8*/ 	.word	index@(uplo_abs)
        /*0bcc*/ 	.word	0x00000000


	//----- nvinfo : EIATTR_REGCOUNT
	.align		4
.L_504:
        /*0bd0*/ 	.byte	0x04, 0x2f
        /*0bd2*/ 	.short	(.L_506 - .L_505)
	.align		4
.L_505:
        /*0bd4*/ 	.word	index@(uplo_linear_frac)
        /*0bd8*/ 	.word	0x00000010


	//----- nvinfo : EIATTR_FRAME_SIZE
	.align		4
.L_506:
        /*0bdc*/ 	.byte	0x04, 0x11
        /*0bde*/ 	.short	(.L_508 - .L_507)
	.align		4
.L_507:
        /*0be0*/ 	.word	index@($__internal_3_$__cuda_sm3x_div_rn_noftz_f32_slowpath)
        /*0be4*/ 	.word	0x00000000


	//----- nvinfo : EIATTR_FRAME_SIZE
	.align		4
.L_508:
        /*0be8*/ 	.byte	0x04, 0x11
        /*0bea*/ 	.short	(.L_510 - .L_509)
	.align		4
.L_509:
        /*0bec*/ 	.word	index@(uplo_linear_frac)
        /*0bf0*/ 	.word	0x00000000


	//----- nvinfo : EIATTR_REGCOUNT
	.align		4
.L_510:
        /*0bf4*/ 	.byte	0x04, 0x2f
        /*0bf6*/ 	.short	(.L_512 - .L_511)
	.align		4
.L_511:
        /*0bf8*/ 	.word	index@(uplo_scale_shift)
        /*0bfc*/ 	.word	0x0000000c


	//----- nvinfo : EIATTR_FRAME_SIZE
	.align		4
.L_512:
        /*0c00*/ 	.byte	0x04, 0x11
        /*0c02*/ 	.short	(.L_514 - .L_513)
	.align		4
.L_513:
        /*0c04*/ 	.word	index@(uplo_scale_shift)
        /*0c08*/ 	.word	0x00000000


	//----- nvinfo : EIATTR_REGCOUNT
	.align		4
.L_514:
        /*0c0c*/ 	.byte	0x04, 0x2f
        /*0c0e*/ 	.short	(.L_516 - .L_515)
	.align		4
.L_515:
        /*0c10*/ 	.word	index@(uplo_fmod)
        /*0c14*/ 	.word	0x0000000e


	//----- nvinfo : EIATTR_FRAME_SIZE
	.align		4
.L_516:
        /*0c18*/ 	.byte	0x04, 0x11
        /*0c1a*/ 	.short	(.L_518 - .L_517)
	.align		4
.L_517:
        /*0c1c*/ 	.word	index@(uplo_fmod)
        /*0c20*/ 	.word	0x00000000


	//----- nvinfo : EIATTR_REGCOUNT
	.align		4
.L_518:
        /*0c24*/ 	.byte	0x04, 0x2f
        /*0c26*/ 	.short	(.L_520 - .L_519)
	.align		4
.L_519:
        /*0c28*/ 	.word	index@(uplo_frem)
        /*0c2c*/ 	.word	0x00000011


	//----- nvinfo : EIATTR_FRAME_SIZE
	.align		4
.L_520:
        /*0c30*/ 	.byte	0x04, 0x11
        /*0c32*/ 	.short	(.L_522 - .L_521)
	.align		4
.L_521:
        /*0c34*/ 	.word	index@(uplo_frem)
        /*0c38*/ 	.word	0x00000000


	//----- nvinfo : EIATTR_REGCOUNT
	.align		4
.L_522:
        /*0c3c*/ 	.byte	0x04, 0x2f
        /*0c3e*/ 	.short	(.L_524 - .L_523)
	.align		4
.L_523:
        /*0c40*/ 	.word	index@(uplo_sqrt)
        /*0c44*/ 	.word	0x0000000c


	//----- nvinfo : EIATTR_FRAME_SIZE
	.align		4
.L_524:
        /*0c48*/ 	.byte	0x04, 0x11
        /*0c4a*/ 	.short	(.L_526 - .L_525)
	.align		4
.L_525:
        /*0c4c*/ 	.word	index@($__internal_2_$__cuda_sm20_sqrt_rn_f32_slowpath)
        /*0c50*/ 	.word	0x00000000


	//----- nvinfo : EIATTR_FRAME_SIZE
	.align		4
.L_526:
        /*0c54*/ 	.byte	0x04, 0x11
        /*0c56*/ 	.short	(.L_528 - .L_527)
	.align		4
.L_527:
        /*0c58*/ 	.word	index@(uplo_sqrt)
        /*0c5c*/ 	.word	0x00000000


	//----- nvinfo : EIATTR_REGCOUNT
	.align		4
.L_528:
        /*0c60*/ 	.byte	0x04, 0x2f
        /*0c62*/ 	.short	(.L_530 - .L_529)
	.align		4
.L_529:
        /*0c64*/ 	.word	index@(uplo_inv_sqrt)
        /*0c68*/ 	.word	0x0000000c


	//----- nvinfo : EIATTR_FRAME_SIZE
	.align		4
.L_530:
        /*0c6c*/ 	.byte	0x04, 0x11
        /*0c6e*/ 	.short	(.L_532 - .L_531)
	.align		4
.L_531:
        /*0c70*/ 	.word	index@(uplo_inv_sqrt)
        /*0c74*/ 	.word	0x00000000


	//----- nvinfo : EIATTR_REGCOUNT
	.align		4
.L_532:
        /*0c78*/ 	.byte	0x04, 0x2f
        /*0c7a*/ 	.short	(.L_534 - .L_533)
	.align		4
.L_533:
        /*0c7c*/ 	.word	index@(uplo_cbrt)
        /*0c80*/ 	.word	0x0000000e


	//----- nvinfo : EIATTR_FRAME_SIZE
	.align		4
.L_534:
        /*0c84*/ 	.byte	0x04, 0x11
        /*0c86*/ 	.short	(.L_536 - .L_535)
	.align		4
.L_535:
        /*0c88*/ 	.word	index@(uplo_cbrt)
        /*0c8c*/ 	.word	0x00000000


	//----- nvinfo : EIATTR_REGCOUNT
	.align		4
.L_536:
        /*0c90*/ 	.byte	0x04, 0x2f
        /*0c92*/ 	.short	(.L_538 - .L_537)
	.align		4
.L_537:
        /*0c94*/ 	.word	index@(uplo_inv_cbrt)
        /*0c98*/ 	.word	0x0000000e


	//----- nvinfo : EIATTR_FRAME_SIZE
	.align		4
.L_538:
        /*0c9c*/ 	.byte	0x04, 0x11
        /*0c9e*/ 	.short	(.L_540 - .L_539)
	.align		4
.L_539:
        /*0ca0*/ 	.word	index@(uplo_inv_cbrt)
        /*0ca4*/ 	.word	0x00000000


	//----- nvinfo : EIATTR_REGCOUNT
	.align		4
.L_540:
        /*0ca8*/ 	.byte	0x04, 0x2f
        /*0caa*/ 	.short	(.L_542 - .L_541)
	.align		4
.L_541:
        /*0cac*/ 	.word	index@(uplo_pow2o3)
        /*0cb0*/ 	.word	0x00000010


	//----- nvinfo : EIATTR_FRAME_SIZE
	.align		4
.L_542:
        /*0cb4*/ 	.byte	0x04, 0x11
        /*0cb6*/ 	.short	(.L_544 - .L_543)
	.align		4
.L_543:
        /*0cb8*/ 	.word	index@(uplo_pow2o3)
        /*0cbc*/ 	.word	0x00000000


	//----- nvinfo : EIATTR_REGCOUNT
	.align		4
.L_544:
        /*0cc0*/ 	.byte	0x04, 0x2f
        /*0cc2*/ 	.short	(.L_546 - .L_545)
	.align		4
.L_545:
        /*0cc4*/ 	.word	index@(uplo_pow3o2)
        /*0cc8*/ 	.word	0x00000010


	//----- nvinfo : EIATTR_FRAME_SIZE
	.align		4
.L_546:
        /*0ccc*/ 	.byte	0x04, 0x11
        /*0cce*/ 	.short	(.L_548 - .L_547)
	.align		4
.L_547:
        /*0cd0*/ 	.word	index@(uplo_pow3o2)
        /*0cd4*/ 	.word	0x00000000


	//----- nvinfo : EIATTR_REGCOUNT
	.align		4
.L_548:
        /*0cd8*/ 	.byte	0x04, 0x2f
        /*0cda*/ 	.short	(.L_550 - .L_549)
	.align		4
.L_549:
        /*0cdc*/ 	.word	index@(uplo_pow)
        /*0ce0*/ 	.word	0x00000010


	//----- nvinfo : EIATTR_FRAME_SIZE
	.align		4
.L_550:
        /*0ce4*/ 	.byte	0x04, 0x11
        /*0ce6*/ 	.short	(.L_552 - .L_551)
	.align		4
.L_551:
        /*0ce8*/ 	.word	index@(uplo_pow)
        /*0cec*/ 	.word	0x00000000


	//----- nvinfo : EIATTR_REGCOUNT
	.align		4
.L_552:
        /*0cf0*/ 	.byte	0x04, 0x2f
        /*0cf2*/ 	.short	(.L_554 - .L_553)
	.align		4
.L_553:
        /*0cf4*/ 	.word	index@(uplo_powx)
        /*0cf8*/ 	.word	0x00000010


	//----- nvinfo : EIATTR_FRAME_SIZE
	.align		4
.L_554:
        /*0cfc*/ 	.byte	0x04, 0x11
        /*0cfe*/ 	.short	(.L_556 - .L_555)
	.align		4
.L_555:
        /*0d00*/ 	.word	index@(uplo_powx)
        /*0d04*/ 	.word	0x00000000


	//----- nvinfo : EIATTR_REGCOUNT
	.align		4
.L_556:
        /*0d08*/ 	.byte	0x04, 0x2f
        /*0d0a*/ 	.short	(.L_558 - .L_557)
	.align		4
.L_557:
        /*0d0c*/ 	.word	index@(uplo_hypot)
        /*0d10*/ 	.word	0x0000000f


	//----- nvinfo : EIATTR_FRAME_SIZE
	.align		4
.L_558:
        /*0d14*/ 	.byte	0x04, 0x11
        /*0d16*/ 	.short	(.L_560 - .L_559)
	.align		4
.L_559:
        /*0d18*/ 	.word	index@($__internal_1_$__cuda_sm20_sqrt_rn_f32_slowpath)
        /*0d1c*/ 	.word	0x00000000


	//----- nvinfo : EIATTR_FRAME_SIZE
	.align		4
.L_560:
        /*0d20*/ 	.byte	0x04, 0x11
        /*0d22*/ 	.short	(.L_562 - .L_561)
	.align		4
.L_561:
        /*0d24*/ 	.word	index@(uplo_hypot)
        /*0d28*/ 	.word	0x00000000


	//----- nvinfo : EIATTR_REGCOUNT
	.align		4
.L_562:
        /*0d2c*/ 	.byte	0x04, 0x2f
        /*0d2e*/ 	.short	(.L_564 - .L_563)
	.align		4
.L_563:
        /*0d30*/ 	.word	index@(uplo_exp)
        /*0d34*/ 	.word	0x0000000c


	//----- nvinfo : EIATTR_FRAME_SIZE
	.align		4
.L_564:
        /*0d38*/ 	.byte	0x04, 0x11
        /*0d3a*/ 	.short	(.L_566 - .L_565)
	.align		4
.L_565:
        /*0d3c*/ 	.word	index@(uplo_exp)
        /*0d40*/ 	.word	0x00000000


	//----- nvinfo : EIATTR_REGCOUNT
	.align		4
.L_566:
        /*0d44*/ 	.byte	0x04, 0x2f
        /*0d46*/ 	.short	(.L_568 - .L_567)
	.align		4
.L_567:
        /*0d48*/ 	.word	index@(uplo_expm1)
        /*0d4c*/ 	.word	0x0000000e


	//----- nvinfo : EIATTR_FRAME_SIZE
	.align		4
.L_568:
        /*0d50*/ 	.byte	0x04, 0x11
        /*0d52*/ 	.short	(.L_570 - .L_569)
	.align		4
.L_569:
        /*0d54*/ 	.word	index@(uplo_expm1)
        /*0d58*/ 	.word	0x00000000


	//----- nvinfo : EIATTR_REGCOUNT
	.align		4
.L_570:
        /*0d5c*/ 	.byte	0x04, 0x2f
        /*0d5e*/ 	.short	(.L_572 - .L_571)
	.align		4
.L_571:
        /*0d60*/ 	.word	index@(uplo_log)
        /*0d64*/ 	.word	0x0000000c


	//----- nvinfo : EIATTR_FRAME_SIZE
	.align		4
.L_572:
        /*0d68*/ 	.byte	0x04, 0x11
        /*0d6a*/ 	.short	(.L_574 - .L_573)
	.align		4
.L_573:
        /*0d6c*/ 	.word	index@(uplo_log)
        /*0d70*/ 	.word	0x00000000


	//----- nvinfo : EIATTR_REGCOUNT
	.align		4
.L_574:
        /*0d74*/ 	.byte	0x04, 0x2f
        /*0d76*/ 	.short	(.L_576 - .L_575)
	.align		4
.L_575:
        /*0d78*/ 	.word	index@(uplo_log10)
        /*0d7c*/ 	.word	0x0000000c


	//----- nvinfo : EIATTR_FRAME_SIZE
	.align		4
.L_576:
        /*0d80*/ 	.byte	0x04, 0x11
        /*0d82*/ 	.short	(.L_578 - .L_577)
	.align		4
.L_577:
        /*0d84*/ 	.word	index@(uplo_log10)
        /*0d88*/ 	.word	0x00000000


	//----- nvinfo : EIATTR_REGCOUNT
	.align		4
.L_578:
        /*0d8c*/ 	.byte	0x04, 0x2f
        /*0d8e*/ 	.short	(.L_580 - .L_579)
	.align		4
.L_579:
        /*0d90*/ 	.word	index@(uplo_sin)
        /*0d94*/ 	.word	0x00000013


	//----- nvinfo : EIATTR_FRAME_SIZE
	.align		4
.L_580:
        /*0d98*/ 	.byte	0x04, 0x11
        /*0d9a*/ 	.short	(.L_582 - .L_581)
	.align		4
.L_581:
        /*0d9c*/ 	.word	index@(uplo_sin)
        /*0da0*/ 	.word	0x00000000


	//----- nvinfo : EIATTR_REGCOUNT
	.align		4
.L_582:
        /*0da4*/ 	.byte	0x04, 0x2f
        /*0da6*/ 	.short	(.L_584 - .L_583)
	.align		4
.L_583:
        /*0da8*/ 	.word	index@(uplo_cos)
        /*0dac*/ 	.word	0x00000013


	//----- nvinfo : EIATTR_FRAME_SIZE
	.align		4
.L_584:
        /*0db0*/ 	.byte	0x04, 0x11
        /*0db2*/ 	.short	(.L_586 - .L_585)
	.align		4
.L_585:
        /*0db4*/ 	.word	index@(uplo_cos)
        /*0db8*/ 	.word	0x00000000


	//----- nvinfo : EIATTR_REGCOUNT
	.align		4
.L_586:
        /*0dbc*/ 	.byte	0x04, 0x2f
        /*0dbe*/ 	.short	(.L_588 - .L_587)
	.align		4
.L_587:
        /*0dc0*/ 	.word	index@(uplo_tan)
        /*0dc4*/ 	.word	0x00000013


	//----- nvinfo : EIATTR_FRAME_SIZE
	.align		4
.L_588:
        /*0dc8*/ 	.byte	0x04, 0x11
        /*0dca*/ 	.short	(.L_590 - .L_589)
	.align		4
.L_589:
        /*0dcc*/ 	.word	index@(uplo_tan)
        /*0dd0*/ 	.word	0x00000000


	//----- nvinfo : EIATTR_REGCOUNT
	.align		4
.L_590:
        /*0dd4*/ 	.byte	0x04, 0x2f
        /*0dd6*/ 	.short	(.L_592 - .L_591)
	.align		4
.L_591:
        /*0dd8*/ 	.word	index@(uplo_sincos)
        /*0ddc*/ 	.word	0x00000015


	//----- nvinfo : EIATTR_FRAME_SIZE
	.align		4
.L_592:
        /*0de0*/ 	.byte	0x04, 0x11
        /*0de2*/ 	.short	(.L_594 - .L_593)
	.align		4
.L_593:
        /*0de4*/ 	.word	index@(uplo_sincos)
        /*0de8*/ 	.word	0x00000000


	//----- nvinfo : EIATTR_REGCOUNT
	.align		4
.L_594:
        /*0dec*/ 	.byte	0x04, 0x2f
        /*0dee*/ 	.short	(.L_596 - .L_595)
	.align		4
.L_595:
        /*0df0*/ 	.word	index@(uplo_asin)
        /*0df4*/ 	.word	0x0000000c


	//----- nvinfo : EIATTR_FRAME_SIZE
	.align		4
.L_596:
        /*0df8*/ 	.byte	0x04, 0x11
        /*0dfa*/ 	.short	(.L_598 - .L_597)
	.align		4
.L_597:
        /*0dfc*/ 	.word	index@(uplo_asin)
        /*0e00*/ 	.word	0x00000000


	//----- nvinfo : EIATTR_REGCOUNT
	.align		4
.L_598:
        /*0e04*/ 	.byte	0x04, 0x2f
        /*0e06*/ 	.short	(.L_600 - .L_599)
	.align		4
.L_599:
        /*0e08*/ 	.word	index@(uplo_acos)
        /*0e0c*/ 	.word	0x0000000c


	//----- nvinfo : EIATTR_FRAME_SIZE
	.align		4
.L_600:
        /*0e10*/ 	.byte	0x04, 0x11
        /*0e12*/ 	.short	(.L_602 - .L_601)
	.align		4
.L_601:
        /*0e14*/ 	.word	index@(uplo_acos)
        /*0e18*/ 	.word	0x00000000


	//----- nvinfo : EIATTR_REGCOUNT
	.align		4
.L_602:
        /*0e1c*/ 	.byte	0x04, 0x2f
        /*0e1e*/ 	.short	(.L_604 - .L_603)
	.align		4
.L_603:
        /*0e20*/ 	.word	index@(uplo_atan)
        /*0e24*/ 	.word	0x0000000c


	//----- nvinfo : EIATTR_FRAME_SIZE
	.align		4
.L_604:
        /*0e28*/ 	.byte	0x04, 0x11
        /*0e2a*/ 	.short	(.L_606 - .L_605)
	.align		4
.L_605:
        /*0e2c*/ 	.word	index@(uplo_atan)
        /*0e30*/ 	.word	0x00000000


	//----- nvinfo : EIATTR_REGCOUNT
	.align		4
.L_606:
        /*0e34*/ 	.byte	0x04, 0x2f
        /*0e36*/ 	.short	(.L_608 - .L_607)
	.align		4
.L_607:
        /*0e38*/ 	.word	index@(uplo_atan2)
        /*0e3c*/ 	.word	0x00000014


	//----- nvinfo : EIATTR_FRAME_SIZE
	.align		4
.L_608:
        /*0e40*/ 	.byte	0x04, 0x11
        /*0e42*/ 	.short	(.L_610 - .L_609)
	.align		4
.L_609:
        /*0e44*/ 	.word	index@($__internal_0_$__cuda_sm3x_div_rn_noftz_f32_slowpath)
        /*0e48*/ 	.word	0x00000000


	//----- nvinfo : EIATTR_FRAME_SIZE
	.align		4
.L_610:
        /*0e4c*/ 	.byte	0x04, 0x11
        /*0e4e*/ 	.short	(.L_612 - .L_611)
	.align		4
.L_611:
        /*0e50*/ 	.word	index@(uplo_atan2)
        /*0e54*/ 	.word	0x00000000


	//----- nvinfo : EIATTR_REGCOUNT
	.align		4
.L_612:
        /*0e58*/ 	.byte	0x04, 0x2f
        /*0e5a*/ 	.short	(.L_614 - .L_613)
	.align		4
.L_613:
        /*0e5c*/ 	.word	index@(uplo_sinh)
        /*0e60*/ 	.word	0x0000000e


	//----- nvinfo : EIATTR_FRAME_SIZE
	.align		4
.L_614:
        /*0e64*/ 	.byte	0x04, 0x11
        /*0e66*/ 	.short	(.L_616 - .L_615)
	.align		4
.L_615:
        /*0e68*/ 	.word	index@(uplo_sinh)
        /*0e6c*/ 	.word	0x00000000


	//----- nvinfo : EIATTR_REGCOUNT
	.align		4
.L_616:
        /*0e70*/ 	.byte	0x04, 0x2f
        /*0e72*/ 	.short	(.L_618 - .L_617)
	.align		4
.L_617:
        /*0e74*/ 	.word	index@(uplo_cosh)
        /*0e78*/ 	.word	0x0000000a


	//----- nvinfo : EIATTR_FRAME_SIZE
	.align		4
.L_618:
        /*0e7c*/ 	.byte	0x04, 0x11
        /*0e7e*/ 	.short	(.L_620 - .L_619)
	.align		4
.L_619:
        /*0e80*/ 	.word	index@(uplo_cosh)
        /*0e84*/ 	.word	0x00000000


	//----- nvinfo : EIATTR_REGCOUNT
	.align		4
.L_620:
        /*0e88*/ 	.byte	0x04, 0x2f
        /*0e8a*/ 	.short	(.L_622 - .L_621)
	.align		4
.L_621:
        /*0e8c*/ 	.word	index@(uplo_tanh)
        /*0e90*/ 	.word	0x0000000e


	//----- nvinfo : EIATTR_FRAME_SIZE
	.align		4
.L_622:
        /*0e94*/ 	.byte	0x04, 0x11
        /*0e96*/ 	.short	(.L_624 - .L_623)
	.align		4
.L_623:
        /*0e98*/ 	.word	index@(uplo_tanh)
        /*0e9c*/ 	.word	0x00000000


	//----- nvinfo : EIATTR_REGCOUNT
	.align		4
.L_624:
        /*0ea0*/ 	.byte	0x04, 0x2f
        /*0ea2*/ 	.short	(.L_626 - .L_625)
	.align		4
.L_625:
        /*0ea4*/ 	.word	index@(uplo_asinh)
        /*0ea8*/ 	.word	0x0000000d


	//----- nvinfo : EIATTR_FRAME_SIZE
	.align		4
.L_626:
        /*0eac*/ 	.byte	0x04, 0x11
        /*0eae*/ 	.short	(.L_628 - .L_627)
	.align		4
.L_627:
        /*0eb0*/ 	.word	index@(uplo_asinh)
        /*0eb4*/ 	.word	0x00000000


	//----- nvinfo : EIATTR_REGCOUNT
	.align		4
.L_628:
        /*0eb8*/ 	.byte	0x04, 0x2f
        /*0eba*/ 	.short	(.L_630 - .L_629)
	.align		4
.L_629:
        /*0ebc*/ 	.word	index@(uplo_acosh)
        /*0ec0*/ 	.word	0x0000000c


	//----- nvinfo : EIATTR_FRAME_SIZE
	.align		4
.L_630:
        /*0ec4*/ 	.byte	0x04, 0x11
        /*0ec6*/ 	.short	(.L_632 - .L_631)
	.align		4
.L_631:
        /*0ec8*/ 	.word	index@(uplo_acosh)
        /*0ecc*/ 	.word	0x00000000


	//----- nvinfo : EIATTR_REGCOUNT
	.align		4
.L_632:
        /*0ed0*/ 	.byte	0x04, 0x2f
        /*0ed2*/ 	.short	(.L_634 - .L_633)
	.align		4
.L_633:
        /*0ed4*/ 	.word	index@(uplo_atanh)
        /*0ed8*/ 	.word	0x0000000c


	//----- nvinfo : EIATTR_FRAME_SIZE
	.align		4
.L_634:
        /*0edc*/ 	.byte	0x04, 0x11
        /*0ede*/ 	.short	(.L_636 - .L_635)
	.align		4
.L_635:
        /*0ee0*/ 	.word	index@(uplo_atanh)
        /*0ee4*/ 	.word	0x00000000


	//----- nvinfo : EIATTR_REGCOUNT
	.align		4
.L_636:
        /*0ee8*/ 	.byte	0x04, 0x2f
        /*0eea*/ 	.short	(.L_638 - .L_637)
	.align		4
.L_637:
        /*0eec*/ 	.word	index@(uplo_erf)
        /*0ef0*/ 	.word	0x0000000d


	//----- nvinfo : EIATTR_FRAME_SIZE
	.align		4
.L_638:
        /*0ef4*/ 	.byte	0x04, 0x11
        /*0ef6*/ 	.short	(.L_640 - .L_639)
	.align		4
.L_639:
        /*0ef8*/ 	.word	index@(uplo_erf)
        /*0efc*/ 	.word	0x00000000


	//----- nvinfo : EIATTR_REGCOUNT
	.align		4
.L_640:
        /*0f00*/ 	.byte	0x04, 0x2f
        /*0f02*/ 	.short	(.L_642 - .L_641)
	.align		4
.L_641:
        /*0f04*/ 	.word	index@(uplo_erf_inv)
        /*0f08*/ 	.word	0x0000000a


	//----- nvinfo : EIATTR_FRAME_SIZE
	.align		4
.L_642:
        /*0f0c*/ 	.byte	0x04, 0x11
        /*0f0e*/ 	.short	(.L_644 - .L_643)
	.align		4
.L_643:
        /*0f10*/ 	.word	index@(uplo_erf_inv)
        /*0f14*/ 	.word	0x00000000


	//----- nvinfo : EIATTR_REGCOUNT
	.align		4
.L_644:
        /*0f18*/ 	.byte	0x04, 0x2f
        /*0f1a*/ 	.short	(.L_646 - .L_645)
	.align		4
.L_645:
        /*0f1c*/ 	.word	index@(uplo_erfc)
        /*0f20*/ 	.word	0x00000010


	//----- nvinfo : EIATTR_FRAME_SIZE
	.align		4
.L_646:
        /*0f24*/ 	.byte	0x04, 0x11
        /*0f26*/ 	.short	(.L_648 - .L_647)
	.align		4
.L_647:
        /*0f28*/ 	.word	index@(uplo_erfc)
        /*0f2c*/ 	.word	0x00000000


	//----- nvinfo : EIATTR_REGCOUNT
	.align		4
.L_648:
        /*0f30*/ 	.byte	0x04, 0x2f
        /*0f32*/ 	.short	(.L_650 - .L_649)
	.align		4
.L_649:
        /*0f34*/ 	.word	index@(uplo_erfc_inv)
        /*0f38*/ 	.word	0x0000000a


	//----- nvinfo : EIATTR_FRAME_SIZE
	.align		4
.L_650:
        /*0f3c*/ 	.byte	0x04, 0x11
        /*0f3e*/ 	.short	(.L_652 - .L_651)
	.align		4
.L_651:
        /*0f40*/ 	.word	index@(uplo_erfc_inv)
        /*0f44*/ 	.word	0x00000000


	//----- nvinfo : EIATTR_REGCOUNT
	.align		4
.L_652:
        /*0f48*/ 	.byte	0x04, 0x2f
        /*0f4a*/ 	.short	(.L_654 - .L_653)
	.align		4
.L_653:
        /*0f4c*/ 	.word	index@(uplo_cdf_norm)
        /*0f50*/ 	.word	0x00000012


	//----- nvinfo : EIATTR_FRAME_SIZE
	.align		4
.L_654:
        /*0f54*/ 	.byte	0x04, 0x11
        /*0f56*/ 	.short	(.L_656 - .L_655)
	.align		4
.L_655:
        /*0f58*/ 	.word	index@(uplo_cdf_norm)
        /*0f5c*/ 	.word	0x00000000


	//----- nvinfo : EIATTR_REGCOUNT
	.align		4
.L_656:
        /*0f60*/ 	.byte	0x04, 0x2f
        /*0f62*/ 	.short	(.L_658 - .L_657)
	.align		4
.L_657:
        /*0f64*/ 	.word	index@(uplo_cdf_norm_inv)
        /*0f68*/ 	.word	0x0000000a


	//----- nvinfo : EIATTR_FRAME_SIZE
	.align		4
.L_658:
        /*0f6c*/ 	.byte	0x04, 0x11
        /*0f6e*/ 	.short	(.L_660 - .L_659)
	.align		4
.L_659:
        /*0f70*/ 	.word	index@(uplo_cdf_norm_inv)
        /*0f74*/ 	.word	0x00000000


	//----- nvinfo : EIATTR_REGCOUNT
	.align		4
.L_660:
        /*0f78*/ 	.byte	0x04, 0x2f
        /*0f7a*/ 	.short	(.L_662 - .L_661)
	.align		4
.L_661:
        /*0f7c*/ 	.word	index@(uplo_gamma)
        /*0f80*/ 	.word	0x00000014


	//----- nvinfo : EIATTR_FRAME_SIZE
	.align		4
.L_662:
        /*0f84*/ 	.byte	0x04, 0x11
        /*0f86*/ 	.short	(.L_664 - .L_663)
	.align		4
.L_663:
        /*0f88*/ 	.word	index@(uplo_gamma)
        /*0f8c*/ 	.word	0x00000000


	//----- nvinfo : EIATTR_REGCOUNT
	.align		4
.L_664:
        /*0f90*/ 	.byte	0x04, 0x2f
        /*0f92*/ 	.short	(.L_666 - .L_665)
	.align		4
.L_665:
        /*0f94*/ 	.word	index@(uplo_lgamma)
        /*0f98*/ 	.word	0x00000010


	//----- nvinfo : EIATTR_FRAME_SIZE
	.align		4
.L_666:
        /*0f9c*/ 	.byte	0x04, 0x11
        /*0f9e*/ 	.short	(.L_668 - .L_667)
	.align		4
.L_667:
        /*0fa0*/ 	.word	index@(uplo_lgamma)
        /*0fa4*/ 	.word	0x00000000


	//----- nvinfo : EIATTR_REGCOUNT
	.align		4
.L_668:
        /*0fa8*/ 	.byte	0x04, 0x2f
        /*0faa*/ 	.short	(.L_670 - .L_669)
	.align		4
.L_669:
        /*0fac*/ 	.word	index@(uplo_floor)
        /*0fb0*/ 	.word	0x0000000c


	//----- nvinfo : EIATTR_FRAME_SIZE
	.align		4
.L_670:
        /*0fb4*/ 	.byte	0x04, 0x11
        /*0fb6*/ 	.short	(.L_672 - .L_671)
	.align		4
.L_671:
        /*0fb8*/ 	.word	index@(uplo_floor)
        /*0fbc*/ 	.word	0x00000000


	//----- nvinfo : EIATTR_REGCOUNT
	.align		4
.L_672:
        /*0fc0*/ 	.byte	0x04, 0x2f
        /*0fc2*/ 	.short	(.L_674 - .L_673)
	.align		4
.L_673:
        /*0fc4*/ 	.word	index@(uplo_ceil)
        /*0fc8*/ 	.word	0x0000000c


	//----- nvinfo : EIATTR_FRAME_SIZE
	.align		4
.L_674:
        /*0fcc*/ 	.byte	0x04, 0x11
        /*0fce*/ 	.short	(.L_676 - .L_675)
	.align		4
.L_675:
        /*0fd0*/ 	.word	index@(uplo_ceil)
        /*0fd4*/ 	.word	0x00000000


	//----- nvinfo : EIATTR_REGCOUNT
	.align		4
.L_676:
        /*0fd8*/ 	.byte	0x04, 0x2f
        /*0fda*/ 	.short	(.L_678 - .L_677)
	.align		4
.L_677:
        /*0fdc*/ 	.word	index@(uplo_trunc)
        /*0fe0*/ 	.word	0x0000000c


	//----- nvinfo : EIATTR_FRAME_SIZE
	.align		4
.L_678:
        /*0fe4*/ 	.byte	0x04, 0x11
        /*0fe6*/ 	.short	(.L_680 - .L_679)
	.align		4
.L_679:
        /*0fe8*/ 	.word	index@(uplo_trunc)
        /*0fec*/ 	.word	0x00000000


	//----- nvinfo : EIATTR_REGCOUNT
	.align		4
.L_680:
        /*0ff0*/ 	.byte	0x04, 0x2f
        /*0ff2*/ 	.short	(.L_682 - .L_681)
	.align		4
.L_681:
        /*0ff4*/ 	.word	index@(uplo_round)
        /*0ff8*/ 	.word	0x0000000c


	//----- nvinfo : EIATTR_FRAME_SIZE
	.align		4
.L_682:
        /*0ffc*/ 	.byte	0x04, 0x11
        /*0ffe*/ 	.short	(.L_684 - .L_683)
	.align		4
.L_683:
        /*1000*/ 	.word	index@(uplo_round)
        /*1004*/ 	.word	0x00000000


	//----- nvinfo : EIATTR_REGCOUNT
	.align		4
.L_684:
        /*1008*/ 	.byte	0x04, 0x2f
        /*100a*/ 	.short	(.L_686 - .L_685)
	.align		4
.L_685:
        /*100c*/ 	.word	index@(uplo_modf)
        /*1010*/ 	.word	0x00000012


	//----- nvinfo : EIATTR_FRAME_SIZE
	.align		4
.L_686:
        /*1014*/ 	.byte	0x04, 0x11
        /*1016*/ 	.short	(.L_688 - .L_687)
	.align		4
.L_687:
        /*1018*/ 	.word	index@(uplo_modf)
        /*101c*/ 	.word	0x00000000


	//----- nvinfo : EIATTR_REGCOUNT
	.align		4
.L_688:
        /*1020*/ 	.byte	0x04, 0x2f
        /*1022*/ 	.short	(.L_690 - .L_689)
	.align		4
.L_689:
        /*1024*/ 	.word	index@(uplo_frac)
        /*1028*/ 	.word	0x0000000e


	//----- nvinfo : EIATTR_FRAME_SIZE
	.align		4
.L_690:
        /*102c*/ 	.byte	0x04, 0x11
        /*102e*/ 	.short	(.L_692 - .L_691)
	.align		4
.L_691:
        /*1030*/ 	.word	index@(uplo_frac)
        /*1034*/ 	.word	0x00000000


	//----- nvinfo : EIATTR_REGCOUNT
	.align		4
.L_692:
        /*1038*/ 	.byte	0x04, 0x2f
        /*103a*/ 	.short	(.L_694 - .L_693)
	.align		4
.L_693:
        /*103c*/ 	.word	index@(uplo_fmax)
        /*1040*/ 	.word	0x0000000e


	//----- nvinfo : EIATTR_FRAME_SIZE
	.align		4
.L_694:
        /*1044*/ 	.byte	0x04, 0x11
        /*1046*/ 	.short	(.L_696 - .L_695)
	.align		4
.L_695:
        /*1048*/ 	.word	index@(uplo_fmax)
        /*104c*/ 	.word	0x00000000


	//----- nvinfo : EIATTR_REGCOUNT
	.align		4
.L_696:
        /*1050*/ 	.byte	0x04, 0x2f
        /*1052*/ 	.short	(.L_698 - .L_697)
	.align		4
.L_697:
        /*1054*/ 	.word	index@(uplo_fmin)
        /*1058*/ 	.word	0x0000000e


	//----- nvinfo : EIATTR_FRAME_SIZE
	.align		4
.L_698:
        /*105c*/ 	.byte	0x04, 0x11
        /*105e*/ 	.short	(.L_700 - .L_699)
	.align		4
.L_699:
        /*1060*/ 	.word	index@(uplo_fmin)
        /*1064*/ 	.word	0x00000000


	//----- nvinfo : EIATTR_REGCOUNT
	.align		4
.L_700:
        /*1068*/ 	.byte	0x04, 0x2f
        /*106a*/ 	.short	(.L_702 - .L_701)
	.align		4
.L_701:
        /*106c*/ 	.word	index@(uplo_copysign)
        /*1070*/ 	.word	0x0000000e


	//----- nvinfo : EIATTR_FRAME_SIZE
	.align		4
.L_702:
        /*1074*/ 	.byte	0x04, 0x11
        /*1076*/ 	.short	(.L_704 - .L_703)
	.align		4
.L_703:
        /*1078*/ 	.word	index@(uplo_copysign)
        /*107c*/ 	.word	0x00000000


	//----- nvinfo : EIATTR_REGCOUNT
	.align		4
.L_704:
        /*1080*/ 	.byte	0x04, 0x2f
        /*1082*/ 	.short	(.L_706 - .L_705)
	.align		4
.L_705:
        /*1084*/ 	.word	index@(uplo_sigmoid)
        /*1088*/ 	.word	0x0000000f


	//----- nvinfo : EIATTR_FRAME_SIZE
	.align		4
.L_706:
        /*108c*/ 	.byte	0x04, 0x11
        /*108e*/ 	.short	(.L_708 - .L_707)
	.align		4
.L_707:
        /*1090*/ 	.word	index@(uplo_sigmoid)
        /*1094*/ 	.word	0x00000000


	//----- nvinfo : EIATTR_REGCOUNT
	.align		4
.L_708:
        /*1098*/ 	.byte	0x04, 0x2f
        /*109a*/ 	.short	(.L_710 - .L_709)
	.align		4
.L_709:
        /*109c*/ 	.word	index@(uplo_ramp)
        /*10a0*/ 	.word	0x0000000a


	//----- nvinfo : EIATTR_FRAME_SIZE
	.align		4
.L_710:
        /*10a4*/ 	.byte	0x04, 0x11
        /*10a6*/ 	.short	(.L_712 - .L_711)
	.align		4
.L_711:
        /*10a8*/ 	.word	index@(uplo_ramp)
        /*10ac*/ 	.word	0x00000000


	//----- nvinfo : EIATTR_REGCOUNT
	.align		4
.L_712:
        /*10b0*/ 	.byte	0x04, 0x2f
        /*10b2*/ 	.short	(.L_714 - .L_713)
	.align		4
.L_713:
        /*10b4*/ 	.word	index@(uplo_relu)
        /*10b8*/ 	.word	0x0000000c


	//----- nvinfo : EIATTR_FRAME_SIZE
	.align		4
.L_714:
        /*10bc*/ 	.byte	0x04, 0x11
        /*10be*/ 	.short	(.L_716 - .L_715)
	.align		4
.L_715:
        /*10c0*/ 	.word	index@(uplo_relu)
        /*10c4*/ 	.word	0x00000000


	//----- nvinfo : EIATTR_REGCOUNT
	.align		4
.L_716:
        /*10c8*/ 	.byte	0x04, 0x2f
        /*10ca*/ 	.short	(.L_718 - .L_717)
	.align		4
.L_717:
        /*10cc*/ 	.word	index@(uplo_elu)
        /*10d0*/ 	.word	0x0000000d


	//----- nvinfo : EIATTR_FRAME_SIZE
	.align		4
.L_718:
        /*10d4*/ 	.byte	0x04, 0x11
        /*10d6*/ 	.short	(.L_720 - .L_719)
	.align		4
.L_719:
        /*10d8*/ 	.word	index@(uplo_elu)
        /*10dc*/ 	.word	0x00000000


	//----- nvinfo : EIATTR_MIN_STACK_SIZE
	.align		4
.L_720:
        /*10e0*/ 	.byte	0x04, 0x12
        /*10e2*/ 	.short	(.L_722 - .L_721)
	.align		4
.L_721:
        /*10e4*/ 	.word	index@(uplo_elu)
        /*10e8*/ 	.word	0x00000000


	//----- nvinfo : EIATTR_MIN_STACK_SIZE
	.align		4
.L_722:
        /*10ec*/ 	.byte	0x04, 0x12
        /*10ee*/ 	.short	(.L_724 - .L_723)
	.align		4
.L_723:
        /*10f0*/ 	.word	index@(uplo_relu)
        /*10f4*/ 	.word	0x00000000


	//----- nvinfo : EIATTR_MIN_STACK_SIZE
	.align		4
.L_724:
        /*10f8*/ 	.byte	0x04, 0x12
        /*10fa*/ 	.short	(.L_726 - .L_725)
	.align		4
.L_725:
        /*10fc*/ 	.word	index@(uplo_ramp)
        /*1100*/ 	.word	0x00000000


	//----- nvinfo : EIATTR_MIN_STACK_SIZE
	.align		4
.L_726:
        /*1104*/ 	.byte	0x04, 0x12
        /*1106*/ 	.short	(.L_728 - .L_727)
	.align		4
.L_727:
        /*1108*/ 	.word	index@(uplo_sigmoid)
        /*110c*/ 	.word	0x00000000


	//----- nvinfo : EIATTR_MIN_STACK_SIZE
	.align		4
.L_728:
        /*1110*/ 	.byte	0x04, 0x12
        /*1112*/ 	.short	(.L_730 - .L_729)
	.align		4
.L_729:
        /*1114*/ 	.word	index@(uplo_copysign)
        /*1118*/ 	.word	0x00000000


	//----- nvinfo : EIATTR_MIN_STACK_SIZE
	.align		4
.L_730:
        /*111c*/ 	.byte	0x04, 0x12
        /*111e*/ 	.short	(.L_732 - .L_731)
	.align		4
.L_731:
        /*1120*/ 	.word	index@(uplo_fmin)
        /*1124*/ 	.word	0x00000000


	//----- nvinfo : EIATTR_MIN_STACK_SIZE
	.align		4
.L_732:
        /*1128*/ 	.byte	0x04, 0x12
        /*112a*/ 	.short	(.L_734 - .L_733)
	.align		4
.L_733:
        /*112c*/ 	.word	index@(uplo_fmax)
        /*1130*/ 	.word	0x00000000


	//----- nvinfo : EIATTR_MIN_STACK_SIZE
	.align		4
.L_734:
        /*1134*/ 	.byte	0x04, 0x12
        /*1136*/ 	.short	(.L_736 - .L_735)
	.align		4
.L_735:
        /*1138*/ 	.word	index@(uplo_frac)
        /*113c*/ 	.word	0x00000000


	//----- nvinfo : EIATTR_MIN_STACK_SIZE
	.align		4
.L_736:
        /*1140*/ 	.byte	0x04, 0x12
        /*1142*/ 	.short	(.L_738 - .L_737)
	.align		4
.L_737:
        /*1144*/ 	.word	index@(uplo_modf)
        /*1148*/ 	.word	0x00000000


	//----- nvinfo : EIATTR_MIN_STACK_SIZE
	.align		4
.L_738:
        /*114c*/ 	.byte	0x04, 0x12
        /*114e*/ 	.short	(.L_740 - .L_739)
	.align		4
.L_739:
        /*1150*/ 	.word	index@(uplo_round)
        /*1154*/ 	.word	0x00000000


	//----- nvinfo : EIATTR_MIN_STACK_SIZE
	.align		4
.L_740:
        /*1158*/ 	.byte	0x04, 0x12
        /*115a*/ 	.short	(.L_742 - .L_741)
	.align		4
.L_741:
        /*115c*/ 	.word	index@(uplo_trunc)
        /*1160*/ 	.word	0x00000000


	//----- nvinfo : EIATTR_MIN_STACK_SIZE
	.align		4
.L_742:
        /*1164*/ 	.byte	0x04, 0x12
        /*1166*/ 	.short	(.L_744 - .L_743)
	.align		4
.L_743:
        /*1168*/ 	.word	index@(uplo_ceil)
        /*116c*/ 	.word	0x00000000


	//----- nvinfo : EIATTR_MIN_STACK_SIZE
	.align		4
.L_744:
        /*1170*/ 	.byte	0x04, 0x12
        /*1172*/ 	.short	(.L_746 - .L_745)
	.align		4
.L_745:
        /*1174*/ 	.word	index@(uplo_floor)
        /*1178*/ 	.word	0x00000000


	//----- nvinfo : EIATTR_MIN_STACK_SIZE
	.align		4
.L_746:
        /*117c*/ 	.byte	0x04, 0x12
        /*117e*/ 	.short	(.L_748 - .L_747)
	.align		4
.L_747:
        /*1180*/ 	.word	index@(uplo_lgamma)
        /*1184*/ 	.word	0x00000000


	//----- nvinfo : EIATTR_MIN_STACK_SIZE
	.align		4
.L_748:
        /*1188*/ 	.byte	0x04, 0x12
        /*118a*/ 	.short	(.L_750 - .L_749)
	.align		4
.L_749:
        /*118c*/ 	.word	index@(uplo_gamma)
        /*1190*/ 	.word	0x00000000


	//----- nvinfo : EIATTR_MIN_STACK_SIZE
	.align		4
.L_750:
        /*1194*/ 	.byte	0x04, 0x12
        /*1196*/ 	.short	(.L_752 - .L_751)
	.align		4
.L_751:
        /*1198*/ 	.word	index@(uplo_cdf_norm_inv)
        /*119c*/ 	.word	0x00000000


	//----- nvinfo : EIATTR_MIN_STACK_SIZE
	.align		4
.L_752:
        /*11a0*/ 	.byte	0x04, 0x12
        /*11a2*/ 	.short	(.L_754 - .L_753)
	.align		4
.L_753:
        /*11a4*/ 	.word	index@(uplo_cdf_norm)
        /*11a8*/ 	.word	0x00000000


	//----- nvinfo : EIATTR_MIN_STACK_SIZE
	.align		4
.L_754:
        /*11ac*/ 	.byte	0x04, 0x12
        /*11ae*/ 	.short	(.L_756 - .L_755)
	.align		4
.L_755:
        /*11b0*/ 	.word	index@(uplo_erfc_inv)
        /*11b4*/ 	.word	0x00000000


	//----- nvinfo : EIATTR_MIN_STACK_SIZE
	.align		4
.L_756:
        /*11b8*/ 	.byte	0x04, 0x12
        /*11ba*/ 	.short	(.L_758 - .L_757)
	.align		4
.L_757:
        /*11bc*/ 	.word	index@(uplo_erfc)
        /*11c0*/ 	.word	0x00000000


	//----- nvinfo : EIATTR_MIN_STACK_SIZE
	.align		4
.L_758:
        /*11c4*/ 	.byte	0x04, 0x12
        /*11c6*/ 	.short	(.L_760 - .L_759)
	.align		4
.L_759:
        /*11c8*/ 	.word	index@(uplo_erf_inv)
        /*11cc*/ 	.word	0x00000000


	//----- nvinfo : EIATTR_MIN_STACK_SIZE
	.align		4
.L_760:
        /*11d0*/ 	.byte	0x04, 0x12
        /*11d2*/ 	.short	(.L_762 - .L_761)
	.align		4
.L_761:
        /*11d4*/ 	.word	index@(uplo_erf)
        /*11d8*/ 	.word	0x00000000


	//----- nvinfo : EIATTR_MIN_STACK_SIZE
	.align		4
.L_762:
        /*11dc*/ 	.byte	0x04, 0x12
        /*11de*/ 	.short	(.L_764 - .L_763)
	.align		4
.L_763:
        /*11e0*/ 	.word	index@(uplo_atanh)
        /*11e4*/ 	.word	0x00000000


	//----- nvinfo : EIATTR_MIN_STACK_SIZE
	.align		4
.L_764:
        /*11e8*/ 	.byte	0x04, 0x12
        /*11ea*/ 	.short	(.L_766 - .L_765)
	.align		4
.L_765:
        /*11ec*/ 	.word	index@(uplo_acosh)
        /*11f0*/ 	.word	0x00000000


	//----- nvinfo : EIATTR_MIN_STACK_SIZE
	.align		4
.L_766:
        /*11f4*/ 	.byte	0x04, 0x12
        /*11f6*/ 	.short	(.L_768 - .L_767)
	.align		4
.L_767:
        /*11f8*/ 	.word	index@(uplo_asinh)
        /*11fc*/ 	.word	0x00000000


	//----- nvinfo : EIATTR_MIN_STACK_SIZE
	.align		4
.L_768:
        /*1200*/ 	.byte	0x04, 0x12
        /*1202*/ 	.short	(.L_770 - .L_769)
	.align		4
.L_769:
        /*1204*/ 	.word	index@(uplo_tanh)
        /*1208*/ 	.word	0x00000000


	//----- nvinfo : EIATTR_MIN_STACK_SIZE
	.align		4
.L_770:
        /*120c*/ 	.byte	0x04, 0x12
        /*120e*/ 	.short	(.L_772 - .L_771)
	.align		4
.L_771:
        /*1210*/ 	.word	index@(uplo_cosh)
        /*1214*/ 	.word	0x00000000


	//----- nvinfo : EIATTR_MIN_STACK_SIZE
	.align		4
.L_772:
        /*1218*/ 	.byte	0x04, 0x12
        /*121a*/ 	.short	(.L_774 - .L_773)
	.align		4
.L_773:
        /*121c*/ 	.word	index@(uplo_sinh)
        /*1220*/ 	.word	0x00000000


	//----- nvinfo : EIATTR_MIN_STACK_SIZE
	.align		4
.L_774:
        /*1224*/ 	.byte	0x04, 0x12
        /*1226*/ 	.short	(.L_776 - .L_775)
	.align		4
.L_775:
        /*1228*/ 	.word	index@(uplo_atan2)
        /*122c*/ 	.word	0x00000000


	//----- nvinfo : EIATTR_MIN_STACK_SIZE
	.align		4
.L_776:
        /*1230*/ 	.byte	0x04, 0x12
        /*1232*/ 	.short	(.L_778 - .L_777)
	.align		4
.L_777:
        /*1234*/ 	.word	index@(uplo_atan)
        /*1238*/ 	.word	0x00000000


	//----- nvinfo : EIATTR_MIN_STACK_SIZE
	.align		4
.L_778:
        /*123c*/ 	.byte	0x04, 0x12
        /*123e*/ 	.short	(.L_780 - .L_779)
	.align		4
.L_779:
        /*1240*/ 	.word	index@(uplo_acos)
        /*1244*/ 	.word	0x00000000


	//----- nvinfo : EIATTR_MIN_STACK_SIZE
	.align		4
.L_780:
        /*1248*/ 	.byte	0x04, 0x12
        /*124a*/ 	.short	(.L_782 - .L_781)
	.align		4
.L_781:
        /*124c*/ 	.word	index@(uplo_asin)
        /*1250*/ 	.word	0x00000000


	//----- nvinfo : EIATTR_MIN_STACK_SIZE
	.align		4
.L_782:
        /*1254*/ 	.byte	0x04, 0x12
        /*1256*/ 	.short	(.L_784 - .L_783)
	.align		4
.L_783:
        /*1258*/ 	.word	index@(uplo_sincos)
        /*125c*/ 	.word	0x00000000


	//----- nvinfo : EIATTR_MIN_STACK_SIZE
	.align		4
.L_784:
        /*1260*/ 	.byte	0x04, 0x12
        /*1262*/ 	.short	(.L_786 - .L_785)
	.align		4
.L_785:
        /*1264*/ 	.word	index@(uplo_tan)
        /*1268*/ 	.word	0x00000000


	//----- nvinfo : EIATTR_MIN_STACK_SIZE
	.align		4
.L_786:
        /*126c*/ 	.byte	0x04, 0x12
        /*126e*/ 	.short	(.L_788 - .L_787)
	.align		4
.L_787:
        /*1270*/ 	.word	index@(uplo_cos)
        /*1274*/ 	.word	0x00000000


	//----- nvinfo : EIATTR_MIN_STACK_SIZE
	.align		4
.L_788:
        /*1278*/ 	.byte	0x04, 0x12
        /*127a*/ 	.short	(.L_790 - .L_789)
	.align		4
.L_789:
        /*127c*/ 	.word	index@(uplo_sin)
        /*1280*/ 	.word	0x00000000


	//----- nvinfo : EIATTR_MIN_STACK_SIZE
	.align		4
.L_790:
        /*1284*/ 	.byte	0x04, 0x12
        /*1286*/ 	.short	(.L_792 - .L_791)
	.align		4
.L_791:
        /*1288*/ 	.word	index@(uplo_log10)
        /*128c*/ 	.word	0x00000000


	//----- nvinfo : EIATTR_MIN_STACK_SIZE
	.align		4
.L_792:
        /*1290*/ 	.byte	0x04, 0x12
        /*1292*/ 	.short	(.L_794 - .L_793)
	.align		4
.L_793:
        /*1294*/ 	.word	index@(uplo_log)
        /*1298*/ 	.word	0x00000000


	//----- nvinfo : EIATTR_MIN_STACK_SIZE
	.align		4
.L_794:
        /*129c*/ 	.byte	0x04, 0x12
        /*129e*/ 	.short	(.L_796 - .L_795)
	.align		4
.L_795:
        /*12a0*/ 	.word	index@(uplo_expm1)
        /*12a4*/ 	.word	0x00000000


	//----- nvinfo : EIATTR_MIN_STACK_SIZE
	.align		4
.L_796:
        /*12a8*/ 	.byte	0x04, 0x12
        /*12aa*/ 	.short	(.L_798 - .L_797)
	.align		4
.L_797:
        /*12ac*/ 	.word	index@(uplo_exp)
        /*12b0*/ 	.word	0x00000000


	//----- nvinfo : EIATTR_MIN_STACK_SIZE
	.align		4
.L_798:
        /*12b4*/ 	.byte	0x04, 0x12
        /*12b6*/ 	.short	(.L_800 - .L_799)
	.align		4
.L_799:
        /*12b8*/ 	.word	index@(uplo_hypot)
        /*12bc*/ 	.word	0x00000000


	//----- nvinfo : EIATTR_MIN_STACK_SIZE
	.align		4
.L_800:
        /*12c0*/ 	.byte	0x04, 0x12
        /*12c2*/ 	.short	(.L_802 - .L_801)
	.align		4
.L_801:
        /*12c4*/ 	.word	index@(uplo_powx)
        /*12c8*/ 	.word	0x00000000


	//----- nvinfo : EIATTR_MIN_STACK_SIZE
	.align		4
.L_802:
        /*12cc*/ 	.byte	0x04, 0x12
        /*12ce*/ 	.short	(.L_804 - .L_803)
	.align		4
.L_803:
        /*12d0*/ 	.word	index@(uplo_pow)
        /*12d4*/ 	.word	0x00000000


	//----- nvinfo : EIATTR_MIN_STACK_SIZE
	.align		4
.L_804:
        /*12d8*/ 	.byte	0x04, 0x12
        /*12da*/ 	.short	(.L_806 - .L_805)
	.align		4
.L_805:
        /*12dc*/ 	.word	index@(uplo_pow3o2)
        /*12e0*/ 	.word	0x00000000


	//----- nvinfo : EIATTR_MIN_STACK_SIZE
	.align		4
.L_806:
        /*12e4*/ 	.byte	0x04, 0x12
        /*12e6*/ 	.short	(.L_808 - .L_807)
	.align		4
.L_807:
        /*12e8*/ 	.word	index@(uplo_pow2o3)
        /*12ec*/ 	.word	0x00000000


	//----- nvinfo : EIATTR_MIN_STACK_SIZE
	.align		4
.L_808:
        /*12f0*/ 	.byte	0x04, 0x12
        /*12f2*/ 	.short	(.L_810 - .L_809)
	.align		4
.L_809:
        /*12f4*/ 	.word	index@(uplo_inv_cbrt)
        /*12f8*/ 	.word	0x00000000


	//----- nvinfo : EIATTR_MIN_STACK_SIZE
	.align		4
.L_810:
        /*12fc*/ 	.byte	0x04, 0x12
        /*12fe*/ 	.short	(.L_812 - .L_811)
	.align		4
.L_811:
        /*1300*/ 	.word	index@(uplo_cbrt)
        /*1304*/ 	.word	0x00000000


	//----- nvinfo : EIATTR_MIN_STACK_SIZE
	.align		4
.L_812:
        /*1308*/ 	.byte	0x04, 0x12
        /*130a*/ 	.short	(.L_814 - .L_813)
	.align		4
.L_813:
        /*130c*/ 	.word	index@(uplo_inv_sqrt)
        /*1310*/ 	.word	0x00000000


	//----- nvinfo : EIATTR_MIN_STACK_SIZE
	.align		4
.L_814:
        /*1314*/ 	.byte	0x04, 0x12
        /*1316*/ 	.short	(.L_816 - .L_815)
	.align		4
.L_815:
        /*1318*/ 	.word	index@(uplo_sqrt)
        /*131c*/ 	.word	0x00000000


	//----- nvinfo : EIATTR_MIN_STACK_SIZE
	.align		4
.L_816:
        /*1320*/ 	.byte	0x04, 0x12
        /*1322*/ 	.short	(.L_818 - .L_817)
	.align		4
.L_817:
        /*1324*/ 	.word	index@(uplo_frem)
        /*1328*/ 	.word	0x00000000


	//----- nvinfo : EIATTR_MIN_STACK_SIZE
	.align		4
.L_818:
        /*132c*/ 	.byte	0x04, 0x12
        /*132e*/ 	.short	(.L_820 - .L_819)
	.align		4
.L_819:
        /*1330*/ 	.word	index@(uplo_fmod)
        /*1334*/ 	.word	0x00000000


	//----- nvinfo : EIATTR_MIN_STACK_SIZE
	.align		4
.L_820:
        /*1338*/ 	.byte	0x04, 0x12
        /*133a*/ 	.short	(.L_822 - .L_821)
	.align		4
.L_821:
        /*133c*/ 	.word	index@(uplo_scale_shift)
        /*1340*/ 	.word	0x00000000


	//----- nvinfo : EIATTR_MIN_STACK_SIZE
	.align		4
.L_822:
        /*1344*/ 	.byte	0x04, 0x12
        /*1346*/ 	.short	(.L_824 - .L_823)
	.align		4
.L_823:
        /*1348*/ 	.word	index@(uplo_linear_frac)
        /*134c*/ 	.word	0x00000000


	//----- nvinfo : EIATTR_MIN_STACK_SIZE
	.align		4
.L_824:
        /*1350*/ 	.byte	0x04, 0x12
        /*1352*/ 	.short	(.L_826 - .L_825)
	.align		4
.L_825:
        /*1354*/ 	.word	index@(uplo_abs)
        /*1358*/ 	.word	0x00000000


	//----- nvinfo : EIATTR_MIN_STACK_SIZE
	.align		4
.L_826:
        /*135c*/ 	.byte	0x04, 0x12
        /*135e*/ 	.short	(.L_828 - .L_827)
	.align		4
.L_827:
        /*1360*/ 	.word	index@(uplo_inv)
        /*1364*/ 	.word	0x00000000


	//----- nvinfo : EIATTR_MIN_STACK_SIZE
	.align		4
.L_828:
        /*1368*/ 	.byte	0x04, 0x12
        /*136a*/ 	.short	(.L_830 - .L_829)
	.align		4
.L_829:
        /*136c*/ 	.word	index@(uplo_div)
        /*1370*/ 	.word	0x00000000


	//----- nvinfo : EIATTR_MIN_STACK_SIZE
	.align		4
.L_830:
        /*1374*/ 	.byte	0x04, 0x12
        /*1376*/ 	.short	(.L_832 - .L_831)
	.align		4
.L_831:
        /*1378*/ 	.word	index@(uplo_mul)
        /*137c*/ 	.word	0x00000000


	//----- nvinfo : EIATTR_MIN_STACK_SIZE
	.align		4
.L_832:
        /*1380*/ 	.byte	0x04, 0x12
        /*1382*/ 	.short	(.L_834 - .L_833)
	.align		4
.L_833:
        /*1384*/ 	.word	index@(uplo_sqr)
        /*1388*/ 	.word	0x00000000


	//----- nvinfo : EIATTR_MIN_STACK_SIZE
	.align		4
.L_834:
        /*138c*/ 	.byte	0x04, 0x12
        /*138e*/ 	.short	(.L_836 - .L_835)
	.align		4
.L_835:
        /*1390*/ 	.word	index@(ge_elu)
        /*1394*/ 	.word	0x00000000


	//----- nvinfo : EIATTR_MIN_STACK_SIZE
	.align		4
.L_836:
        /*1398*/ 	.byte	0x04, 0x12
        /*139a*/ 	.short	(.L_838 - .L_837)
	.align		4
.L_837:
        /*139c*/ 	.word	index@(ge_relu)
        /*13a0*/ 	.word	0x00000000


	//----- nvinfo : EIATTR_MIN_STACK_SIZE
	.align		4
.L_838:
        /*13a4*/ 	.byte	0x04, 0x12
        /*13a6*/ 	.short	(.L_840 - .L_839)
	.align		4
.L_839:
        /*13a8*/ 	.word	index@(ge_ramp)
        /*13ac*/ 	.word	0x00000000


	//----- nvinfo : EIATTR_MIN_STACK_SIZE
	.align		4
.L_840:
        /*13b0*/ 	.byte	0x04, 0x12
        /*13b2*/ 	.short	(.L_842 - .L_841)
	.align		4
.L_841:
        /*13b4*/ 	.word	index@(ge_sigmoid)
        /*13b8*/ 	.word	0x00000000


	//----- nvinfo : EIATTR_MIN_STACK_SIZE
	.align		4
.L_842:
        /*13bc*/ 	.byte	0x04, 0x12
        /*13be*/ 	.short	(.L_844 - .L_843)
	.align		4
.L_843:
        /*13c0*/ 	.word	index@(ge_copysign)
        /*13c4*/ 	.word	0x00000000


	//----- nvinfo : EIATTR_MIN_STACK_SIZE
	.align		4
.L_844:
        /*13c8*/ 	.byte	0x04, 0x12
        /*13ca*/ 	.short	(.L_846 - .L_845)
	.align		4
.L_845:
        /*13cc*/ 	.word	index@(ge_fmin)
        /*13d0*/ 	.word	0x00000000


	//----- nvinfo : EIATTR_MIN_STACK_SIZE
	.align		4
.L_846:
        /*13d4*/ 	.byte	0x04, 0x12
        /*13d6*/ 	.short	(.L_848 - .L_847)
	.align		4
.L_847:
        /*13d8*/ 	.word	index@(ge_fmax)
        /*13dc*/ 	.word	0x00000000


	//----- nvinfo : EIATTR_MIN_STACK_SIZE
	.align		4
.L_848:
        /*13e0*/ 	.byte	0x04, 0x12
        /*13e2*/ 	.short	(.L_850 - .L_849)
	.align		4
.L_849:
        /*13e4*/ 	.word	index@(ge_frac)
        /*13e8*/ 	.word	0x00000000


	//----- nvinfo : EIATTR_MIN_STACK_SIZE
	.align		4
.L_850:
        /*13ec*/ 	.byte	0x04, 0x12
        /*13ee*/ 	.short	(.L_852 - .L_851)
	.align		4
.L_851:
        /*13f0*/ 	.word	index@(ge_modf)
        /*13f4*/ 	.word	0x00000000


	//----- nvinfo : EIATTR_MIN_STACK_SIZE
	.align		4
.L_852:
        /*13f8*/ 	.byte	0x04, 0x12
        /*13fa*/ 	.short	(.L_854 - .L_853)
	.align		4
.L_853:
        /*13fc*/ 	.word	index@(ge_round)
        /*1400*/ 	.word	0x00000000


	//----- nvinfo : EIATTR_MIN_STACK_SIZE
	.align		4
.L_854:
        /*1404*/ 	.byte	0x04, 0x12
        /*1406*/ 	.short	(.L_856 - .L_855)
	.align		4
.L_855:
        /*1408*/ 	.word	index@(ge_trunc)
        /*140c*/ 	.word	0x00000000


	//----- nvinfo : EIATTR_MIN_STACK_SIZE
	.align		4
.L_856:
        /*1410*/ 	.byte	0x04, 0x12
        /*1412*/ 	.short	(.L_858 - .L_857)
	.align		4
.L_857:
        /*1414*/ 	.word	index@(ge_ceil)
        /*1418*/ 	.word	0x00000000


	//----- nvinfo : EIATTR_MIN_STACK_SIZE
	.align		4
.L_858:
        /*141c*/ 	.byte	0x04, 0x12
        /*141e*/ 	.short	(.L_860 - .L_859)
	.align		4
.L_859:
        /*1420*/ 	.word	index@(ge_floor)
        /*1424*/ 	.word	0x00000000


	//----- nvinfo : EIATTR_MIN_STACK_SIZE
	.align		4
.L_860:
        /*1428*/ 	.byte	0x04, 0x12
        /*142a*/ 	.short	(.L_862 - .L_861)
	.align		4
.L_861:
        /*142c*/ 	.word	index@(ge_lgamma)
        /*1430*/ 	.word	0x00000000


	//----- nvinfo : EIATTR_MIN_STACK_SIZE
	.align		4
.L_862:
        /*1434*/ 	.byte	0x04, 0x12
        /*1436*/ 	.short	(.L_864 - .L_863)
	.align		4
.L_863:
        /*1438*/ 	.word	index@(ge_gamma)
        /*143c*/ 	.word	0x00000000


	//----- nvinfo : EIATTR_MIN_STACK_SIZE
	.align		4
.L_864:
        /*1440*/ 	.byte	0x04, 0x12
        /*1442*/ 	.short	(.L_866 - .L_865)
	.align		4
.L_865:
        /*1444*/ 	.word	index@(ge_cdf_norm_inv)
        /*1448*/ 	.word	0x00000000


	//----- nvinfo : EIATTR_MIN_STACK_SIZE
	.align		4
.L_866:
        /*144c*/ 	.byte	0x04, 0x12
        /*144e*/ 	.short	(.L_868 - .L_867)
	.align		4
.L_867:
        /*1450*/ 	.word	index@(ge_cdf_norm)
        /*1454*/ 	.word	0x00000000


	//----- nvinfo : EIATTR_MIN_STACK_SIZE
	.align		4
.L_868:
        /*1458*/ 	.byte	0x04, 0x12
        /*145a*/ 	.short	(.L_870 - .L_869)
	.align		4
.L_869:
        /*145c*/ 	.word	index@(ge_erfc_inv)
        /*1460*/ 	.word	0x00000000


	//----- nvinfo : EIATTR_MIN_STACK_SIZE
	.align		4
.L_870:
        /*1464*/ 	.byte	0x04, 0x12
        /*1466*/ 	.short	(.L_872 - .L_871)
	.align		4
.L_871:
        /*1468*/ 	.word	index@(ge_erfc)
        /*146c*/ 	.word	0x00000000


	//----- nvinfo : EIATTR_MIN_STACK_SIZE
	.align		4
.L_872:
        /*1470*/ 	.byte	0x04, 0x12
        /*1472*/ 	.short	(.L_874 - .L_873)
	.align		4
.L_873:
        /*1474*/ 	.word	index@(ge_erf_inv)
        /*1478*/ 	.word	0x00000000


	//----- nvinfo : EIATTR_MIN_STACK_SIZE
	.align		4
.L_874:
        /*147c*/ 	.byte	0x04, 0x12
        /*147e*/ 	.short	(.L_876 - .L_875)
	.align		4
.L_875:
        /*1480*/ 	.word	index@(ge_erf)
        /*1484*/ 	.word	0x00000000


	//----- nvinfo : EIATTR_MIN_STACK_SIZE
	.align		4
.L_876:
        /*1488*/ 	.byte	0x04, 0x12
        /*148a*/ 	.short	(.L_878 - .L_877)
	.align		4
.L_877:
        /*148c*/ 	.word	index@(ge_atanh)
        /*1490*/ 	.word	0x00000000


	//----- nvinfo : EIATTR_MIN_STACK_SIZE
	.align		4
.L_878:
        /*1494*/ 	.byte	0x04, 0x12
        /*1496*/ 	.short	(.L_880 - .L_879)
	.align		4
.L_879:
        /*1498*/ 	.word	index@(ge_acosh)
        /*149c*/ 	.word	0x00000000


	//----- nvinfo : EIATTR_MIN_STACK_SIZE
	.align		4
.L_880:
        /*14a0*/ 	.byte	0x04, 0x12
        /*14a2*/ 	.short	(.L_882 - .L_881)
	.align		4
.L_881:
        /*14a4*/ 	.word	index@(ge_asinh)
        /*14a8*/ 	.word	0x00000000


	//----- nvinfo : EIATTR_MIN_STACK_SIZE
	.align		4
.L_882:
        /*14ac*/ 	.byte	0x04, 0x12
        /*14ae*/ 	.short	(.L_884 - .L_883)
	.align		4
.L_883:
        /*14b0*/ 	.word	index@(ge_tanh)
        /*14b4*/ 	.word	0x00000000


	//----- nvinfo : EIATTR_MIN_STACK_SIZE
	.align		4
.L_884:
        /*14b8*/ 	.byte	0x04, 0x12
        /*14ba*/ 	.short	(.L_886 - .L_885)
	.align		4
.L_885:
        /*14bc*/ 	.word	index@(ge_cosh)
        /*14c0*/ 	.word	0x00000000


	//----- nvinfo : EIATTR_MIN_STACK_SIZE
	.align		4
.L_886:
        /*14c4*/ 	.byte	0x04, 0x12
        /*14c6*/ 	.short	(.L_888 - .L_887)
	.align		4
.L_887:
        /*14c8*/ 	.word	index@(ge_sinh)
        /*14cc*/ 	.word	0x00000000


	//----- nvinfo : EIATTR_MIN_STACK_SIZE
	.align		4
.L_888:
        /*14d0*/ 	.byte	0x04, 0x12
        /*14d2*/ 	.short	(.L_890 - .L_889)
	.align		4
.L_889:
        /*14d4*/ 	.word	index@(ge_atan2)
        /*14d8*/ 	.word	0x00000000


	//----- nvinfo : EIATTR_MIN_STACK_SIZE
	.align		4
.L_890:
        /*14dc*/ 	.byte	0x04, 0x12
        /*14de*/ 	.short	(.L_892 - .L_891)
	.align		4
.L_891:
        /*14e0*/ 	.word	index@(ge_atan)
        /*14e4*/ 	.word	0x00000000


	//----- nvinfo : EIATTR_MIN_STACK_SIZE
	.align		4
.L_892:
        /*14e8*/ 	.byte	0x04, 0x12
        /*14ea*/ 	.short	(.L_894 - .L_893)
	.align		4
.L_893:
        /*14ec*/ 	.word	index@(ge_acos)
        /*14f0*/ 	.word	0x00000000


	//----- nvinfo : EIATTR_MIN_STACK_SIZE
	.align		4
.L_894:
        /*14f4*/ 	.byte	0x04, 0x12
        /*14f6*/ 	.short	(.L_896 - .L_895)
	.align		4
.L_895:
        /*14f8*/ 	.word	index@(ge_asin)
        /*14fc*/ 	.word	0x00000000


	//----- nvinfo : EIATTR_MIN_STACK_SIZE
	.align		4
.L_896:
        /*1500*/ 	.byte	0x04, 0x12
        /*1502*/ 	.short	(.L_898 - .L_897)
	.align		4
.L_897:
        /*1504*/ 	.word	index@(ge_sincos)
        /*1508*/ 	.word	0x00000000


	//----- nvinfo : EIATTR_MIN_STACK_SIZE
	.align		4
.L_898:
        /*150c*/ 	.byte	0x04, 0x12
        /*150e*/ 	.short	(.L_900 - .L_899)
	.align		4
.L_899:
        /*1510*/ 	.word	index@(ge_tan)
        /*1514*/ 	.word	0x00000000


	//----- nvinfo : EIATTR_MIN_STACK_SIZE
	.align		4
.L_900:
        /*1518*/ 	.byte	0x04, 0x12
        /*151a*/ 	.short	(.L_902 - .L_901)
	.align		4
.L_901:
        /*151c*/ 	.word	index@(ge_cos)
        /*1520*/ 	.word	0x00000000


	//----- nvinfo : EIATTR_MIN_STACK_SIZE
	.align		4
.L_902:
        /*1524*/ 	.byte	0x04, 0x12
        /*1526*/ 	.short	(.L_904 - .L_903)
	.align		4
.L_903:
        /*1528*/ 	.word	index@(ge_sin)
        /*152c*/ 	.word	0x00000000


	//----- nvinfo : EIATTR_MIN_STACK_SIZE
	.align		4
.L_904:
        /*1530*/ 	.byte	0x04, 0x12
        /*1532*/ 	.short	(.L_906 - .L_905)
	.align		4
.L_905:
        /*1534*/ 	.word	index@(ge_log10)
        /*1538*/ 	.word	0x00000000


	//----- nvinfo : EIATTR_MIN_STACK_SIZE
	.align		4
.L_906:
        /*153c*/ 	.byte	0x04, 0x12
        /*153e*/ 	.short	(.L_908 - .L_907)
	.align		4
.L_907:
        /*1540*/ 	.word	index@(ge_log)
        /*1544*/ 	.word	0x00000000


	//----- nvinfo : EIATTR_MIN_STACK_SIZE
	.align		4
.L_908:
        /*1548*/ 	.byte	0x04, 0x12
        /*154a*/ 	.short	(.L_910 - .L_909)
	.align		4
.L_909:
        /*154c*/ 	.word	index@(ge_expm1)
        /*1550*/ 	.word	0x00000000


	//----- nvinfo : EIATTR_MIN_STACK_SIZE
	.align		4
.L_910:
        /*1554*/ 	.byte	0x04, 0x12
        /*1556*/ 	.short	(.L_912 - .L_911)
	.align		4
.L_911:
        /*1558*/ 	.word	index@(ge_exp)
        /*155c*/ 	.word	0x00000000


	//----- nvinfo : EIATTR_MIN_STACK_SIZE
	.align		4
.L_912:
        /*1560*/ 	.byte	0x04, 0x12
        /*1562*/ 	.short	(.L_914 - .L_913)
	.align		4
.L_913:
        /*1564*/ 	.word	index@(ge_hypot)
        /*1568*/ 	.word	0x00000000


	//----- nvinfo : EIATTR_MIN_STACK_SIZE
	.align		4
.L_914:
        /*156c*/ 	.byte	0x04, 0x12
        /*156e*/ 	.short	(.L_916 - .L_915)
	.align		4
.L_915:
        /*1570*/ 	.word	index@(ge_powx)
        /*1574*/ 	.word	0x00000000


	//----- nvinfo : EIATTR_MIN_STACK_SIZE
	.align		4
.L_916:
        /*1578*/ 	.byte	0x04, 0x12
        /*157a*/ 	.short	(.L_918 - .L_917)
	.align		4
.L_917:
        /*157c*/ 	.word	index@(ge_pow)
        /*1580*/ 	.word	0x00000000


	//----- nvinfo : EIATTR_MIN_STACK_SIZE
	.align		4
.L_918:
        /*1584*/ 	.byte	0x04, 0x12
        /*1586*/ 	.short	(.L_920 - .L_919)
	.align		4
.L_919:
        /*1588*/ 	.word	index@(ge_pow3o2)
        /*158c*/ 	.word	0x00000000


	//----- nvinfo : EIATTR_MIN_STACK_SIZE
	.align		4
.L_920:
        /*1590*/ 	.byte	0x04, 0x12
        /*1592*/ 	.short	(.L_922 - .L_921)
	.align		4
.L_921:
        /*1594*/ 	.word	index@(ge_pow2o3)
        /*1598*/ 	.word	0x00000000


	//----- nvinfo : EIATTR_MIN_STACK_SIZE
	.align		4
.L_922:
        /*159c*/ 	.byte	0x04, 0x12
        /*159e*/ 	.short	(.L_924 - .L_923)
	.align		4
.L_923:
        /*15a0*/ 	.word	index@(ge_inv_cbrt)
        /*15a4*/ 	.word	0x00000000


	//----- nvinfo : EIATTR_MIN_STACK_SIZE
	.align		4
.L_924:
        /*15a8*/ 	.byte	0x04, 0x12
        /*15aa*/ 	.short	(.L_926 - .L_925)
	.align		4
.L_925:
        /*15ac*/ 	.word	index@(ge_cbrt)
        /*15b0*/ 	.word	0x00000000


	//----- nvinfo : EIATTR_MIN_STACK_SIZE
	.align		4
.L_926:
        /*15b4*/ 	.byte	0x04, 0x12
        /*15b6*/ 	.short	(.L_928 - .L_927)
	.align		4
.L_927:
        /*15b8*/ 	.word	index@(ge_inv_sqrt)
        /*15bc*/ 	.word	0x00000000


	//----- nvinfo : EIATTR_MIN_STACK_SIZE
	.align		4
.L_928:
        /*15c0*/ 	.byte	0x04, 0x12
        /*15c2*/ 	.short	(.L_930 - .L_929)
	.align		4
.L_929:
        /*15c4*/ 	.word	index@(ge_sqrt)
        /*15c8*/ 	.word	0x00000000


	//----- nvinfo : EIATTR_MIN_STACK_SIZE
	.align		4
.L_930:
        /*15cc*/ 	.byte	0x04, 0x12
        /*15ce*/ 	.short	(.L_932 - .L_931)
	.align		4
.L_931:
        /*15d0*/ 	.word	index@(ge_frem)
        /*15d4*/ 	.word	0x00000000


	//----- nvinfo : EIATTR_MIN_STACK_SIZE
	.align		4
.L_932:
        /*15d8*/ 	.byte	0x04, 0x12
        /*15da*/ 	.short	(.L_934 - .L_933)
	.align		4
.L_933:
        /*15dc*/ 	.word	index@(ge_fmod)
        /*15e0*/ 	.word	0x00000000


	//----- nvinfo : EIATTR_MIN_STACK_SIZE
	.align		4
.L_934:
        /*15e4*/ 	.byte	0x04, 0x12
        /*15e6*/ 	.short	(.L_936 - .L_935)
	.align		4
.L_935:
        /*15e8*/ 	.word	index@(ge_scale_shift)
        /*15ec*/ 	.word	0x00000000


	//----- nvinfo : EIATTR_MIN_STACK_SIZE
	.align		4
.L_936:
        /*15f0*/ 	.byte	0x04, 0x12
        /*15f2*/ 	.short	(.L_938 - .L_937)
	.align		4
.L_937:
        /*15f4*/ 	.word	index@(ge_linear_frac)
        /*15f8*/ 	.word	0x00000000


	//----- nvinfo : EIATTR_MIN_STACK_SIZE
	.align		4
.L_938:
        /*15fc*/ 	.byte	0x04, 0x12
        /*15fe*/ 	.short	(.L_940 - .L_939)
	.align		4
.L_939:
        /*1600*/ 	.word	index@(ge_abs)
        /*1604*/ 	.word	0x00000000


	//----- nvinfo : EIATTR_MIN_STACK_SIZE
	.align		4
.L_940:
        /*1608*/ 	.byte	0x04, 0x12
        /*160a*/ 	.short	(.L_942 - .L_941)
	.align		4
.L_941:
        /*160c*/ 	.word	index@(ge_inv)
        /*1610*/ 	.word	0x00000000


	//----- nvinfo : EIATTR_MIN_STACK_SIZE
	.align		4
.L_942:
        /*1614*/ 	.byte	0x04, 0x12
        /*1616*/ 	.short	(.L_944 - .L_943)
	.align		4
.L_943:
        /*1618*/ 	.word	index@(ge_div)
        /*161c*/ 	.word	0x00000000


	//----- nvinfo : EIATTR_MIN_STACK_SIZE
	.align		4
.L_944:
        /*1620*/ 	.byte	0x04, 0x12
        /*1622*/ 	.short	(.L_946 - .L_945)
	.align		4
.L_945:
        /*1624*/ 	.word	index@(ge_mul)
        /*1628*/ 	.word	0x00000000


	//----- nvinfo : EIATTR_MIN_STACK_SIZE
	.align		4
.L_946:
        /*162c*/ 	.byte	0x04, 0x12
        /*162e*/ 	.short	(.L_948 - .L_947)
	.align		4
.L_947:
        /*1630*/ 	.word	index@(ge_sqr)
        /*1634*/ 	.word	0x00000000


	//----- nvinfo : EIATTR_MIN_STACK_SIZE
	.align		4
.L_948:
        /*1638*/ 	.byte	0x04, 0x12
        /*163a*/ 	.short	(.L_950 - .L_949)
	.align		4
.L_949:
        /*163c*/ 	.word	index@(vector_elu)
        /*1640*/ 	.word	0x00000000


	//----- nvinfo : EIATTR_MIN_STACK_SIZE
	.align		4
.L_950:
        /*1644*/ 	.byte	0x04, 0x12
        /*1646*/ 	.short	(.L_952 - .L_951)
	.align		4
.L_951:
        /*1648*/ 	.word	index@(vector_relu)
        /*164c*/ 	.word	0x00000000


	//----- nvinfo : EIATTR_MIN_STACK_SIZE
	.align		4
.L_952:
        /*1650*/ 	.byte	0x04, 0x12
        /*1652*/ 	.short	(.L_954 - .L_953)
	.align		4
.L_953:
        /*1654*/ 	.word	index@(vector_ramp)
        /*1658*/ 	.word	0x00000000


	//----- nvinfo : EIATTR_MIN_STACK_SIZE
	.align		4
.L_954:
        /*165c*/ 	.byte	0x04, 0x12
        /*165e*/ 	.short	(.L_956 - .L_955)
	.align		4
.L_955:
        /*1660*/ 	.word	index@(vector_sigmoid)
        /*1664*/ 	.word	0x00000000


	//----- nvinfo : EIATTR_MIN_STACK_SIZE
	.align		4
.L_956:
        /*1668*/ 	.byte	0x04, 0x12
        /*166a*/ 	.short	(.L_958 - .L_957)
	.align		4
.L_957:
        /*166c*/ 	.word	index@(vector_copysign)
        /*1670*/ 	.word	0x00000000


	//----- nvinfo : EIATTR_MIN_STACK_SIZE
	.align		4
.L_958:
        /*1674*/ 	.byte	0x04, 0x12
        /*1676*/ 	.short	(.L_960 - .L_959)
	.align		4
.L_959:
        /*1678*/ 	.word	index@(vector_fmin)
        /*167c*/ 	.word	0x00000000


	//----- nvinfo : EIATTR_MIN_STACK_SIZE
	.align		4
.L_960:
        /*1680*/ 	.byte	0x04, 0x12
        /*1682*/ 	.short	(.L_962 - .L_961)
	.align		4
.L_961:
        /*1684*/ 	.word	index@(vector_fmax)
        /*1688*/ 	.word	0x00000000


	//----- nvinfo : EIATTR_MIN_STACK_SIZE
	.align		4
.L_962:
        /*168c*/ 	.byte	0x04, 0x12
        /*168e*/ 	.short	(.L_964 - .L_963)
	.align		4
.L_963:
        /*1690*/ 	.word	index@(vector_frac)
        /*1694*/ 	.word	0x00000000


	//----- nvinfo : EIATTR_MIN_STACK_SIZE
	.align		4
.L_964:
        /*1698*/ 	.byte	0x04, 0x12
        /*169a*/ 	.short	(.L_966 - .L_965)
	.align		4
.L_965:
        /*169c*/ 	.word	index@(vector_modf)
        /*16a0*/ 	.word	0x00000000


	//----- nvinfo : EIATTR_MIN_STACK_SIZE
	.align		4
.L_966:
        /*16a4*/ 	.byte	0x04, 0x12
        /*16a6*/ 	.short	(.L_968 - .L_967)
	.align		4
.L_967:
        /*16a8*/ 	.word	index@(vector_round)
        /*16ac*/ 	.word	0x00000000


	//----- nvinfo : EIATTR_MIN_STACK_SIZE
	.align		4
.L_968:
        /*16b0*/ 	.byte	0x04, 0x12
        /*16b2*/ 	.short	(.L_970 - .L_969)
	.align		4
.L_969:
        /*16b4*/ 	.word	index@(vector_trunc)
        /*16b8*/ 	.word	0x00000000


	//----- nvinfo : EIATTR_MIN_STACK_SIZE
	.align		4
.L_970:
        /*16bc*/ 	.byte	0x04, 0x12
        /*16be*/ 	.short	(.L_972 - .L_971)
	.align		4
.L_971:
        /*16c0*/ 	.word	index@(vector_ceil)
        /*16c4*/ 	.word	0x00000000


	//----- nvinfo : EIATTR_MIN_STACK_SIZE
	.align		4
.L_972:
        /*16c8*/ 	.byte	0x04, 0x12
        /*16ca*/ 	.short	(.L_974 - .L_973)
	.align		4
.L_973:
        /*16cc*/ 	.word	index@(vector_floor)
        /*16d0*/ 	.word	0x00000000


	//----- nvinfo : EIATTR_MIN_STACK_SIZE
	.align		4
.L_974:
        /*16d4*/ 	.byte	0x04, 0x12
        /*16d6*/ 	.short	(.L_976 - .L_975)
	.align		4
.L_975:
        /*16d8*/ 	.word	index@(vector_lgamma)
        /*16dc*/ 	.word	0x00000000


	//----- nvinfo : EIATTR_MIN_STACK_SIZE
	.align		4
.L_976:
        /*16e0*/ 	.byte	0x04, 0x12
        /*16e2*/ 	.short	(.L_978 - .L_977)
	.align		4
.L_977:
        /*16e4*/ 	.word	index@(vector_gamma)
        /*16e8*/ 	.word	0x00000000


	//----- nvinfo : EIATTR_MIN_STACK_SIZE
	.align		4
.L_978:
        /*16ec*/ 	.byte	0x04, 0x12
        /*16ee*/ 	.short	(.L_980 - .L_979)
	.align		4
.L_979:
        /*16f0*/ 	.word	index@(vector_cdf_norm_inv)
        /*16f4*/ 	.word	0x00000000


	//----- nvinfo : EIATTR_MIN_STACK_SIZE
	.align		4
.L_980:
        /*16f8*/ 	.byte	0x04, 0x12
        /*16fa*/ 	.short	(.L_982 - .L_981)
	.align		4
.L_981:
        /*16fc*/ 	.word	index@(vector_cdf_norm)
        /*1700*/ 	.word	0x00000000


	//----- nvinfo : EIATTR_MIN_STACK_SIZE
	.align		4
.L_982:
        /*1704*/ 	.byte	0x04, 0x12
        /*1706*/ 	.short	(.L_984 - .L_983)
	.align		4
.L_983:
        /*1708*/ 	.word	index@(vector_erfc_inv)
        /*170c*/ 	.word	0x00000000


	//----- nvinfo : EIATTR_MIN_STACK_SIZE
	.align		4
.L_984:
        /*1710*/ 	.byte	0x04, 0x12
        /*1712*/ 	.short	(.L_986 - .L_985)
	.align		4
.L_985:
        /*1714*/ 	.word	index@(vector_erfc)
        /*1718*/ 	.word	0x00000000


	//----- nvinfo : EIATTR_MIN_STACK_SIZE
	.align		4
.L_986:
        /*171c*/ 	.byte	0x04, 0x12
        /*171e*/ 	.short	(.L_988 - .L_987)
	.align		4
.L_987:
        /*1720*/ 	.word	index@(vector_erf_inv)
        /*1724*/ 	.word	0x00000000


	//----- nvinfo : EIATTR_MIN_STACK_SIZE
	.align		4
.L_988:
        /*1728*/ 	.byte	0x04, 0x12
        /*172a*/ 	.short	(.L_990 - .L_989)
	.align		4
.L_989:
        /*172c*/ 	.word	index@(vector_erf)
        /*1730*/ 	.word	0x00000000


	//----- nvinfo : EIATTR_MIN_STACK_SIZE
	.align		4
.L_990:
        /*1734*/ 	.byte	0x04, 0x12
        /*1736*/ 	.short	(.L_992 - .L_991)
	.align		4
.L_991:
        /*1738*/ 	.word	index@(vector_atanh)
        /*173c*/ 	.word	0x00000000


	//----- nvinfo : EIATTR_MIN_STACK_SIZE
	.align		4
.L_992:
        /*1740*/ 	.byte	0x04, 0x12
        /*1742*/ 	.short	(.L_994 - .L_993)
	.align		4
.L_993:
        /*1744*/ 	.word	index@(vector_acosh)
        /*1748*/ 	.word	0x00000000


	//----- nvinfo : EIATTR_MIN_STACK_SIZE
	.align		4
.L_994:
        /*174c*/ 	.byte	0x04, 0x12
        /*174e*/ 	.short	(.L_996 - .L_995)
	.align		4
.L_995:
        /*1750*/ 	.word	index@(vector_asinh)
        /*1754*/ 	.word	0x00000000


	//----- nvinfo : EIATTR_MIN_STACK_SIZE
	.align		4
.L_996:
        /*1758*/ 	.byte	0x04, 0x12
        /*175a*/ 	.short	(.L_998 - .L_997)
	.align		4
.L_997:
        /*175c*/ 	.word	index@(vector_tanh)
        /*1760*/ 	.word	0x00000000


	//----- nvinfo : EIATTR_MIN_STACK_SIZE
	.align		4
.L_998:
        /*1764*/ 	.byte	0x04, 0x12
        /*1766*/ 	.short	(.L_1000 - .L_999)
	.align		4
.L_999:
        /*1768*/ 	.word	index@(vector_cosh)
        /*176c*/ 	.word	0x00000000


	//----- nvinfo : EIATTR_MIN_STACK_SIZE
	.align		4
.L_1000:
        /*1770*/ 	.byte	0x04, 0x12
        /*1772*/ 	.short	(.L_1002 - .L_1001)
	.align		4
.L_1001:
        /*1774*/ 	.word	index@(vector_sinh)
        /*1778*/ 	.word	0x00000000


	//----- nvinfo : EIATTR_MIN_STACK_SIZE
	.align		4
.L_1002:
        /*177c*/ 	.byte	0x04, 0x12
        /*177e*/ 	.short	(.L_1004 - .L_1003)
	.align		4
.L_1003:
        /*1780*/ 	.word	index@(vector_atan2)
        /*1784*/ 	.word	0x00000000


	//----- nvinfo : EIATTR_MIN_STACK_SIZE
	.align		4
.L_1004:
        /*1788*/ 	.byte	0x04, 0x12
        /*178a*/ 	.short	(.L_1006 - .L_1005)
	.align		4
.L_1005:
        /*178c*/ 	.word	index@(vector_atan)
        /*1790*/ 	.word	0x00000000


	//----- nvinfo : EIATTR_MIN_STACK_SIZE
	.align		4
.L_1006:
        /*1794*/ 	.byte	0x04, 0x12
        /*1796*/ 	.short	(.L_1008 - .L_1007)
	.align		4
.L_1007:
        /*1798*/ 	.word	index@(vector_acos)
        /*179c*/ 	.word	0x00000000


	//----- nvinfo : EIATTR_MIN_STACK_SIZE
	.align		4
.L_1008:
        /*17a0*/ 	.byte	0x04, 0x12
        /*17a2*/ 	.short	(.L_1010 - .L_1009)
	.align		4
.L_1009:
        /*17a4*/ 	.word	index@(vector_asin)
        /*17a8*/ 	.word	0x00000000


	//----- nvinfo : EIATTR_MIN_STACK_SIZE
	.align		4
.L_1010:
        /*17ac*/ 	.byte	0x04, 0x12
        /*17ae*/ 	.short	(.L_1012 - .L_1011)
	.align		4
.L_1011:
        /*17b0*/ 	.word	index@(vector_sincos)
        /*17b4*/ 	.word	0x00000000


	//----- nvinfo : EIATTR_MIN_STACK_SIZE
	.align		4
.L_1012:
        /*17b8*/ 	.byte	0x04, 0x12
        /*17ba*/ 	.short	(.L_1014 - .L_1013)
	.align		4
.L_1013:
        /*17bc*/ 	.word	index@(vector_tan)
        /*17c0*/ 	.word	0x00000000


	//----- nvinfo : EIATTR_MIN_STACK_SIZE
	.align		4
.L_1014:
        /*17c4*/ 	.byte	0x04, 0x12
        /*17c6*/ 	.short	(.L_1016 - .L_1015)
	.align		4
.L_1015:
        /*17c8*/ 	.word	index@(vector_cos)
        /*17cc*/ 	.word	0x00000000


	//----- nvinfo : EIATTR_MIN_STACK_SIZE
	.align		4
.L_1016:
        /*17d0*/ 	.byte	0x04, 0x12
        /*17d2*/ 	.short	(.L_1018 - .L_1017)
	.align		4
.L_1017:
        /*17d4*/ 	.word	index@(vector_sin)
        /*17d8*/ 	.word	0x00000000


	//----- nvinfo : EIATTR_MIN_STACK_SIZE
	.align		4
.L_1018:
        /*17dc*/ 	.byte	0x04, 0x12
        /*17de*/ 	.short	(.L_1020 - .L_1019)
	.align		4
.L_1019:
        /*17e0*/ 	.word	index@(vector_log10)
        /*17e4*/ 	.word	0x00000000


	//----- nvinfo : EIATTR_MIN_STACK_SIZE
	.align		4
.L_1020:
        /*17e8*/ 	.byte	0x04, 0x12
        /*17ea*/ 	.short	(.L_1022 - .L_1021)
	.align		4
.L_1021:
        /*17ec*/ 	.word	index@(vector_log)
        /*17f0*/ 	.word	0x00000000


	//----- nvinfo : EIATTR_MIN_STACK_SIZE
	.align		4
.L_1022:
        /*17f4*/ 	.byte	0x04, 0x12
        /*17f6*/ 	.short	(.L_1024 - .L_1023)
	.align		4
.L_1023:
        /*17f8*/ 	.word	index@(vector_expm1)
        /*17fc*/ 	.word	0x00000000


	//----- nvinfo : EIATTR_MIN_STACK_SIZE
	.align		4
.L_1024:
        /*1800*/ 	.byte	0x04, 0x12
        /*1802*/ 	.short	(.L_1026 - .L_1025)
	.align		4
.L_1025:
        /*1804*/ 	.word	index@(vector_exp)
        /*1808*/ 	.word	0x00000000


	//----- nvinfo : EIATTR_MIN_STACK_SIZE
	.align		4
.L_1026:
        /*180c*/ 	.byte	0x04, 0x12
        /*180e*/ 	.short	(.L_1028 - .L_1027)
	.align		4
.L_1027:
        /*1810*/ 	.word	index@(vector_hypot)
        /*1814*/ 	.word	0x00000000


	//----- nvinfo : EIATTR_MIN_STACK_SIZE
	.align		4
.L_1028:
        /*1818*/ 	.byte	0x04, 0x12
        /*181a*/ 	.short	(.L_1030 - .L_1029)
	.align		4
.L_1029:
        /*181c*/ 	.word	index@(vector_powx)
        /*1820*/ 	.word	0x00000000


	//----- nvinfo : EIATTR_MIN_STACK_SIZE
	.align		4
.L_1030:
        /*1824*/ 	.byte	0x04, 0x12
        /*1826*/ 	.short	(.L_1032 - .L_1031)
	.align		4
.L_1031:
        /*1828*/ 	.word	index@(vector_pow)
        /*182c*/ 	.word	0x00000000


	//----- nvinfo : EIATTR_MIN_STACK_SIZE
	.align		4
.L_1032:
        /*1830*/ 	.byte	0x04, 0x12
        /*1832*/ 	.short	(.L_1034 - .L_1033)
	.align		4
.L_1033:
        /*1834*/ 	.word	index@(vector_pow3o2)
        /*1838*/ 	.word	0x00000000


	//----- nvinfo : EIATTR_MIN_STACK_SIZE
	.align		4
.L_1034:
        /*183c*/ 	.byte	0x04, 0x12
        /*183e*/ 	.short	(.L_1036 - .L_1035)
	.align		4
.L_1035:
        /*1840*/ 	.word	index@(vector_pow2o3)
        /*1844*/ 	.word	0x00000000


	//----- nvinfo : EIATTR_MIN_STACK_SIZE
	.align		4
.L_1036:
        /*1848*/ 	.byte	0x04, 0x12
        /*184a*/ 	.short	(.L_1038 - .L_1037)
	.align		4
.L_1037:
        /*184c*/ 	.word	index@(vector_inv_cbrt)
        /*1850*/ 	.word	0x00000000


	//----- nvinfo : EIATTR_MIN_STACK_SIZE
	.align		4
.L_1038:
        /*1854*/ 	.byte	0x04, 0x12
        /*1856*/ 	.short	(.L_1040 - .L_1039)
	.align		4
.L_1039:
        /*1858*/ 	.word	index@(vector_cbrt)
        /*185c*/ 	.word	0x00000000


	//----- nvinfo : EIATTR_MIN_STACK_SIZE
	.align		4
.L_1040:
        /*1860*/ 	.byte	0x04, 0x12
        /*1862*/ 	.short	(.L_1042 - .L_1041)
	.align		4
.L_1041:
        /*1864*/ 	.word	index@(vector_inv_sqrt)
        /*1868*/ 	.word	0x00000000


	//----- nvinfo : EIATTR_MIN_STACK_SIZE
	.align		4
.L_1042:
        /*186c*/ 	.byte	0x04, 0x12
        /*186e*/ 	.short	(.L_1044 - .L_1043)
	.align		4
.L_1043:
        /*1870*/ 	.word	index@(vector_sqrt)
        /*1874*/ 	.word	0x00000000


	//----- nvinfo : EIATTR_MIN_STACK_SIZE
	.align		4
.L_1044:
        /*1878*/ 	.byte	0x04, 0x12
        /*187a*/ 	.short	(.L_1046 - .L_1045)
	.align		4
.L_1045:
        /*187c*/ 	.word	index@(vector_frem)
        /*1880*/ 	.word	0x00000000


	//----- nvinfo : EIATTR_MIN_STACK_SIZE
	.align		4
.L_1046:
        /*1884*/ 	.byte	0x04, 0x12
        /*1886*/ 	.short	(.L_1048 - .L_1047)
	.align		4
.L_1047:
        /*1888*/ 	.word	index@(vector_fmod)
        /*188c*/ 	.word	0x00000000


	//----- nvinfo : EIATTR_MIN_STACK_SIZE
	.align		4
.L_1048:
        /*1890*/ 	.byte	0x04, 0x12
        /*1892*/ 	.short	(.L_1050 - .L_1049)
	.align		4
.L_1049:
        /*1894*/ 	.word	index@(vector_scale_shift)
        /*1898*/ 	.word	0x00000000


	//----- nvinfo : EIATTR_MIN_STACK_SIZE
	.align		4
.L_1050:
        /*189c*/ 	.byte	0x04, 0x12
        /*189e*/ 	.short	(.L_1052 - .L_1051)
	.align		4
.L_1051:
        /*18a0*/ 	.word	index@(vector_linear_frac)
        /*18a4*/ 	.word	0x00000000


	//----- nvinfo : EIATTR_MIN_STACK_SIZE
	.align		4
.L_1052:
        /*18a8*/ 	.byte	0x04, 0x12
        /*18aa*/ 	.short	(.L_1054 - .L_1053)
	.align		4
.L_1053:
        /*18ac*/ 	.word	index@(vector_abs)
        /*18b0*/ 	.word	0x00000000


	//----- nvinfo : EIATTR_MIN_STACK_SIZE
	.align		4
.L_1054:
        /*18b4*/ 	.byte	0x04, 0x12
        /*18b6*/ 	.short	(.L_1056 - .L_1055)
	.align		4
.L_1055:
        /*18b8*/ 	.word	index@(vector_inv)
        /*18bc*/ 	.word	0x00000000


	//----- nvinfo : EIATTR_MIN_STACK_SIZE
	.align		4
.L_1056:
        /*18c0*/ 	.byte	0x04, 0x12
        /*18c2*/ 	.short	(.L_1058 - .L_1057)
	.align		4
.L_1057:
        /*18c4*/ 	.word	index@(vector_div)
        /*18c8*/ 	.word	0x00000000


	//----- nvinfo : EIATTR_MIN_STACK_SIZE
	.align		4
.L_1058:
        /*18cc*/ 	.byte	0x04, 0x12
        /*18ce*/ 	.short	(.L_1060 - .L_1059)
	.align		4
.L_1059:
        /*18d0*/ 	.word	index@(vector_mul)
        /*18d4*/ 	.word	0x00000000


	//----- nvinfo : EIATTR_MIN_STACK_SIZE
	.align		4
.L_1060:
        /*18d8*/ 	.byte	0x04, 0x12
        /*18da*/ 	.short	(.L_1062 - .L_1061)
	.align		4
.L_1061:
        /*18dc*/ 	.word	index@(vector_sqr)
        /*18e0*/ 	.word	0x00000000
.L_1062:


//--------------------- .nv.compat                --------------------------
	.section	.nv.compat,"",@"SHT_CUDA_COMPAT_INFO"
	.align	4
        /*0000*/ 	.byte	0x02, 0x09, 0x00, 0x00, 0x02, 0x02, 0x01, 0x00, 0x02, 0x05, 0x05, 0x00, 0x03, 0x07, 0x01, 0x01
        /*0010*/ 	.byte	0x02, 0x03, 0x00, 0x00, 0x02, 0x06, 0x01, 0x00, 0x04, 0x0b, 0x08, 0x00, 0x01, 0x00, 0x00, 0x00
        /*0020*/ 	.byte	0x00, 0x00, 0x00, 0x00


//--------------------- .nv.info.uplo_elu         --------------------------
	.section	.nv.info.uplo_elu,"",@"SHT_CUDA_INFO"
	.sectionflags	@""
	.align	4


	//----- nvinfo : EIATTR_CUDA_API_VERSION
	.align		4
        /*0000*/ 	.byte	0x04, 0x37
        /*0002*/ 	.short	(.L_1064 - .L_1063)
.L_1063:
        /*0004*/ 	.word	0x00000082


	//----- nvinfo : EIATTR_KPARAM_INFO
	.align		4
.L_1064:
        /*0008*/ 	.byte	0x04, 0x17
        /*000a*/ 	.short	(.L_1066 - .L_1065)
.L_1065:
        /*000c*/ 	.word	0x00000000
        /*0010*/ 	.short	0x0009
        /*0012*/ 	.short	0x002c
        /*0014*/ 	.byte	0x00, 0xf0, 0x11, 0x00


	//----- nvinfo : EIATTR_KPARAM_INFO
	.align		4
.L_1066:
        /*0018*/ 	.byte	0x04, 0x17
        /*001a*/ 	.short	(.L_1068 - .L_1067)
.L_1067:
        /*001c*/ 	.word	0x00000000
        /*0020*/ 	.short	0x0008
        /*0022*/ 	.short	0x0028
        /*0024*/ 	.byte	0x00, 0xf0, 0x11, 0x00


	//----- nvinfo : EIATTR_KPARAM_INFO
	.align		4
.L_1068:
        /*0028*/ 	.byte	0x04, 0x17
        /*002a*/ 	.short	(.L_1070 - .L_1069)
.L_1069:
        /*002c*/ 	.word	0x00000000
        /*0030*/ 	.short	0x0007
        /*0032*/ 	.short	0x0020
        /*0034*/ 	.byte	0x00, 0xf5, 0x21, 0x00


	//----- nvinfo : EIATTR_KPARAM_INFO
	.align		4
.L_1070:
        /*0038*/ 	.byte	0x04, 0x17
        /*003a*/ 	.short	(.L_1072 - .L_1071)
.L_1071:
        /*003c*/ 	.word	0x00000000
        /*0040*/ 	.short	0x0006
        /*0042*/ 	.short	0x001c
        /*0044*/ 	.byte	0x00, 0xf0, 0x11, 0x00


	//----- nvinfo : EIATTR_KPARAM_INFO
	.align		4
.L_1072:
        /*0048*/ 	.byte	0x04, 0x17
        /*004a*/ 	.short	(.L_1074 - .L_1073)
.L_1073:
        /*004c*/ 	.word	0x00000000
        /*0050*/ 	.short	0x0005
        /*0052*/ 	.short	0x0018
        /*0054*/ 	.byte	0x00, 0xf0, 0x11, 0x00


	//----- nvinfo : EIATTR_KPARAM_INFO
	.align		4
.L_1074:
        /*0058*/ 	.byte	0x04, 0x17
        /*005a*/ 	.short	(.L_1076 - .L_1075)
.L_1075:
        /*005c*/ 	.word	0x00000000
        /*0060*/ 	.short	0x0004
        /*0062*/ 	.short	0x0010
        /*0064*/ 	.byte	0x00, 0xf5, 0x21, 0x00


	//----- nvinfo : EIATTR_KPARAM_INFO
	.align		4
.L_1076:
        /*0068*/ 	.byte	0x04, 0x17
        /*006a*/ 	.short	(.L_1078 - .L_1077)
.L_1077:
        /*006c*/ 	.word	0x00000000
        /*0070*/ 	.short	0x0003
        /*0072*/ 	.short	0x000c
        /*0074*/ 	.byte	0x00, 0xf0, 0x11, 0x00


	//----- nvinfo : EIATTR_KPARAM_INFO
	.align		4
.L_1078:
        /*0078*/ 	.byte	0x04, 0x17
        /*007a*/ 	.short	(.L_1080 - .L_1079)
.L_1079:
        /*007c*/ 	.word	0x00000000
        /*0080*/ 	.short	0x0002
        /*0082*/ 	.short	0x0008
        /*0084*/ 	.byte	0x00, 0xf0, 0x11, 0x00


	//----- nvinfo : EIATTR_KPARAM_INFO
	.align		4
.L_1080:
        /*0088*/ 	.byte	0x04, 0x17
        /*008a*/ 	.short	(.L_1082 - .L_1081)
.L_1081:
        /*008c*/ 	.word	0x00000000
        /*0090*/ 	.short	0x0001
        /*0092*/ 	.short	0x0004
        /*0094*/ 	.byte	0x00, 0xf0, 0x11, 0x00


	//----- nvinfo : EIATTR_KPARAM_INFO
	.align		4
.L_1082:
        /*0098*/ 	.byte	0x04, 0x17
        /*009a*/ 	.short	(.L_1084 - .L_1083)
.L_1083:
        /*009c*/ 	.word	0x00000000
        /*00a0*/ 	.short	0x0000
        /*00a2*/ 	.short	0x0000
        /*00a4*/ 	.byte	0x00, 0xf0, 0x11, 0x00


	//----- nvinfo : EIATTR_SPARSE_MMA_MASK
	.align		4
.L_1084:
        /*00a8*/ 	.byte	0x03, 0x50
        /*00aa*/ 	.short	0x0000


	//----- nvinfo : EIATTR_MAXREG_COUNT
	.align		4
        /*00ac*/ 	.byte	0x03, 0x1b
        /*00ae*/ 	.short	0x00ff


	//----- nvinfo : EIATTR_MERCURY_ISA_VERSION
	.align		4
        /*00b0*/ 	.byte	0x03, 0x5f
        /*00b2*/ 	.short	0x0101


	//----- nvinfo : EIATTR_VRC_CTA_INIT_COUNT
	.align		4
        /*00b4*/ 	.byte	0x02, 0x4a
	.zero		1
	.zero		1


	//----- nvinfo : EIATTR_EXIT_INSTR_OFFSETS
	.align		4
        /*00b8*/ 	.byte	0x04, 0x1c
        /*00ba*/ 	.short	(.L_1086 - .L_1085)


	//   ....[0]....
.L_1085:
        /*00bc*/ 	.word	0x000000c0


	//   ....[1]....
        /*00c0*/ 	.word	0x00000160


	//   ....[2]....
        /*00c4*/ 	.word	0x000001b0


	//   ....[3]....
        /*00c8*/ 	.word	0x00000480


	//----- nvinfo : EIATTR_CRS_STACK_SIZE
	.align		4
.L_1086:
        /*00cc*/ 	.byte	0x04, 0x1e
        /*00ce*/ 	.short	(.L_1088 - .L_1087)
.L_1087:
        /*00d0*/ 	.word	0x00000000


	//----- nvinfo : EIATTR_CBANK_PARAM_SIZE
	.align		4
.L_1088:
        /*00d4*/ 	.byte	0x03, 0x19
        /*00d6*/ 	.short	0x0030


	//----- nvinfo : EIATTR_PARAM_CBANK
	.align		4
        /*00d8*/ 	.byte	0x04, 0x0a
        /*00da*/ 	.short	(.L_1090 - .L_1089)
	.align		4
.L_1089:
        /*00dc*/ 	.word	index@(.nv.constant0.uplo_elu)
        /*00e0*/ 	.short	0x0380
        /*00e2*/ 	.short	0x0030


	//----- nvinfo : EIATTR_SW_WAR
	.align		4
.L_1090:
        /*00e4*/ 	.byte	0x04, 0x36
        /*00e6*/ 	.short	(.L_1092 - .L_1091)
.L_1091:
        /*00e8*/ 	.word	0x00000008
.L_1092:


//--------------------- .nv.info.uplo_relu        --------------------------
	.section	.nv.info.uplo_relu,"",@"SHT_CUDA_INFO"
	.sectionflags	@""
	.align	4


	//----- nvinfo : EIATTR_CUDA_API_VERSION
	.align		4
        /*0000*/ 	.byte	0x04, 0x37
        /*0002*/ 	.short	(.L_1094 - .L_1093)
.L_1093:
        /*0004*/ 	.word	0x00000082


	//----- nvinfo : EIATTR_KPARAM_INFO
	.align		4
.L_1094:
        /*0008*/ 	.byte	0x04, 0x17
        /*000a*/ 	.short	(.L_1096 - .L_1095)
.L_1095:
        /*000c*/ 	.word	0x00000000
        /*0010*/ 	.short	0x0009
        /*0012*/ 	.short	0x002c
        /*0014*/ 	.byte	0x00, 0xf0, 0x11, 0x00


	//----- nvinfo : EIATTR_KPARAM_INFO
	.align		4
.L_1096:
        /*0018*/ 	.byte	0x04, 0x17
        /*001a*/ 	.short	(.L_1098 - .L_1097)
.L_1097:
        /*001c*/ 	.word	0x00000000
        /*0020*/ 	.short	0x0008
        /*0022*/ 	.short	0x0028
        /*0024*/ 	.byte	0x00, 0xf0, 0x11, 0x00


	//----- nvinfo : EIATTR_KPARAM_INFO
	.align		4
.L_1098:
        /*0028*/ 	.byte	0x04, 0x17
        /*002a*/ 	.short	(.L_1100 - .L_1099)
.L_1099:
        /*002c*/ 	.word	0x00000000
        /*0030*/ 	.short	0x0007
        /*0032*/ 	.short	0x0020
        /*0034*/ 	.byte	0x00, 0xf5, 0x21, 0x00


	//----- nvinfo : EIATTR_KPARAM_INFO
	.align		4
.L_1100:
        /*0038*/ 	.byte	0x04, 0x17
        /*003a*/ 	.short	(.L_1102 - .L_1101)
.L_1101:
        /*003c*/ 	.word	0x00000000
        /*0040*/ 	.short	0x0006
        /*0042*/ 	.short	0x001c
        /*0044*/ 	.byte	0x00, 0xf0, 0x11, 0x00


	//----- nvinfo : EIATTR_KPARAM_INFO
	.align		4
.L_1102:
        /*0048*/ 	.byte	0x04, 0x17
        /*004a*/ 	.short	(.L_1104 - .L_1103)
.L_1103:
        /*004c*/ 	.word	0x00000000
        /*0050*/ 	.short	0x0005
        /*0052*/ 	.short	0x0018
        /*0054*/ 	.byte	0x00, 0xf0, 0x11, 0x00


	//----- nvinfo : EIATTR_KPARAM_INFO
	.align		4
.L_1104:
        /*0058*/ 	.byte	0x04, 0x17
        /*005a*/ 	.short	(.L_1106 - .L_1105)
.L_1105:
        /*005c*/ 	.word	0x00000000
        /*0060*/ 	.short	0x0004
        /*0062*/ 	.short	0x0010
        /*0064*/ 	.byte	0x00, 0xf5, 0x21, 0x00


	//----- nvinfo : EIATTR_KPARAM_INFO
	.align		4
.L_1106:
        /*0068*/ 	.byte	0x04, 0x17
        /*006a*/ 	.short	(.L_1108 - .L_1107)
.L_1107:
        /*006c*/ 	.word	0x00000000
        /*0070*/ 	.short	0x0003
        /*0072*/ 	.short	0x000c
        /*0074*/ 	.byte	0x00, 0xf0, 0x11, 0x00


	//----- nvinfo : EIATTR_KPARAM_INFO
	.align		4
.L_1108:
        /*0078*/ 	.byte	0x04, 0x17
        /*007a*/ 	.short	(.L_1110 - .L_1109)
.L_1109:
        /*007c*/ 	.word	0x00000000
        /*0080*/ 	.short	0x0002
        /*0082*/ 	.short	0x0008
        /*0084*/ 	.byte	0x00, 0xf0, 0x11, 0x00


	//----- nvinfo : EIATTR_KPARAM_INFO
	.align		4
.L_1110:
        /*0088*/ 	.byte	0x04, 0x17
        /*008a*/ 	.short	(.L_1112 - .L_1111)
.L_1111:
        /*008c*/ 	.word	0x00000000
        /*0090*/ 	.short	0x0001
        /*0092*/ 	.short	0x0004
        /*0094*/ 	.byte	0x00, 0xf0, 0x11, 0x00


	//----- nvinfo : EIATTR_KPARAM_INFO
	.align		4
.L_1112:
        /*0098*/ 	.byte	0x04, 0x17
        /*009a*/ 	.short	(.L_1114 - .L_1113)
.L_1113:
        /*009c*/ 	.word	0x00000000
        /*00a0*/ 	.short	0x0000
        /*00a2*/ 	.short	0x0000
        /*00a4*/ 	.byte	0x00, 0xf0, 0x11, 0x00


	//----- nvinfo : EIATTR_SPARSE_MMA_MASK
	.align		4
.L_1114:
        /*00a8*/ 	.byte	0x03, 0x50
        /*00aa*/ 	.short	0x0000


	//----- nvinfo : EIATTR_MAXREG_COUNT
	.align		4
        /*00ac*/ 	.byte	0x03, 0x1b
        /*00ae*/ 	.short	0x00ff


	//----- nvinfo : EIATTR_MERCURY_ISA_VERSION
	.align		4
        /*00b0*/ 	.byte	0x03, 0x5f
        /*00b2*/ 	.short	0x0101


	//----- nvinfo : EIATTR_VRC_CTA_INIT_COUNT
	.align		4
        /*00b4*/ 	.byte	0x02, 0x4a
	.zero		1
	.zero		1


	//----- nvinfo : EIATTR_EXIT_INSTR_OFFSETS
	.align		4
        /*00b8*/ 	.byte	0x04, 0x1c
        /*00ba*/ 	.short	(.L_1116 - .L_1115)


	//   ....[0]....
.L_1115:
        /*00bc*/ 	.word	0x000000c0


	//   ....[1]....
        /*00c0*/ 	.word	0x00000160


	//   ....[2]....
        /*00c4*/ 	.word	0x000001b0


	//   ....[3]....
        /*00c8*/ 	.word	0x000002b0


	//----- nvinfo : EIATTR_CRS_STACK_SIZE
	.align		4
.L_1116:
        /*00cc*/ 	.byte	0x04, 0x1e
        /*00ce*/ 	.short	(.L_1118 - .L_1117)
.L_1117:
        /*00d0*/ 	.word	0x00000000


	//----- nvinfo : EIATTR_CBANK_PARAM_SIZE
	.align		4
.L_1118:
        /*00d4*/ 	.byte	0x03, 0x19
        /*00d6*/ 	.short	0x0030


	//----- nvinfo : EIATTR_PARAM_CBANK
	.align		4
        /*00d8*/ 	.byte	0x04, 0x0a
        /*00da*/ 	.short	(.L_1120 - .L_1119)
	.align		4
.L_1119:
        /*00dc*/ 	.word	index@(.nv.constant0.uplo_relu)
        /*00e0*/ 	.short	0x0380
        /*00e2*/ 	.short	0x0030


	//----- nvinfo : EIATTR_SW_WAR
	.align		4
.L_1120:
        /*00e4*/ 	.byte	0x04, 0x36
        /*00e6*/ 	.short	(.L_1122 - .L_1121)
.L_1121:
        /*00e8*/ 	.word	0x00000008
.L_1122:


//--------------------- .nv.info.uplo_ramp        --------------------------
	.section	.nv.info.uplo_ramp,"",@"SHT_CUDA_INFO"
	.sectionflags	@""
	.align	4


	//----- nvinfo : EIATTR_CUDA_API_VERSION
	.align		4
        /*0000*/ 	.byte	0x04, 0x37
        /*0002*/ 	.short	(.L_1124 - .L_1123)
.L_1123:
        /*0004*/ 	.word	0x00000082


	//----- nvinfo : EIATTR_KPARAM_INFO
	.align		4
.L_1124:
        /*0008*/ 	.byte	0x04, 0x17
        /*000a*/ 	.short	(.L_1126 - .L_1125)
.L_1125:
        /*000c*/ 	.word	0x00000000
        /*0010*/ 	.short	0x0008
        /*0012*/ 	.short	0x002c
        /*0014*/ 	.byte	0x00, 0xf0, 0x11, 0x00


	//----- nvinfo : EIATTR_KPARAM_INFO
	.align		4
.L_1126:
        /*0018*/ 	.byte	0x04, 0x17
        /*001a*/ 	.short	(.L_1128 - .L_1127)
.L_1127:
        /*001c*/ 	.word	0x00000000
        /*0020*/ 	.short	0x0007
        /*0022*/ 	.short	0x0028
        /*0024*/ 	.byte	0x00, 0xf0, 0x11, 0x00


	//----- nvinfo : EIATTR_KPARAM_INFO
	.align		4
.L_1128:
        /*0028*/ 	.byte	0x04, 0x17
        /*002a*/ 	.short	(.L_1130 - .L_1129)
.L_1129:
        /*002c*/ 	.word	0x00000000
        /*0030*/ 	.short	0x0006
        /*0032*/ 	.short	0x0020
        /*0034*/ 	.byte	0x00, 0xf5, 0x21, 0x00


	//----- nvinfo : EIATTR_KPARAM_INFO
	.align		4
.L_1130:
        /*0038*/ 	.byte	0x04, 0x17
        /*003a*/ 	.short	(.L_1132 - .L_1131)
.L_1131:
        /*003c*/ 	.word	0x00000000
        /*0040*/ 	.short	0x0005
        /*0042*/ 	.short	0x001c
        /*0044*/ 	.byte	0x00, 0xf0, 0x11, 0x00


	//----- nvinfo : EIATTR_KPARAM_INFO
	.align		4
.L_1132:
        /*0048*/ 	.byte	0x04, 0x17
        /*004a*/ 	.short	(.L_1134 - .L_1133)
.L_1133:
        /*004c*/ 	.word	0x00000000
        /*0050*/ 	.short	0x0004
        /*0052*/ 	.short	0x0018
        /*0054*/ 	.byte	0x00, 0xf0, 0x11, 0x00


	//----- nvinfo : EIATTR_KPARAM_INFO
	.align		4
.L_1134:
        /*0058*/ 	.byte	0x04, 0x17
        /*005a*/ 	.short	(.L_1136 - .L_1135)
.L_1135:
        /*005c*/ 	.word	0x00000000
        /*0060*/ 	.short	0x0003
        /*0062*/ 	.short	0x0010
        /*0064*/ 	.byte	0x00, 0xf5, 0x21, 0x00


	//----- nvinfo : EIATTR_KPARAM_INFO
	.align		4
.L_1136:
        /*0068*/ 	.byte	0x04, 0x17
        /*006a*/ 	.short	(.L_1138 - .L_1137)
.L_1137:
        /*006c*/ 	.word	0x00000000
        /*0070*/ 	.short	0x0002
        /*0072*/ 	.short	0x0008
        /*0074*/ 	.byte	0x00, 0xf0, 0x11, 0x00


	//----- nvinfo : EIATTR_KPARAM_INFO
	.align		4
.L_1138:
        /*0078*/ 	.byte	0x04, 0x17
        /*007a*/ 	.short	(.L_1140 - .L_1139)
.L_1139:
        /*007c*/ 	.word	0x00000000
        /*0080*/ 	.short	0x0001
        /*0082*/ 	.short	0x0004
        /*0084*/ 	.byte	0x00, 0xf0, 0x11, 0x00


	//----- nvinfo : EIATTR_KPARAM_INFO
	.align		4
.L_1140:
        /*0088*/ 	.byte	0x04, 0x17
        /*008a*/ 	.short	(.L_1142 - .L_1141)
.L_1141:
        /*008c*/ 	.word	0x00000000
        /*0090*/ 	.short	0x0000
        /*0092*/ 	.short	0x0000
        /*0094*/ 	.byte	0x00, 0xf0, 0x11, 0x00


	//----- nvinfo : EIATTR_SPARSE_MMA_MASK
	.align		4
.L_1142:
        /*0098*/ 	.byte	0x03, 0x50
        /*009a*/ 	.short	0x0000


	//----- nvinfo : EIATTR_MAXREG_COUNT
	.align		4
        /*009c*/ 	.byte	0x03, 0x1b
        /*009e*/ 	.short	0x00ff


	//----- nvinfo : EIATTR_MERCURY_ISA_VERSION
	.align		4
        /*00a0*/ 	.byte	0x03, 0x5f
        /*00a2*/ 	.short	0x0101


	//----- nvinfo : EIATTR_VRC_CTA_INIT_COUNT
	.align		4
        /*00a4*/ 	.byte	0x02, 0x4a
	.zero		1
	.zero		1


	//----- nvinfo : EIATTR_EXIT_INSTR_OFFSETS
	.align		4
        /*00a8*/ 	.byte	0x04, 0x1c
        /*00aa*/ 	.short	(.L_1144 - .L_1143)


	//   ....[0]....
.L_1143:
        /*00ac*/ 	.word	0x000000c0


	//   ....[1]....
        /*00b0*/ 	.word	0x00000160


	//   ....[2]....
        /*00b4*/ 	.word	0x000001b0


	//   ....[3]....
        /*00b8*/ 	.word	0x00000290


	//----- nvinfo : EIATTR_CRS_STACK_SIZE
	.align		4
.L_1144:
        /*00bc*/ 	.byte	0x04, 0x1e
        /*00be*/ 	.short	(.L_1146 - .L_1145)
.L_1145:
        /*00c0*/ 	.word	0x00000000


	//----- nvinfo : EIATTR_CBANK_PARAM_SIZE
	.align		4
.L_1146:
        /*00c4*/ 	.byte	0x03, 0x19
        /*00c6*/ 	.short	0x0030


	//----- nvinfo : EIATTR_PARAM_CBANK
	.align		4
        /*00c8*/ 	.byte	0x04, 0x0a
        /*00ca*/ 	.short	(.L_1148 - .L_1147)
	.align		4
.L_1147:
        /*00cc*/ 	.word	index@(.nv.constant0.uplo_ramp)
        /*00d0*/ 	.short	0x0380
        /*00d2*/ 	.short	0x0030


	//----- nvinfo : EIATTR_SW_WAR
	.align		4
.L_1148:
        /*00d4*/ 	.byte	0x04, 0x36
        /*00d6*/ 	.short	(.L_1150 - .L_1149)
.L_1149:
        /*00d8*/ 	.word	0x00000008
.L_1150:


//--------------------- .nv.info.uplo_sigmoid     --------------------------
	.section	.nv.info.uplo_sigmoid,"",@"SHT_CUDA_INFO"
	.sectionflags	@""
	.align	4


	//----- nvinfo : EIATTR_CUDA_API_VERSION
	.align		4
        /*0000*/ 	.byte	0x04, 0x37
        /*0002*/ 	.short	(.L_1152 - .L_1151)
.L_1151:
        /*0004*/ 	.word	0x00000082


	//----- nvinfo : EIATTR_KPARAM_INFO
	.align		4
.L_1152:
        /*0008*/ 	.byte	0x04, 0x17
        /*000a*/ 	.short	(.L_1154 - .L_1153)
.L_1153:
        /*000c*/ 	.word	0x00000000
        /*0010*/ 	.short	0x0008
        /*0012*/ 	.short	0x002c
        /*0014*/ 	.byte	0x00, 0xf0, 0x11, 0x00


	//----- nvinfo : EIATTR_KPARAM_INFO
	.align		4
.L_1154:
        /*0018*/ 	.byte	0x04, 0x17
        /*001a*/ 	.short	(.L_1156 - .L_1155)
.L_1155:
        /*001c*/ 	.word	0x00000000
        /*0020*/ 	.short	0x0007
        /*0022*/ 	.short	0x0028
        /*0024*/ 	.byte	0x00, 0xf0, 0x11, 0x00


	//----- nvinfo : EIATTR_KPARAM_INFO
	.align		4
.L_1156:
        /*0028*/ 	.byte	0x04, 0x17
        /*002a*/ 	.short	(.L_1158 - .L_1157)
.L_1157:
        /*002c*/ 	.word	0x00000000
        /*0030*/ 	.short	0x0006
        /*0032*/ 	.short	0x0020
        /*0034*/ 	.byte	0x00, 0xf5, 0x21, 0x00


	//----- nvinfo : EIATTR_KPARAM_INFO
	.align		4
.L_1158:
        /*0038*/ 	.byte	0x04, 0x17
        /*003a*/ 	.short	(.L_1160 - .L_1159)
.L_1159:
        /*003c*/ 	.word	0x00000000
        /*0040*/ 	.short	0x0005
        /*0042*/ 	.short	0x001c
        /*0044*/ 	.byte	0x00, 0xf0, 0x11, 0x00


	//----- nvinfo : EIATTR_KPARAM_INFO
	.align		4
.L_1160:
        /*0048*/ 	.byte	0x04, 0x17
        /*004a*/ 	.short	(.L_1162 - .L_1161)
.L_1161:
        /*004c*/ 	.word	0x00000000
        /*0050*/ 	.short	0x0004
        /*0052*/ 	.short	0x0018
        /*0054*/ 	.byte	0x00, 0xf0, 0x11, 0x00


	//----- nvinfo : EIATTR_KPARAM_INFO
	.align		4
.L_1162:
        /*0058*/ 	.byte	0x04, 0x17
        /*005a*/ 	.short	(.L_1164 - .L_1163)
.L_1163:
        /*005c*/ 	.word	0x00000000
        /*0060*/ 	.short	0x0003
        /*0062*/ 	.short	0x0010
        /*0064*/ 	.byte	0x00, 0xf5, 0x21, 0x00


	//----- nvinfo : EIATTR_KPARAM_INFO
	.align		4
.L_1164:
        /*0068*/ 	.byte	0x04, 0x17
        /*006a*/ 	.short	(.L_1166 - .L_1165)
.L_1165:
        /*006c*/ 	.word	0x00000000
        /*0070*/ 	.short	0x0002
        /*0072*/ 	.short	0x0008
        /*0074*/ 	.byte	0x00, 0xf0, 0x11, 0x00


	//----- nvinfo : EIATTR_KPARAM_INFO
	.align		4
.L_1166:
        /*0078*/ 	.byte	0x04, 0x17
        /*007a*/ 	.short	(.L_1168 - .L_1167)
.L_1167:
        /*007c*/ 	.word	0x00000000
        /*0080*/ 	.short	0x0001
        /*0082*/ 	.short	0x0004
        /*0084*/ 	.byte	0x00, 0xf0, 0x11, 0x00


	//----- nvinfo : EIATTR_KPARAM_INFO
	.align		4
.L_1168:
        /*0088*/ 	.byte	0x04, 0x17
        /*008a*/ 	.short	(.L_1170 - .L_1169)
.L_1169:
        /*008c*/ 	.word	0x00000000
        /*0090*/ 	.short	0x0000
        /*0092*/ 	.short	0x0000
        /*0094*/ 	.byte	0x00, 0xf0, 0x11, 0x00


	//----- nvinfo : EIATTR_SPARSE_MMA_MASK
	.align		4
.L_1170:
        /*0098*/ 	.byte	0x03, 0x50
        /*009a*/ 	.short	0x0000


	//----- nvinfo : EIATTR_MAXREG_COUNT
	.align		4
        /*009c*/ 	.byte	0x03, 0x1b
        /*009e*/ 	.short	0x00ff


	//----- nvinfo : EIATTR_MERCURY_ISA_VERSION
	.align		4
        /*00a0*/ 	.byte	0x03, 0x5f
        /*00a2*/ 	.short	0x0101


	//----- nvinfo : EIATTR_VRC_CTA_INIT_COUNT
	.align		4
        /*00a4*/ 	.byte	0x02, 0x4a
	.zero		1
	.zero		1


	//----- nvinfo : EIATTR_EXIT_INSTR_OFFSETS
	.align		4
        /*00a8*/ 	.byte	0x04, 0x1c
        /*00aa*/ 	.short	(.L_1172 - .L_1171)


	//   ....[0]....
.L_1171:
        /*00ac*/ 	.word	0x000000c0


	//   ....[1]....
        /*00b0*/ 	.word	0x00000160


	//   ....[2]....
        /*00b4*/ 	.word	0x000001b0


	//   ....[3]....
        /*00b8*/ 	.word	0x000003c0


	//----- nvinfo : EIATTR_CRS_STACK_SIZE
	.align		4
.L_1172:
        /*00bc*/ 	.byte	0x04, 0x1e
        /*00be*/ 	.short	(.L_1174 - .L_1173)
.L_1173:
        /*00c0*/ 	.word	0x00000000


	//----- nvinfo : EIATTR_CBANK_PARAM_SIZE
	.align		4
.L_1174:
        /*00c4*/ 	.byte	0x03, 0x19
        /*00c6*/ 	.short	0x0030


	//----- nvinfo : EIATTR_PARAM_CBANK
	.align		4
        /*00c8*/ 	.byte	0x04, 0x0a
        /*00ca*/ 	.short	(.L_1176 - .L_1175)
	.align		4
.L_1175:
        /*00cc*/ 	.word	index@(.nv.constant0.uplo_sigmoid)
        /*00d0*/ 	.short	0x0380
        /*00d2*/ 	.short	0x0030


	//----- nvinfo : EIATTR_SW_WAR
	.align		4
.L_1176:
        /*00d4*/ 	.byte	0x04, 0x36
        /*00d6*/ 	.short	(.L_1178 - .L_1177)
.L_1177:
        /*00d8*/ 	.word	0x00000008
.L_1178:


//--------------------- .nv.info.uplo_copysign    --------------------------
	.section	.nv.info.uplo_copysign,"",@"SHT_CUDA_INFO"
	.sectionflags	@""
	.align	4


	//----- nvinfo : EIATTR_CUDA_API_VERSION
	.align		4
        /*0000*/ 	.byte	0x04, 0x37
        /*0002*/ 	.short	(.L_1180 - .L_1179)
.L_1179:
        /*0004*/ 	.word	0x00000082


	//----- nvinfo : EIATTR_KPARAM_INFO
	.align		4
.L_1180:
        /*0008*/ 	.byte	0x04, 0x17
        /*000a*/ 	.short	(.L_1182 - .L_1181)
.L_1181:
        /*000c*/ 	.word	0x00000000
        /*0010*/ 	.short	0x000b
        /*0012*/ 	.short	0x003c
        /*0014*/ 	.byte	0x00, 0xf0, 0x11, 0x00


	//----- nvinfo : EIATTR_KPARAM_INFO
	.align		4
.L_1182:
        /*0018*/ 	.byte	0x04, 0x17
        /*001a*/ 	.short	(.L_1184 - .L_1183)
.L_1183:
        /*001c*/ 	.word	0x00000000
        /*0020*/ 	.short	0x000a
        /*0022*/ 	.short	0x0038
        /*0024*/ 	.byte	0x00, 0xf0, 0x11, 0x00


	//----- nvinfo : EIATTR_KPARAM_INFO
	.align		4
.L_1184:
        /*0028*/ 	.byte	0x04, 0x17
        /*002a*/ 	.short	(.L_1186 - .L_1185)
.L_1185:
        /*002c*/ 	.word	0x00000000
        /*0030*/ 	.short	0x0009
        /*0032*/ 	.short	0x0030
        /*0034*/ 	.byte	0x00, 0xf5, 0x21, 0x00


	//----- nvinfo : EIATTR_KPARAM_INFO
	.align		4
.L_1186:
        /*0038*/ 	.byte	0x04, 0x17
        /*003a*/ 	.short	(.L_1188 - .L_1187)
.L_1187:
        /*003c*/ 	.word	0x00000000
        /*0040*/ 	.short	0x0008
        /*0042*/ 	.short	0x002c
        /*0044*/ 	.byte	0x00, 0xf0, 0x11, 0x00


	//----- nvinfo : EIATTR_KPARAM_INFO
	.align		4
.L_1188:
        /*0048*/ 	.byte	0x04, 0x17
        /*004a*/ 	.short	(.L_1190 - .L_1189)
.L_1189:
        /*004c*/ 	.word	0x00000000
        /*0050*/ 	.short	0x0007
        /*0052*/ 	.short	0x0028
        /*0054*/ 	.byte	0x00, 0xf0, 0x11, 0x00


	//----- nvinfo : EIATTR_KPARAM_INFO
	.align		4
.L_1190:
        /*0058*/ 	.byte	0x04, 0x17
        /*005a*/ 	.short	(.L_1192 - .L_1191)
.L_1191:
        /*005c*/ 	.word	0x00000000
        /*0060*/ 	.short	0x0006
        /*0062*/ 	.short	0x0020
        /*0064*/ 	.byte	0x00, 0xf5, 0x21, 0x00


	//----- nvinfo : EIATTR_KPARAM_INFO
	.align		4
.L_1192:
        /*0068*/ 	.byte	0x04, 0x17
        /*006a*/ 	.short	(.L_1194 - .L_1193)
.L_1193:
        /*006c*/ 	.word	0x00000000
        /*0070*/ 	.short	0x0005
        /*0072*/ 	.short	0x001c
        /*0074*/ 	.byte	0x00, 0xf0, 0x11, 0x00


	//----- nvinfo : EIATTR_KPARAM_INFO
	.align		4
.L_1194:
        /*0078*/ 	.byte	0x04, 0x17
        /*007a*/ 	.short	(.L_1196 - .L_1195)
.L_1195:
        /*007c*/ 	.word	0x00000000
        /*0080*/ 	.short	0x0004
        /*0082*/ 	.short	0x0018
        /*0084*/ 	.byte	0x00, 0xf0, 0x11, 0x00


	//----- nvinfo : EIATTR_KPARAM_INFO
	.align		4
.L_1196:
        /*0088*/ 	.byte	0x04, 0x17
        /*008a*/ 	.short	(.L_1198 - .L_1197)
.L_1197:
        /*008c*/ 	.word	0x00000000
        /*0090*/ 	.short	0x0003
        /*0092*/ 	.short	0x0010
        /*0094*/ 	.byte	0x00, 0xf5, 0x21, 0x00


	//----- nvinfo : EIATTR_KPARAM_INFO
	.align		4
.L_1198:
        /*0098*/ 	.byte	0x04, 0x17
        /*009a*/ 	.short	(.L_1200 - .L_1199)
.L_1199:
        /*009c*/ 	.word	0x00000000
        /*00a0*/ 	.short	0x0002
        /*00a2*/ 	.short	0x0008
        /*00a4*/ 	.byte	0x00, 0xf0, 0x11, 0x00


	//----- nvinfo : EIATTR_KPARAM_INFO
	.align		4
.L_1200:
        /*00a8*/ 	.byte	0x04, 0x17
        /*00aa*/ 	.short	(.L_1202 - .L_1201)
.L_1201:
        /*00ac*/ 	.word	0x00000000
        /*00b0*/ 	.short	0x0001
        /*00b2*/ 	.short	0x0004
        /*00b4*/ 	.byte	0x00, 0xf0, 0x11, 0x00


	//----- nvinfo : EIATTR_KPARAM_INFO
	.align		4
.L_1202:
        /*00b8*/ 	.byte	0x04, 0x17
        /*00ba*/ 	.short	(.L_1204 - .L_1203)
.L_1203:
        /*00bc*/ 	.word	0x00000000
        /*00c0*/ 	.short	0x0000
        /*00c2*/ 	.short	0x0000
        /*00c4*/ 	.byte	0x00, 0xf0, 0x11, 0x00


	//----- nvinfo : EIATTR_SPARSE_MMA_MASK
	.align		4
.L_1204:
        /*00c8*/ 	.byte	0x03, 0x50
        /*00ca*/ 	.short	0x0000


	//----- nvinfo : EIATTR_MAXREG_COUNT
	.align		4
        /*00cc*/ 	.byte	0x03, 0x1b
        /*00ce*/ 	.short	0x00ff


	//----- nvinfo : EIATTR_MERCURY_ISA_VERSION
	.align		4
        /*00d0*/ 	.byte	0x03, 0x5f
        /*00d2*/ 	.short	0x0101


	//----- nvinfo : EIATTR_VRC_CTA_INIT_COUNT
	.align		4
        /*00d4*/ 	.byte	0x02, 0x4a
	.zero		1
	.zero		1


	//----- nvinfo : EIATTR_EXIT_INSTR_OFFSETS
	.align		4
        /*00d8*/ 	.byte	0x04, 0x1c
        /*00da*/ 	.short	(.L_1206 - .L_1205)


	//   ....[0]....
.L_1205:
        /*00dc*/ 	.word	0x000000c0


	//   ....[1]....
        /*00e0*/ 	.word	0x00000160


	//   ....[2]....
        /*00e4*/ 	.word	0x000001b0


	//   ....[3]....
        /*00e8*/ 	.word	0x000002f0


	//----- nvinfo : EIATTR_CRS_STACK_SIZE
	.align		4
.L_1206:
        /*00ec*/ 	.byte	0x04, 0x1e
        /*00ee*/ 	.short	(.L_1208 - .L_1207)
.L_1207:
        /*00f0*/ 	.word	0x00000000


	//----- nvinfo : EIATTR_CBANK_PARAM_SIZE
	.align		4
.L_1208:
        /*00f4*/ 	.byte	0x03, 0x19
        /*00f6*/ 	.short	0x0040


	//----- nvinfo : EIATTR_PARAM_CBANK
	.align		4
        /*00f8*/ 	.byte	0x04, 0x0a
        /*00fa*/ 	.short	(.L_1210 - .L_1209)
	.align		4
.L_1209:
        /*00fc*/ 	.word	index@(.nv.constant0.uplo_copysign)
        /*0100*/ 	.short	0x0380
        /*0102*/ 	.short	0x0040


	//----- nvinfo : EIATTR_SW_WAR
	.align		4
.L_1210:
        /*0104*/ 	.byte	0x04, 0x36
        /*0106*/ 	.short	(.L_1212 - .L_1211)
.L_1211:
        /*0108*/ 	.word	0x00000008
.L_1212:


//--------------------- .nv.info.uplo_fmin        --------------------------
	.section	.nv.info.uplo_fmin,"",@"SHT_CUDA_INFO"
	.sectionflags	@""
	.align	4


	//----- nvinfo : EIATTR_CUDA_API_VERSION
	.align		4
        /*0000*/ 	.byte	0x04, 0x37
        /*0002*/ 	.short	(.L_1214 - .L_1213)
.L_1213:
        /*0004*/ 	.word	0x00000082


	//----- nvinfo : EIATTR_KPARAM_INFO
	.align		4
.L_1214:
        /*0008*/ 	.byte	0x04, 0x17
        /*000a*/ 	.short	(.L_1216 - .L_1215)
.L_1215:
        /*000c*/ 	.word	0x00000000
        /*0010*/ 	.short	0x000b
        /*0012*/ 	.short	0x003c
        /*0014*/ 	.byte	0x00, 0xf0, 0x11, 0x00


	//----- nvinfo : EIATTR_KPARAM_INFO
	.align		4
.L_1216:
        /*0018*/ 	.byte	0x04, 0x17
        /*001a*/ 	.short	(.L_1218 - .L_1217)
.L_1217:
        /*001c*/ 	.word	0x00000000
        /*0020*/ 	.short	0x000a
        /*0022*/ 	.short	0x0038
        /*0024*/ 	.byte	0x00, 0xf0, 0x11, 0x00


	//----- nvinfo : EIATTR_KPARAM_INFO
	.align		4
.L_1218:
        /*0028*/ 	.byte	0x04, 0x17
        /*002a*/ 	.short	(.L_1220 - .L_1219)
.L_1219:
        /*002c*/ 	.word	0x00000000
        /*0030*/ 	.short	0x0009
        /*0032*/ 	.short	0x0030
        /*0034*/ 	.byte	0x00, 0xf5, 0x21, 0x00


	//----- nvinfo : EIATTR_KPARAM_INFO
	.align		4
.L_1220:
        /*0038*/ 	.byte	0x04, 0x17
        /*003a*/ 	.short	(.L_1222 - .L_1221)
.L_1221:
        /*003c*/ 	.word	0x00000000
        /*0040*/ 	.short	0x0008
        /*0042*/ 	.short	0x002c
        /*0044*/ 	.byte	0x00, 0xf0, 0x11, 0x00


	//----- nvinfo : EIATTR_KPARAM_INFO
	.align		4
.L_1222:
        /*0048*/ 	.byte	0x04, 0x17
        /*004a*/ 	.short	(.L_1224 - .L_1223)
.L_1223:
        /*004c*/ 	.word	0x00000000
        /*0050*/ 	.short	0x0007
        /*0052*/ 	.short	0x0028
        /*0054*/ 	.byte	0x00, 0xf0, 0x11, 0x00


	//----- nvinfo : EIATTR_KPARAM_INFO
	.align		4
.L_1224:
        /*0058*/ 	.byte	0x04, 0x17
        /*005a*/ 	.short	(.L_1226 - .L_1225)
.L_1225:
        /*005c*/ 	.word	0x00000000
        /*0060*/ 	.short	0x0006
        /*0062*/ 	.short	0x0020
        /*0064*/ 	.byte	0x00, 0xf5, 0x21, 0x00


	//----- nvinfo : EIATTR_KPARAM_INFO
	.align		4
.L_1226:
        /*0068*/ 	.byte	0x04, 0x17
        /*006a*/ 	.short	(.L_1228 - .L_1227)
.L_1227:
        /*006c*/ 	.word	0x00000000
        /*0070*/ 	.short	0x0005
        /*0072*/ 	.short	0x001c
        /*0074*/ 	.byte	0x00, 0xf0, 0x11, 0x00


	//----- nvinfo : EIATTR_KPARAM_INFO
	.align		4
.L_1228:
        /*0078*/ 	.byte	0x04, 0x17
        /*007a*/ 	.short	(.L_1230 - .L_1229)
.L_1229:
        /*007c*/ 	.word	0x00000000
        /*0080*/ 	.short	0x0004
        /*0082*/ 	.short	0x0018
        /*0084*/ 	.byte	0x00, 0xf0, 0x11, 0x00


	//----- nvinfo : EIATTR_KPARAM_INFO
	.align		4
.L_1230:
        /*0088*/ 	.byte	0x04, 0x17
        /*008a*/ 	.short	(.L_1232 - .L_1231)
.L_1231:
        /*008c*/ 	.word	0x00000000
        /*0090*/ 	.short	0x0003
        /*0092*/ 	.short	0x0010
        /*0094*/ 	.byte	0x00, 0xf5, 0x21, 0x00


	//----- nvinfo : EIATTR_KPARAM_INFO
	.align		4
.L_1232:
        /*0098*/ 	.byte	0x04, 0x17
        /*009a*/ 	.short	(.L_1234 - .L_1233)
.L_1233:
        /*009c*/ 	.word	0x00000000
        /*00a0*/ 	.short	0x0002
        /*00a2*/ 	.short	0x0008
        /*00a4*/ 	.byte	0x00, 0xf0, 0x11, 0x00


	//----- nvinfo : EIATTR_KPARAM_INFO
	.align		4
.L_1234:
        /*00a8*/ 	.byte	0x04, 0x17
        /*00aa*/ 	.short	(.L_1236 - .L_1235)
.L_1235:
        /*00ac*/ 	.word	0x00000000
        /*00b0*/ 	.short	0x0001
        /*00b2*/ 	.short	0x0004
        /*00b4*/ 	.byte	0x00, 0xf0, 0x11, 0x00


	//----- nvinfo : EIATTR_KPARAM_INFO
	.align		4
.L_1236:
        /*00b8*/ 	.byte	0x04, 0x17
        /*00ba*/ 	.short	(.L_1238 - .L_1237)
.L_1237:
        /*00bc*/ 	.word	0x00000000
        /*00c0*/ 	.short	0x0000
        /*00c2*/ 	.short	0x0000
        /*00c4*/ 	.byte	0x00, 0xf0, 0x11, 0x00


	//----- nvinfo : EIATTR_SPARSE_MMA_MASK
	.align		4
.L_1238:
        /*00c8*/ 	.byte	0x03, 0x50
        /*00ca*/ 	.short	0x0000


	//----- nvinfo : EIATTR_MAXREG_COUNT
	.align		4
        /*00cc*/ 	.byte	0x03, 0x1b
        /*00ce*/ 	.short	0x00ff


	//----- nvinfo : EIATTR_MERCURY_ISA_VERSION
	.align		4
        /*00d0*/ 	.byte	0x03, 0x5f
        /*00d2*/ 	.short	0x0101


	//----- nvinfo : EIATTR_VRC_CTA_INIT_COUNT
	.align		4
        /*00d4*/ 	.byte	0x02, 0x4a
	.zero		1
	.zero		1


	//----- nvinfo : EIATTR_EXIT_INSTR_OFFSETS
	.align		4
        /*00d8*/ 	.byte	0x04, 0x1c
        /*00da*/ 	.short	(.L_1240 - .L_1239)


	//   ....[0]....
.L_1239:
        /*00dc*/ 	.word	0x000000c0


	//   ....[1]....
        /*00e0*/ 	.word	0x00000160


	//   ....[2]....
        /*00e4*/ 	.word	0x000001b0


	//   ....[3]....
        /*00e8*/ 	.word	0x000002f0


	//----- nvinfo : EIATTR_CRS_STACK_SIZE
	.align		4
.L_1240:
        /*00ec*/ 	.byte	0x04, 0x1e
        /*00ee*/ 	.short	(.L_1242 - .L_1241)
.L_1241:
        /*00f0*/ 	.word	0x00000000


	//----- nvinfo : EIATTR_CBANK_PARAM_SIZE
	.align		4
.L_1242:
        /*00f4*/ 	.byte	0x03, 0x19
        /*00f6*/ 	.short	0x0040


	//----- nvinfo : EIATTR_PARAM_CBANK
	.align		4
        /*00f8*/ 	.byte	0x04, 0x0a
        /*00fa*/ 	.short	(.L_1244 - .L_1243)
	.align		4
.L_1243:
        /*00fc*/ 	.word	index@(.nv.constant0.uplo_fmin)
        /*0100*/ 	.short	0x0380
        /*0102*/ 	.short	0x0040


	//----- nvinfo : EIATTR_SW_WAR
	.align		4
.L_1244:
        /*0104*/ 	.byte	0x04, 0x36
        /*0106*/ 	.short	(.L_1246 - .L_1245)
.L_1245:
        /*0108*/ 	.word	0x00000008
.L_1246:


//--------------------- .nv.info.uplo_fmax        --------------------------
	.section	.nv.info.uplo_fmax,"",@"SHT_CUDA_INFO"
	.sectionflags	@""
	.align	4


	//----- nvinfo : EIATTR_CUDA_API_VERSION
	.align		4
        /*0000*/ 	.byte	0x04, 0x37
        /*0002*/ 	.short	(.L_1248 - .L_1247)
.L_1247:
        /*0004*/ 	.word	0x00000082


	//----- nvinfo : EIATTR_KPARAM_INFO
	.align		4
.L_1248:
        /*0008*/ 	.byte	0x04, 0x17
        /*000a*/ 	.short	(.L_1250 - .L_1249)
.L_1249:
        /*000c*/ 	.word	0x00000000
        /*0010*/ 	.short	0x000b
        /*0012*/ 	.short	0x003c
        /*0014*/ 	.byte	0x00, 0xf0, 0x11, 0x00


	//----- nvinfo : EIATTR_KPARAM_INFO
	.align		4
.L_1250:
        /*0018*/ 	.byte	0x04, 0x17
        /*001a*/ 	.short	(.L_1252 - .L_1251)
.L_1251:
        /*001c*/ 	.word	0x00000000
        /*0020*/ 	.short	0x000a
        /*0022*/ 	.short	0x0038
        /*0024*/ 	.byte	0x00, 0xf0, 0x11, 0x00


	//----- nvinfo : EIATTR_KPARAM_INFO
	.align		4
.L_1252:
        /*0028*/ 	.byte	0x04, 0x17
        /*002a*/ 	.short	(.L_1254 - .L_1253)
.L_1253:
        /*002c*/ 	.word	0x00000000
        /*0030*/ 	.short	0x0009
        /*0032*/ 	.short	0x0030
        /*0034*/ 	.byte	0x00, 0xf5, 0x21, 0x00


	//----- nvinfo : EIATTR_KPARAM_INFO
	.align		4
.L_1254:
        /*0038*/ 	.byte	0x04, 0x17
        /*003a*/ 	.short	(.L_1256 - .L_1255)
.L_1255:
        /*003c*/ 	.word	0x00000000
        /*0040*/ 	.short	0x0008
        /*0042*/ 	.short	0x002c
        /*0044*/ 	.byte	0x00, 0xf0, 0x11, 0x00


	//----- nvinfo : EIATTR_KPARAM_INFO
	.align		4
.L_1256:
        /*0048*/ 	.byte	0x04, 0x17
        /*004a*/ 	.short	(.L_1258 - .L_1257)
.L_1257:
        /*004c*/ 	.word	0x00000000
        /*0050*/ 	.short	0x0007
        /*0052*/ 	.short	0x0028
        /*0054*/ 	.byte	0x00, 0xf0, 0x11, 0x00


	//----- nvinfo : EIATTR_KPARAM_INFO
	.align		4
.L_1258:
        /*0058*/ 	.byte	0x04, 0x17
        /*005a*/ 	.short	(.L_1260 - .L_1259)
.L_1259:
        /*005c*/ 	.word	0x00000000
        /*0060*/ 	.short	0x0006
        /*0062*/ 	.short	0x0020
        /*0064*/ 	.byte	0x00, 0xf5, 0x21, 0x00


	//----- nvinfo : EIATTR_KPARAM_INFO
	.align		4
.L_1260:
        /*0068*/ 	.byte	0x04, 0x17
        /*006a*/ 	.short	(.L_1262 - .L_1261)
.L_1261:
        /*006c*/ 	.word	0x00000000
        /*0070*/ 	.short	0x0005
        /*0072*/ 	.short	0x001c
        /*0074*/ 	.byte	0x00, 0xf0, 0x11, 0x00


	//----- nvinfo : EIATTR_KPARAM_INFO
	.align		4
.L_1262:
        /*0078*/ 	.byte	0x04, 0x17
        /*007a*/ 	.short	(.L_1264 - .L_1263)
.L_1263:
        /*007c*/ 	.word	0x00000000
        /*0080*/ 	.short	0x0004
        /*0082*/ 	.short	0x0018
        /*0084*/ 	.byte	0x00, 0xf0, 0x11, 0x00


	//----- nvinfo : EIATTR_KPARAM_INFO
	.align		4
.L_1264:
        /*0088*/ 	.byte	0x04, 0x17
        /*008a*/ 	.short	(.L_1266 - .L_1265)
.L_1265:
        /*008c*/ 	.word	0x00000000
        /*0090*/ 	.short	0x0003
        /*0092*/ 	.short	0x0010
        /*0094*/ 	.byte	0x00, 0xf5, 0x21, 0x00


	//----- nvinfo : EIATTR_KPARAM_INFO
	.align		4
.L_1266:
        /*0098*/ 	.byte	0x04, 0x17
        /*009a*/ 	.short	(.L_1268 - .L_1267)
.L_1267:
        /*009c*/ 	.word	0x00000000
        /*00a0*/ 	.short	0x0002
        /*00a2*/ 	.short	0x0008
        /*00a4*/ 	.byte	0x00, 0xf0, 0x11, 0x00


	//----- nvinfo : EIATTR_KPARAM_INFO
	.align		4
.L_1268:
        /*00a8*/ 	.byte	0x04, 0x17
        /*00aa*/ 	.short	(.L_1270 - .L_1269)
.L_1269:
        /*00ac*/ 	.word	0x00000000
        /*00b0*/ 	.short	0x0001
        /*00b2*/ 	.short	0x0004
        /*00b4*/ 	.byte	0x00, 0xf0, 0x11, 0x00


	//----- nvinfo : EIATTR_KPARAM_INFO
	.align		4
.L_1270:
        /*00b8*/ 	.byte	0x04, 0x17
        /*00ba*/ 	.short	(.L_1272 - .L_1271)
.L_1271:
        /*00bc*/ 	.word	0x00000000
        /*00c0*/ 	.short	0x0000
        /*00c2*/ 	.short	0x0000
        /*00c4*/ 	.byte	0x00, 0xf0, 0x11, 0x00


	//----- nvinfo : EIATTR_SPARSE_MMA_MASK
	.align		4
.L_1272:
        /*00c8*/ 	.byte	0x03, 0x50
        /*00ca*/ 	.short	0x0000


	//----- nvinfo : EIATTR_MAXREG_COUNT
	.align		4
        /*00cc*/ 	.byte	0x03, 0x1b
        /*00ce*/ 	.short	0x00ff


	//----- nvinfo : EIATTR_MERCURY_ISA_VERSION
	.align		4
        /*00d0*/ 	.byte	0x03, 0x5f
        /*00d2*/ 	.short	0x0101


	//----- nvinfo : EIATTR_VRC_CTA_INIT_COUNT
	.align		4
        /*00d4*/ 	.byte	0x02, 0x4a
	.zero		1
	.zero		1


	//----- nvinfo : EIATTR_EXIT_INSTR_OFFSETS
	.align		4
        /*00d8*/ 	.byte	0x04, 0x1c
        /*00da*/ 	.short	(.L_1274 - .L_1273)


	//   ....[0]....
.L_1273:
        /*00dc*/ 	.word	0x000000c0


	//   ....[1]....
        /*00e0*/ 	.word	0x00000160


	//   ....[2]....
        /*00e4*/ 	.word	0x000001b0


	//   ....[3]....
        /*00e8*/ 	.word	0x000002f0


	//----- nvinfo : EIATTR_CRS_STACK_SIZE
	.align		4
.L_1274:
        /*00ec*/ 	.byte	0x04, 0x1e
        /*00ee*/ 	.short	(.L_1276 - .L_1275)
.L_1275:
        /*00f0*/ 	.word	0x00000000


	//----- nvinfo : EIATTR_CBANK_PARAM_SIZE
	.align		4
.L_1276:
        /*00f4*/ 	.byte	0x03, 0x19
        /*00f6*/ 	.short	0x0040


	//----- nvinfo : EIATTR_PARAM_CBANK
	.align		4
        /*00f8*/ 	.byte	0x04, 0x0a
        /*00fa*/ 	.short	(.L_1278 - .L_1277)
	.align		4
.L_1277:
        /*00fc*/ 	.word	index@(.nv.constant0.uplo_fmax)
        /*0100*/ 	.short	0x0380
        /*0102*/ 	.short	0x0040


	//----- nvinfo : EIATTR_SW_WAR
	.align		4
.L_1278:
        /*0104*/ 	.byte	0x04, 0x36
        /*0106*/ 	.short	(.L_1280 - .L_1279)
.L_1279:
        /*0108*/ 	.word	0x00000008
.L_1280:


//--------------------- .nv.info.uplo_frac        --------------------------
	.section	.nv.info.uplo_frac,"",@"SHT_CUDA_INFO"
	.sectionflags	@""
	.align	4


	//----- nvinfo : EIATTR_CUDA_API_VERSION
	.align		4
        /*0000*/ 	.byte	0x04, 0x37
        /*0002*/ 	.short	(.L_1282 - .L_1281)
.L_1281:
        /*0004*/ 	.word	0x00000082


	//----- nvinfo : EIATTR_KPARAM_INFO
	.align		4
.L_1282:
        /*0008*/ 	.byte	0x04, 0x17
        /*000a*/ 	.short	(.L_1284 - .L_1283)
.L_1283:
        /*000c*/ 	.word	0x00000000
        /*0010*/ 	.short	0x0008
        /*0012*/ 	.short	0x002c
        /*0014*/ 	.byte	0x00, 0xf0, 0x11, 0x00


	//----- nvinfo : EIATTR_KPARAM_INFO
	.align		4
.L_1284:
        /*0018*/ 	.byte	0x04, 0x17
        /*001a*/ 	.short	(.L_1286 - .L_1285)
.L_1285:
        /*001c*/ 	.word	0x00000000
        /*0020*/ 	.short	0x0007
        /*0022*/ 	.short	0x0028
        /*0024*/ 	.byte	0x00, 0xf0, 0x11, 0x00


	//----- nvinfo : EIATTR_KPARAM_INFO
	.align		4
.L_1286:
        /*0028*/ 	.byte	0x04, 0x17
        /*002a*/ 	.short	(.L_1288 - .L_1287)
.L_1287:
        /*002c*/ 	.word	0x00000000
        /*0030*/ 	.short	0x0006
        /*0032*/ 	.short	0x0020
        /*0034*/ 	.byte	0x00, 0xf5, 0x21, 0x00


	//----- nvinfo : EIATTR_KPARAM_INFO
	.align		4
.L_1288:
        /*0038*/ 	.byte	0x04, 0x17
        /*003a*/ 	.short	(.L_1290 - .L_1289)
.L_1289:
        /*003c*/ 	.word	0x00000000
        /*0040*/ 	.short	0x0005
        /*0042*/ 	.short	0x001c
        /*0044*/ 	.byte	0x00, 0xf0, 0x11, 0x00


	//----- nvinfo : EIATTR_KPARAM_INFO
	.align		4
.L_1290:
        /*0048*/ 	.byte	0x04, 0x17
        /*004a*/ 	.short	(.L_1292 - .L_1291)
.L_1291:
        /*004c*/ 	.word	0x00000000
        /*0050*/ 	.short	0x0004
        /*0052*/ 	.short	0x0018
        /*0054*/ 	.byte	0x00, 0xf0, 0x11, 0x00


	//----- nvinfo : EIATTR_KPARAM_INFO
	.align		4
.L_1292:
        /*0058*/ 	.byte	0x04, 0x17
        /*005a*/ 	.short	(.L_1294 - .L_1293)
.L_1293:
        /*005c*/ 	.word	0x00000000
        /*0060*/ 	.short	0x0003
        /*0062*/ 	.short	0x0010
        /*0064*/ 	.byte	0x00, 0xf5, 0x21, 0x00


	//----- nvinfo : EIATTR_KPARAM_INFO
	.align		4
.L_1294:
        /*0068*/ 	.byte	0x04, 0x17
        /*006a*/ 	.short	(.L_1296 - .L_1295)
.L_1295:
        /*006c*/ 	.word	0x00000000
        /*0070*/ 	.short	0x0002
        /*0072*/ 	.short	0x0008
        /*0074*/ 	.byte	0x00, 0xf0, 0x11, 0x00


	//----- nvinfo : EIATTR_KPARAM_INFO
	.align		4
.L_1296:
        /*0078*/ 	.byte	0x04, 0x17
        /*007a*/ 	.short	(.L_1298 - .L_1297)
.L_1297:
        /*007c*/ 	.word	0x00000000
        /*0080*/ 	.short	0x0001
        /*0082*/ 	.short	0x0004
        /*0084*/ 	.byte	0x00, 0xf0, 0x11, 0x00


	//----- nvinfo : EIATTR_KPARAM_INFO
	.align		4
.L_1298:
        /*0088*/ 	.byte	0x04, 0x17
        /*008a*/ 	.short	(.L_1300 - .L_1299)
.L_1299:
        /*008c*/ 	.word	0x00000000
        /*0090*/ 	.short	0x0000
        /*0092*/ 	.short	0x0000
        /*0094*/ 	.byte	0x00, 0xf0, 0x11, 0x00


	//----- nvinfo : EIATTR_SPARSE_MMA_MASK
	.align		4
.L_1300:
        /*0098*/ 	.byte	0x03, 0x50
        /*009a*/ 	.short	0x0000


	//----- nvinfo : EIATTR_MAXREG_COUNT
	.align		4
        /*009c*/ 	.byte	0x03, 0x1b
        /*009e*/ 	.short	0x00ff


	//----- nvinfo : EIATTR_MERCURY_ISA_VERSION
	.align		4
        /*00a0*/ 	.byte	0x03, 0x5f
        /*00a2*/ 	.short	0x0101


	//----- nvinfo : EIATTR_VRC_CTA_INIT_COUNT
	.align		4
        /*00a4*/ 	.byte	0x02, 0x4a
	.zero		1
	.zero		1


	//----- nvinfo : EIATTR_EXIT_INSTR_OFFSETS
	.align		4
        /*00a8*/ 	.byte	0x04, 0x1c
        /*00aa*/ 	.short	(.L_1302 - .L_1301)


	//   ....[0]....
.L_1301:
        /*00ac*/ 	.word	0x000000c0


	//   ....[1]....
        /*00b0*/ 	.word	0x00000160


	//   ....[2]....
        /*00b4*/ 	.word	0x000001b0


	//   ....[3]....
        /*00b8*/ 	.word	0x000002c0


	//----- nvinfo : EIATTR_CRS_STACK_SIZE
	.align		4
.L_1302:
        /*00bc*/ 	.byte	0x04, 0x1e
        /*00be*/ 	.short	(.L_1304 - .L_1303)
.L_1303:
        /*00c0*/ 	.word	0x00000000


	//----- nvinfo : EIATTR_CBANK_PARAM_SIZE
	.align		4
.L_1304:
        /*00c4*/ 	.byte	0x03, 0x19
        /*00c6*/ 	.short	0x0030


	//----- nvinfo : EIATTR_PARAM_CBANK
	.align		4
        /*00c8*/ 	.byte	0x04, 0x0a
        /*00ca*/ 	.short	(.L_1306 - .L_1305)
	.align		4
.L_1305:
        /*00cc*/ 	.word	index@(.nv.constant0.uplo_frac)
        /*00d0*/ 	.short	0x0380
        /*00d2*/ 	.short	0x0030


	//----- nvinfo : EIATTR_SW_WAR
	.align		4
.L_1306:
        /*00d4*/ 	.byte	0x04, 0x36
        /*00d6*/ 	.short	(.L_1308 - .L_1307)
.L_1307:
        /*00d8*/ 	.word	0x00000008
.L_1308:


//--------------------- .nv.info.uplo_modf        --------------------------
	.section	.nv.info.uplo_modf,"",@"SHT_CUDA_INFO"
	.sectionflags	@""
	.align	4


	//----- nvinfo : EIATTR_CUDA_API_VERSION
	.align		4
        /*0000*/ 	.byte	0x04, 0x37
        /*0002*/ 	.short	(.L_1310 - .L_1309)
.L_1309:
        /*0004*/ 	.word	0x00000082


	//----- nvinfo : EIATTR_KPARAM_INFO
	.align		4
.L_1310:
        /*0008*/ 	.byte	0x04, 0x17
        /*000a*/ 	.short	(.L_1312 - .L_1311)
.L_1311:
        /*000c*/ 	.word	0x00000000
        /*0010*/ 	.short	0x000b
        /*0012*/ 	.short	0x003c
        /*0014*/ 	.byte	0x00, 0xf0, 0x11, 0x00


	//----- nvinfo : EIATTR_KPARAM_INFO
	.align		4
.L_1312:
        /*0018*/ 	.byte	0x04, 0x17
        /*001a*/ 	.short	(.L_1314 - .L_1313)
.L_1313:
        /*001c*/ 	.word	0x00000000
        /*0020*/ 	.short	0x000a
        /*0022*/ 	.short	0x0038
        /*0024*/ 	.byte	0x00, 0xf0, 0x11, 0x00


	//----- nvinfo : EIATTR_KPARAM_INFO
	.align		4
.L_1314:
        /*0028*/ 	.byte	0x04, 0x17
        /*002a*/ 	.short	(.L_1316 - .L_1315)
.L_1315:
        /*002c*/ 	.word	0x00000000
        /*0030*/ 	.short	0x0009
        /*0032*/ 	.short	0x0030
        /*0034*/ 	.byte	0x00, 0xf5, 0x21, 0x00


	//----- nvinfo : EIATTR_KPARAM_INFO
	.align		4
.L_1316:
        /*0038*/ 	.byte	0x04, 0x17
        /*003a*/ 	.short	(.L_1318 - .L_1317)
.L_1317:
        /*003c*/ 	.word	0x00000000
        /*0040*/ 	.short	0x0008
        /*0042*/ 	.short	0x002c
        /*0044*/ 	.byte	0x00, 0xf0, 0x11, 0x00


	//----- nvinfo : EIATTR_KPARAM_INFO
	.align		4
.L_1318:
        /*0048*/ 	.byte	0x04, 0x17
        /*004a*/ 	.short	(.L_1320 - .L_1319)
.L_1319:
        /*004c*/ 	.word	0x00000000
        /*0050*/ 	.short	0x0007
        /*0052*/ 	.short	0x0028
        /*0054*/ 	.byte	0x00, 0xf0, 0x11, 0x00


	//----- nvinfo : EIATTR_KPARAM_INFO
	.align		4
.L_1320:
        /*0058*/ 	.byte	0x04, 0x17
        /*005a*/ 	.short	(.L_1322 - .L_1321)
.L_1321:
        /*005c*/ 	.word	0x00000000
        /*0060*/ 	.short	0x0006
        /*0062*/ 	.short	0x0020
        /*0064*/ 	.byte	0x00, 0xf5, 0x21, 0x00


	//----- nvinfo : EIATTR_KPARAM_INFO
	.align		4
.L_1322:
        /*0068*/ 	.byte	0x04, 0x17
        /*006a*/ 	.short	(.L_1324 - .L_1323)
.L_1323:
        /*006c*/ 	.word	0x00000000
        /*0070*/ 	.short	0x0005
        /*0072*/ 	.short	0x001c
        /*0074*/ 	.byte	0x00, 0xf0, 0x11, 0x00


	//----- nvinfo : EIATTR_KPARAM_INFO
	.align		4
.L_1324:
        /*0078*/ 	.byte	0x04, 0x17
        /*007a*/ 	.short	(.L_1326 - .L_1325)
.L_1325:
        /*007c*/ 	.word	0x00000000
        /*0080*/ 	.short	0x0004
        /*0082*/ 	.short	0x0018
        /*0084*/ 	.byte	0x00, 0xf0, 0x11, 0x00


	//----- nvinfo : EIATTR_KPARAM_INFO
	.align		4
.L_1326:
        /*0088*/ 	.byte	0x04, 0x17
        /*008a*/ 	.short	(.L_1328 - .L_1327)
.L_1327:
        /*008c*/ 	.word	0x00000000
        /*0090*/ 	.short	0x0003
        /*0092*/ 	.short	0x0010
        /*0094*/ 	.byte	0x00, 0xf5, 0x21, 0x00


	//----- nvinfo : EIATTR_KPARAM_INFO
	.align		4
.L_1328:
        /*0098*/ 	.byte	0x04, 0x17
        /*009a*/ 	.short	(.L_1330 - .L_1329)
.L_1329:
        /*009c*/ 	.word	0x00000000
        /*00a0*/ 	.short	0x0002
        /*00a2*/ 	.short	0x0008
        /*00a4*/ 	.byte	0x00, 0xf0, 0x11, 0x00


	//----- nvinfo : EIATTR_KPARAM_INFO
	.align		4
.L_1330:
        /*00a8*/ 	.byte	0x04, 0x17
        /*00aa*/ 	.short	(.L_1332 - .L_1331)
.L_1331:
        /*00ac*/ 	.word	0x00000000
        /*00b0*/ 	.short	0x0001
        /*00b2*/ 	.short	0x0004
        /*00b4*/ 	.byte	0x00, 0xf0, 0x11, 0x00


	//----- nvinfo : EIATTR_KPARAM_INFO
	.align		4
.L_1332:
        /*00b8*/ 	.byte	0x04, 0x17
        /*00ba*/ 	.short	(.L_1334 - .L_1333)
.L_1333:
        /*00bc*/ 	.word	0x00000000
        /*00c0*/ 	.short	0x0000
        /*00c2*/ 	.short	0x0000
        /*00c4*/ 	.byte	0x00, 0xf0, 0x11, 0x00


	//----- nvinfo : EIATTR_SPARSE_MMA_MASK
	.align		4
.L_1334:
        /*00c8*/ 	.byte	0x03, 0x50
        /*00ca*/ 	.short	0x0000


	//----- nvinfo : EIATTR_MAXREG_COUNT
	.align		4
        /*00cc*/ 	.byte	0x03, 0x1b
        /*00ce*/ 	.short	0x00ff


	//----- nvinfo : EIATTR_MERCURY_ISA_VERSION
	.align		4
        /*00d0*/ 	.byte	0x03, 0x5f
        /*00d2*/ 	.short	0x0101


	//----- nvinfo : EIATTR_VRC_CTA_INIT_COUNT
	.align		4
        /*00d4*/ 	.byte	0x02, 0x4a
	.zero		1
	.zero		1


	//----- nvinfo : EIATTR_EXIT_INSTR_OFFSETS
	.align		4
        /*00d8*/ 	.byte	0x04, 0x1c
        /*00da*/ 	.short	(.L_1336 - .L_1335)


	//   ....[0]....
.L_1335:
        /*00dc*/ 	.word	0x000000c0


	//   ....[1]....
        /*00e0*/ 	.word	0x00000160


	//   ....[2]....
        /*00e4*/ 	.word	0x000001b0


	//   ....[3]....
        /*00e8*/ 	.word	0x00000320


	//----- nvinfo : EIATTR_CRS_STACK_SIZE
	.align		4
.L_1336:
        /*00ec*/ 	.byte	0x04, 0x1e
        /*00ee*/ 	.short	(.L_1338 - .L_1337)
.L_1337:
        /*00f0*/ 	.word	0x00000000


	//----- nvinfo : EIATTR_CBANK_PARAM_SIZE
	.align		4
.L_1338:
        /*00f4*/ 	.byte	0x03, 0x19
        /*00f6*/ 	.short	0x0040


	//----- nvinfo : EIATTR_PARAM_CBANK
	.align		4
        /*00f8*/ 	.byte	0x04, 0x0a
        /*00fa*/ 	.short	(.L_1340 - .L_1339)
	.align		4
.L_1339:
        /*00fc*/ 	.word	index@(.nv.constant0.uplo_modf)
        /*0100*/ 	.short	0x0380
        /*0102*/ 	.short	0x0040


	//----- nvinfo : EIATTR_SW_WAR
	.align		4
.L_1340:
        /*0104*/ 	.byte	0x04, 0x36
        /*0106*/ 	.short	(.L_1342 - .L_1341)
.L_1341:
        /*0108*/ 	.word	0x00000008
.L_1342:


//--------------------- .nv.info.uplo_round       --------------------------
	.section	.nv.info.uplo_round,"",@"SHT_CUDA_INFO"
	.sectionflags	@""
	.align	4


	//----- nvinfo : EIATTR_CUDA_API_VERSION
	.align		4
        /*0000*/ 	.byte	0x04, 0x37
        /*0002*/ 	.short	(.L_1344 - .L_1343)
.L_1343:
        /*0004*/ 	.word	0x00000082


	//----- nvinfo : EIATTR_KPARAM_INFO
	.align		4
.L_1344:
        /*0008*/ 	.byte	0x04, 0x17
        /*000a*/ 	.short	(.L_1346 - .L_1345)
.L_1345:
        /*000c*/ 	.word	0x00000000
        /*0010*/ 	.short	0x0008
        /*0012*/ 	.short	0x002c
        /*0014*/ 	.byte	0x00, 0xf0, 0x11, 0x00


	//----- nvinfo : EIATTR_KPARAM_INFO
	.align		4
.L_1346:
        /*0018*/ 	.byte	0x04, 0x17
        /*001a*/ 	.short	(.L_1348 - .L_1347)
.L_1347:
        /*001c*/ 	.word	0x00000000
        /*0020*/ 	.short	0x0007
        /*0022*/ 	.short	0x0028
        /*0024*/ 	.byte	0x00, 0xf0, 0x11, 0x00


	//----- nvinfo : EIATTR_KPARAM_INFO
	.align		4
.L_1348:
        /*0028*/ 	.byte	0x04, 0x17
        /*002a*/ 	.short	(.L_1350 - .L_1349)
.L_1349:
        /*002c*/ 	.word	0x00000000
        /*0030*/ 	.short	0x0006
        /*0032*/ 	.short	0x0020
        /*0034*/ 	.byte	0x00, 0xf5, 0x21, 0x00


	//----- nvinfo : EIATTR_KPARAM_INFO
	.align		4
.L_1350:
        /*0038*/ 	.byte	0x04, 0x17
        /*003a*/ 	.short	(.L_1352 - .L_1351)
.L_1351:
        /*003c*/ 	.word	0x00000000
        /*0040*/ 	.short	0x0005
        /*0042*/ 	.short	0x001c
        /*0044*/ 	.byte	0x00, 0xf0, 0x11, 0x00


	//----- nvinfo : EIATTR_KPARAM_INFO
	.align		4
.L_1352:
        /*0048*/ 	.byte	0x04, 0x17
        /*004a*/ 	.short	(.L_1354 - .L_1353)
.L_1353:
        /*004c*/ 	.word	0x00000000
        /*0050*/ 	.short	0x0004
        /*0052*/ 	.short	0x0018
        /*0054*/ 	.byte	0x00, 0xf0, 0x11, 0x00


	//----- nvinfo : EIATTR_KPARAM_INFO
	.align		4
.L_1354:
        /*0058*/ 	.byte	0x04, 0x17
        /*005a*/ 	.short	(.L_1356 - .L_1355)
.L_1355:
        /*005c*/ 	.word	0x00000000
        /*0060*/ 	.short	0x0003
        /*0062*/ 	.short	0x0010
        /*0064*/ 	.byte	0x00, 0xf5, 0x21, 0x00


	//----- nvinfo : EIATTR_KPARAM_INFO
	.align		4
.L_1356:
        /*0068*/ 	.byte	0x04, 0x17
        /*006a*/ 	.short	(.L_1358 - .L_1357)
.L_1357:
        /*006c*/ 	.word	0x00000000
        /*0070*/ 	.short	0x0002
        /*0072*/ 	.short	0x0008
        /*0074*/ 	.byte	0x00, 0xf0, 0x11, 0x00


	//----- nvinfo : EIATTR_KPARAM_INFO
	.align		4
.L_1358:
        /*0078*/ 	.byte	0x04, 0x17
        /*007a*/ 	.short	(.L_1360 - .L_1359)
.L_1359:
        /*007c*/ 	.word	0x00000000
        /*0080*/ 	.short	0x0001
        /*0082*/ 	.short	0x0004
        /*0084*/ 	.byte	0x00, 0xf0, 0x11, 0x00


	//----- nvinfo : EIATTR_KPARAM_INFO
	.align		4
.L_1360:
        /*0088*/ 	.byte	0x04, 0x17
        /*008a*/ 	.short	(.L_1362 - .L_1361)
.L_1361:
        /*008c*/ 	.word	0x00000000
        /*0090*/ 	.short	0x0000
        /*0092*/ 	.short	0x0000
        /*0094*/ 	.byte	0x00, 0xf0, 0x11, 0x00


	//----- nvinfo : EIATTR_SPARSE_MMA_MASK
	.align		4
.L_1362:
        /*0098*/ 	.byte	0x03, 0x50
        /*009a*/ 	.short	0x0000


	//----- nvinfo : EIATTR_MAXREG_COUNT
	.align		4
        /*009c*/ 	.byte	0x03, 0x1b
        /*009e*/ 	.short	0x00ff


	//----- nvinfo : EIATTR_MERCURY_ISA_VERSION
	.align		4
        /*00a0*/ 	.byte	0x03, 0x5f
        /*00a2*/ 	.short	0x0101


	//----- nvinfo : EIATTR_VRC_CTA_INIT_COUNT
	.align		4
        /*00a4*/ 	.byte	0x02, 0x4a
	.zero		1
	.zero		1


	//----- nvinfo : EIATTR_EXIT_INSTR_OFFSETS
	.align		4
        /*00a8*/ 	.byte	0x04, 0x1c
        /*00aa*/ 	.short	(.L_1364 - .L_1363)


	//   ....[0]....
.L_1363:
        /*00ac*/ 	.word	0x000000c0


	//   ....[1]....
        /*00b0*/ 	.word	0x00000160


	//   ....[2]....
        /*00b4*/ 	.word	0x000001b0


	//   ....[3]....
        /*00b8*/ 	.word	0x000002c0


	//----- nvinfo : EIATTR_CRS_STACK_SIZE
	.align		4
.L_1364:
        /*00bc*/ 	.byte	0x04, 0x1e
        /*00be*/ 	.short	(.L_1366 - .L_1365)
.L_1365:
        /*00c0*/ 	.word	0x00000000


	//----- nvinfo : EIATTR_CBANK_PARAM_SIZE
	.align		4
.L_1366:
        /*00c4*/ 	.byte	0x03, 0x19
        /*00c6*/ 	.short	0x0030


	//----- nvinfo : EIATTR_PARAM_CBANK
	.align		4
        /*00c8*/ 	.byte	0x04, 0x0a
        /*00ca*/ 	.short	(.L_1368 - .L_1367)
	.align		4
.L_1367:
        /*00cc*/ 	.word	index@(.nv.constant0.uplo_round)
        /*00d0*/ 	.short	0x0380
        /*00d2*/ 	.short	0x0030


	//----- nvinfo : EIATTR_SW_WAR
	.align		4
.L_1368:
        /*00d4*/ 	.byte	0x04, 0x36
        /*00d6*/ 	.short	(.L_1370 - .L_1369)
.L_1369:
        /*00d8*/ 	.word	0x00000008
.L_1370:


//--------------------- .nv.info.uplo_trunc       --------------------------
	.section	.nv.info.uplo_trunc,"",@"SHT_CUDA_INFO"
	.sectionflags	@""
	.align	4


	//----- nvinfo : EIATTR_CUDA_API_VERSION
	.align		4
        /*0000*/ 	.byte	0x04, 0x37
        /*0002*/ 	.short	(.L_1372 - .L_1371)
.L_1371:
        /*0004*/ 	.word	0x00000082


	//----- nvinfo : EIATTR_KPARAM_INFO
	.align		4
.L_1372:
        /*0008*/ 	.byte	0x04, 0x17
        /*000a*/ 	.short	(.L_1374 - .L_1373)
.L_1373:
        /*000c*/ 	.word	0x00000000
        /*0010*/ 	.short	0x0008
        /*0012*/ 	.short	0x002c
        /*0014*/ 	.byte	0x00, 0xf0, 0x11, 0x00


	//----- nvinfo : EIATTR_KPARAM_INFO
	.align		4
.L_1374:
        /*0018*/ 	.byte	0x04, 0x17
        /*001a*/ 	.short	(.L_1376 - .L_1375)
.L_1375:
        /*001c*/ 	.word	0x00000000
        /*0020*/ 	.short	0x0007
        /*0022*/ 	.short	0x0028
        /*0024*/ 	.byte	0x00, 0xf0, 0x11, 0x00


	//----- nvinfo : EIATTR_KPARAM_INFO
	.align		4
.L_1376:
        /*0028*/ 	.byte	0x04, 0x17
        /*002a*/ 	.short	(.L_1378 - .L_1377)
.L_1377:
        /*002c*/ 	.word	0x00000000
        /*0030*/ 	.short	0x0006
        /*0032*/ 	.short	0x0020
        /*0034*/ 	.byte	0x00, 0xf5, 0x21, 0x00


	//----- nvinfo : EIATTR_KPARAM_INFO
	.align		4
.L_1378:
        /*0038*/ 	.byte	0x04, 0x17
        /*003a*/ 	.short	(.L_1380 - .L_1379)
.L_1379:
        /*003c*/ 	.word	0x00000000
        /*0040*/ 	.short	0x0005
        /*0042*/ 	.short	0x001c
        /*0044*/ 	.byte	0x00, 0xf0, 0x11, 0x00


	//----- nvinfo : EIATTR_KPARAM_INFO
	.align		4
.L_1380:
        /*0048*/ 	.byte	0x04, 0x17
        /*004a*/ 	.short	(.L_1382 - .L_1381)
.L_1381:
        /*004c*/ 	.word	0x00000000
        /*0050*/ 	.short	0x0004
        /*0052*/ 	.short	0x0018
        /*0054*/ 	.byte	0x00, 0xf0, 0x11, 0x00


	//----- nvinfo : EIATTR_KPARAM_INFO
	.align		4
.L_1382:
        /*0058*/ 	.byte	0x04, 0x17
        /*005a*/ 	.short	(.L_1384 - .L_1383)
.L_1383:
        /*005c*/ 	.word	0x00000000
        /*0060*/ 	.short	0x0003
        /*0062*/ 	.short	0x0010
        /*0064*/ 	.byte	0x00, 0xf5, 0x21, 0x00


	//----- nvinfo : EIATTR_KPARAM_INFO
	.align		4
.L_1384:
        /*0068*/ 	.byte	0x04, 0x17
        /*006a*/ 	.short	(.L_1386 - .L_1385)
.L_1385:
        /*006c*/ 	.word	0x00000000
        /*0070*/ 	.short	0x0002
        /*0072*/ 	.short	0x0008
        /*0074*/ 	.byte	0x00, 0xf0, 0x11, 0x00


	//----- nvinfo : EIATTR_KPARAM_INFO
	.align		4
.L_1386:
        /*0078*/ 	.byte	0x04, 0x17
        /*007a*/ 	.short	(.L_1388 - .L_1387)
.L_1387:
        /*007c*/ 	.word	0x00000000
        /*0080*/ 	.short	0x0001
        /*0082*/ 	.short	0x0004
        /*0084*/ 	.byte	0x00, 0xf0, 0x11, 0x00


	//----- nvinfo : EIATTR_KPARAM_INFO
	.align		4
.L_1388:
        /*0088*/ 	.byte	0x04, 0x17
        /*008a*/ 	.short	(.L_1390 - .L_1389)
.L_1389:
        /*008c*/ 	.word	0x00000000
        /*0090*/ 	.short	0x0000
        /*0092*/ 	.short	0x0000
        /*0094*/ 	.byte	0x00, 0xf0, 0x11, 0x00


	//----- nvinfo : EIATTR_SPARSE_MMA_MASK
	.align		4
.L_1390:
        /*0098*/ 	.byte	0x03, 0x50
        /*009a*/ 	.short	0x0000


	//----- nvinfo : EIATTR_MAXREG_COUNT
	.align		4
        /*009c*/ 	.byte	0x03, 0x1b
        /*009e*/ 	.short	0x00ff


	//----- nvinfo : EIATTR_MERCURY_ISA_VERSION
	.align		4
        /*00a0*/ 	.byte	0x03, 0x5f
        /*00a2*/ 	.short	0x0101


	//----- nvinfo : EIATTR_VRC_CTA_INIT_COUNT
	.align		4
        /*00a4*/ 	.byte	0x02, 0x4a
	.zero		1
	.zero		1


	//----- nvinfo : EIATTR_EXIT_INSTR_OFFSETS
	.align		4
        /*00a8*/ 	.byte	0x04, 0x1c
        /*00aa*/ 	.short	(.L_1392 - .L_1391)


	//   ....[0]....
.L_1391:
        /*00ac*/ 	.word	0x000000c0


	//   ....[1]....
        /*00b0*/ 	.word	0x00000160


	//   ....[2]....
        /*00b4*/ 	.word	0x000001b0


	//   ....[3]....
        /*00b8*/ 	.word	0x00000290


	//----- nvinfo : EIATTR_CRS_STACK_SIZE
	.align		4
.L_1392:
        /*00bc*/ 	.byte	0x04, 0x1e
        /*00be*/ 	.short	(.L_1394 - .L_1393)
.L_1393:
        /*00c0*/ 	.word	0x00000000


	//----- nvinfo : EIATTR_CBANK_PARAM_SIZE
	.align		4
.L_1394:
        /*00c4*/ 	.byte	0x03, 0x19
        /*00c6*/ 	.short	0x0030


	//----- nvinfo : EIATTR_PARAM_CBANK
	.align		4
        /*00c8*/ 	.byte	0x04, 0x0a
        /*00ca*/ 	.short	(.L_1396 - .L_1395)
	.align		4
.L_1395:
        /*00cc*/ 	.word	index@(.nv.constant0.uplo_trunc)
        /*00d0*/ 	.short	0x0380
        /*00d2*/ 	.short	0x0030


	//----- nvinfo : EIATTR_SW_WAR
	.align		4
.L_1396:
        /*00d4*/ 	.byte	0x04, 0x36
        /*00d6*/ 	.short	(.L_1398 - .L_1397)
.L_1397:
        /*00d8*/ 	.word	0x00000008
.L_1398:


//--------------------- .nv.info.uplo_ceil        --------------------------
	.section	.nv.info.uplo_ceil,"",@"SHT_CUDA_INFO"
	.sectionflags	@""
	.align	4


	//----- nvinfo : EIATTR_CUDA_API_VERSION
	.align		4
        /*0000*/ 	.byte	0x04, 0x37
        /*0002*/ 	.short	(.L_1400 - .L_1399)
.L_1399:
        /*0004*/ 	.word	0x00000082


	//----- nvinfo : EIATTR_KPARAM_INFO
	.align		4
.L_1400:
        /*0008*/ 	.byte	0x04, 0x17
        /*000a*/ 	.short	(.L_1402 - .L_1401)
.L_1401:
        /*000c*/ 	.word	0x00000000
        /*0010*/ 	.short	0x0008
        /*0012*/ 	.short	0x002c
        /*0014*/ 	.byte	0x00, 0xf0, 0x11, 0x00


	//----- nvinfo : EIATTR_KPARAM_INFO
	.align		4
.L_1402:
        /*0018*/ 	.byte	0x04, 0x17
        /*001a*/ 	.short	(.L_1404 - .L_1403)
.L_1403:
        /*001c*/ 	.word	0x00000000
        /*0020*/ 	.short	0x0007
        /*0022*/ 	.short	0x0028
        /*0024*/ 	.byte	0x00, 0xf0, 0x11, 0x00


	//----- nvinfo : EIATTR_KPARAM_INFO
	.align		4
.L_1404:
        /*0028*/ 	.byte	0x04, 0x17
        /*002a*/ 	.short	(.L_1406 - .L_1405)
.L_1405:
        /*002c*/ 	.word	0x00000000
        /*0030*/ 	.short	0x0006
        /*0032*/ 	.short	0x0020
        /*0034*/ 	.byte	0x00, 0xf5, 0x21, 0x00


	//----- nvinfo : EIATTR_KPARAM_INFO
	.align		4
.L_1406:
        /*0038*/ 	.byte	0x04, 0x17
        /*003a*/ 	.short	(.L_1408 - .L_1407)
.L_1407:
        /*003c*/ 	.word	0x00000000
        /*0040*/ 	.short	0x0005
        /*0042*/ 	.short	0x001c
        /*0044*/ 	.byte	0x00, 0xf0, 0x11, 0x00


	//----- nvinfo : EIATTR_KPARAM_INFO
	.align		4
.L_1408:
        /*0048*/ 	.byte	0x04, 0x17
        /*004a*/ 	.short	(.L_1410 - .L_1409)
.L_1409:
        /*004c*/ 	.word	0x00000000
        /*0050*/ 	.short	0x0004
        /*0052*/ 	.short	0x0018
        /*0054*/ 	.byte	0x00, 0xf0, 0x11, 0x00


	//----- nvinfo : EIATTR_KPARAM_INFO
	.align		4
.L_1410:
        /*0058*/ 	.byte	0x04, 0x17
        /*005a*/ 	.short	(.L_1412 - .L_1411)
.L_1411:
        /*005c*/ 	.word	0x00000000
        /*0060*/ 	.short	0x0003
        /*0062*/ 	.short	0x0010
        /*0064*/ 	.byte	0x00, 0xf5, 0x21, 0x00


	//----- nvinfo : EIATTR_KPARAM_INFO
	.align		4
.L_1412:
        /*0068*/ 	.byte	0x04, 0x17
        /*006a*/ 	.short	(.L_1414 - .L_1413)
.L_1413:
        /*006c*/ 	.word	0x00000000
        /*0070*/ 	.short	0x0002
        /*0072*/ 	.short	0x0008
        /*0074*/ 	.byte	0x00, 0xf0, 0x11, 0x00


	//----- nvinfo : EIATTR_KPARAM_INFO
	.align		4
.L_1414:
        /*0078*/ 	.byte	0x04, 0x17
        /*007a*/ 	.short	(.L_1416 - .L_1415)
.L_1415:
        /*007c*/ 	.word	0x00000000
        /*0080*/ 	.short	0x0001
        /*0082*/ 	.short	0x0004
        /*0084*/ 	.byte	0x00, 0xf0, 0x11, 0x00


	//----- nvinfo : EIATTR_KPARAM_INFO
	.align		4
.L_1416:
        /*0088*/ 	.byte	0x04, 0x17
        /*008a*/ 	.short	(.L_1418 - .L_1417)
.L_1417:
        /*008c*/ 	.word	0x00000000
        /*0090*/ 	.short	0x0000
        /*0092*/ 	.short	0x0000
        /*0094*/ 	.byte	0x00, 0xf0, 0x11, 0x00


	//----- nvinfo : EIATTR_SPARSE_MMA_MASK
	.align		4
.L_1418:
        /*0098*/ 	.byte	0x03, 0x50
        /*009a*/ 	.short	0x0000


	//----- nvinfo : EIATTR_MAXREG_COUNT
	.align		4
        /*009c*/ 	.byte	0x03, 0x1b
        /*009e*/ 	.short	0x00ff


	//----- nvinfo : EIATTR_MERCURY_ISA_VERSION
	.align		4
        /*00a0*/ 	.byte	0x03, 0x5f
        /*00a2*/ 	.short	0x0101


	//----- nvinfo : EIATTR_VRC_CTA_INIT_COUNT
	.align		4
        /*00a4*/ 	.byte	0x02, 0x4a
	.zero		1
	.zero		1


	//----- nvinfo : EIATTR_EXIT_INSTR_OFFSETS
	.align		4
        /*00a8*/ 	.byte	0x04, 0x1c
        /*00aa*/ 	.short	(.L_1420 - .L_1419)


	//   ....[0]....
.L_1419:
        /*00ac*/ 	.word	0x000000c0


	//   ....[1]....
        /*00b0*/ 	.word	0x00000160


	//   ....[2]....
        /*00b4*/ 	.word	0x000001b0


	//   ....[3]....
        /*00b8*/ 	.word	0x00000290


	//----- nvinfo : EIATTR_CRS_STACK_SIZE
	.align		4
.L_1420:
        /*00bc*/ 	.byte	0x04, 0x1e
        /*00be*/ 	.short	(.L_1422 - .L_1421)
.L_1421:
        /*00c0*/ 	.word	0x00000000


	//----- nvinfo : EIATTR_CBANK_PARAM_SIZE
	.align		4
.L_1422:
        /*00c4*/ 	.byte	0x03, 0x19
        /*00c6*/ 	.short	0x0030


	//----- nvinfo : EIATTR_PARAM_CBANK
	.align		4
        /*00c8*/ 	.byte	0x04, 0x0a
        /*00ca*/ 	.short	(.L_1424 - .L_1423)
	.align		4
.L_1423:
        /*00cc*/ 	.word	index@(.nv.constant0.uplo_ceil)
        /*00d0*/ 	.short	0x0380
        /*00d2*/ 	.short	0x0030


	//----- nvinfo : EIATTR_SW_WAR
	.align		4
.L_1424:
        /*00d4*/ 	.byte	0x04, 0x36
        /*00d6*/ 	.short	(.L_1426 - .L_1425)
.L_1425:
        /*00d8*/ 	.word	0x00000008
.L_1426:


//--------------------- .nv.info.uplo_floor       --------------------------
	.section	.nv.info.uplo_floor,"",@"SHT_CUDA_INFO"
	.sectionflags	@""
	.align	4


	//----- nvinfo : EIATTR_CUDA_API_VERSION
	.align		4
        /*0000*/ 	.byte	0x04, 0x37
        /*0002*/ 	.short	(.L_1428 - .L_1427)
.L_1427:
        /*0004*/ 	.word	0x00000082


	//----- nvinfo : EIATTR_KPARAM_INFO
	.align		4
.L_1428:
        /*0008*/ 	.byte	0x04, 0x17
        /*000a*/ 	.short	(.L_1430 - .L_1429)
.L_1429:
        /*000c*/ 	.word	0x00000000
        /*0010*/ 	.short	0x0008
        /*0012*/ 	.short	0x002c
        /*0014*/ 	.byte	0x00, 0xf0, 0x11, 0x00


	//----- nvinfo : EIATTR_KPARAM_INFO
	.align		4
.L_1430:
        /*0018*/ 	.byte	0x04, 0x17
        /*001a*/ 	.short	(.L_1432 - .L_1431)
.L_1431:
        /*001c*/ 	.word	0x00000000
        /*0020*/ 	.short	0x0007
        /*0022*/ 	.short	0x0028
        /*0024*/ 	.byte	0x00, 0xf0, 0x11, 0x00


	//----- nvinfo : EIATTR_KPARAM_INFO
	.align		4
.L_1432:
        /*0028*/ 	.byte	0x04, 0x17
        /*002a*/ 	.short	(.L_1434 - .L_1433)
.L_1433:
        /*002c*/ 	.word	0x00000000
        /*0030*/ 	.short	0x0006
        /*0032*/ 	.short	0x0020
        /*0034*/ 	.byte	0x00, 0xf5, 0x21, 0x00


	//----- nvinfo : EIATTR_KPARAM_INFO
	.align		4
.L_1434:
        /*0038*/ 	.byte	0x04, 0x17
        /*003a*/ 	.short	(.L_1436 - .L_1435)
.L_1435:
        /*003c*/ 	.word	0x00000000
        /*0040*/ 	.short	0x0005
        /*0042*/ 	.short	0x001c
        /*0044*/ 	.byte	0x00, 0xf0, 0x11, 0x00


	//----- nvinfo : EIATTR_KPARAM_INFO
	.align		4
.L_1436:
        /*0048*/ 	.byte	0x04, 0x17
        /*004a*/ 	.short	(.L_1438 - .L_1437)
.L_1437:
        /*004c*/ 	.word	0x00000000
        /*0050*/ 	.short	0x0004
        /*0052*/ 	.short	0x0018
        /*0054*/ 	.byte	0x00, 0xf0, 0x11, 0x00


	//----- nvinfo : EIATTR_KPARAM_INFO
	.align		4
.L_1438:
        /*0058*/ 	.byte	0x04, 0x17
        /*005a*/ 	.short	(.L_1440 - .L_1439)
.L_1439:
        /*005c*/ 	.word	0x00000000
        /*0060*/ 	.short	0x0003
        /*0062*/ 	.short	0x0010
        /*0064*/ 	.byte	0x00, 0xf5, 0x21, 0x00


	//----- nvinfo : EIATTR_KPARAM_INFO
	.align		4
.L_1440:
        /*0068*/ 	.byte	0x04, 0x17
        /*006a*/ 	.short	(.L_1442 - .L_1441)
.L_1441:
        /*006c*/ 	.word	0x00000000
        /*0070*/ 	.short	0x0002
        /*0072*/ 	.short	0x0008
        /*0074*/ 	.byte	0x00, 0xf0, 0x11, 0x00


	//----- nvinfo : EIATTR_KPARAM_INFO
	.align		4
.L_1442:
        /*0078*/ 	.byte	0x04, 0x17
        /*007a*/ 	.short	(.L_1444 - .L_1443)
.L_1443:
        /*007c*/ 	.word	0x00000000
        /*0080*/ 	.short	0x0001
        /*0082*/ 	.short	0x0004
        /*0084*/ 	.byte	0x00, 0xf0, 0x11, 0x00


	//----- nvinfo : EIATTR_KPARAM_INFO
	.align		4
.L_1444:
        /*0088*/ 	.byte	0x04, 0x17
        /*008a*/ 	.short	(.L_1446 - .L_1445)
.L_1445:
        /*008c*/ 	.word	0x00000000
        /*0090*/ 	.short	0x0000
        /*0092*/ 	.short	0x0000
        /*0094*/ 	.byte	0x00, 0xf0, 0x11, 0x00


	//----- nvinfo : EIATTR_SPARSE_MMA_MASK
	.align		4
.L_1446:
        /*0098*/ 	.byte	0x03, 0x50
        /*009a*/ 	.short	0x0000


	//----- nvinfo : EIATTR_MAXREG_COUNT
	.align		4
        /*009c*/ 	.byte	0x03, 0x1b
        /*009e*/ 	.short	0x00ff


	//----- nvinfo : EIATTR_MERCURY_ISA_VERSION
	.align		4
        /*00a0*/ 	.byte	0x03, 0x5f
        /*00a2*/ 	.short	0x0101


	//----- nvinfo : EIATTR_VRC_CTA_INIT_COUNT
	.align		4
        /*00a4*/ 	.byte	0x02, 0x4a
	.zero		1
	.zero		1


	//----- nvinfo : EIATTR_EXIT_INSTR_OFFSETS
	.align		4
        /*00a8*/ 	.byte	0x04, 0x1c
        /*00aa*/ 	.short	(.L_1448 - .L_1447)


	//   ....[0]....
.L_1447:
        /*00ac*/ 	.word	0x000000c0


	//   ....[1]....
        /*00b0*/ 	.word	0x00000160


	//   ....[2]....
        /*00b4*/ 	.word	0x000001b0


	//   ....[3]....
        /*00b8*/ 	.word	0x00000290


	//----- nvinfo : EIATTR_CRS_STACK_SIZE
	.align		4
.L_1448:
        /*00bc*/ 	.byte	0x04, 0x1e
        /*00be*/ 	.short	(.L_1450 - .L_1449)
.L_1449:
        /*00c0*/ 	.word	0x00000000


	//----- nvinfo : EIATTR_CBANK_PARAM_SIZE
	.align		4
.L_1450:
        /*00c4*/ 	.byte	0x03, 0x19
        /*00c6*/ 	.short	0x0030


	//----- nvinfo : EIATTR_PARAM_CBANK
	.align		4
        /*00c8*/ 	.byte	0x04, 0x0a
        /*00ca*/ 	.short	(.L_1452 - .L_1451)
	.align		4
.L_1451:
        /*00cc*/ 	.word	index@(.nv.constant0.uplo_floor)
        /*00d0*/ 	.short	0x0380
        /*00d2*/ 	.short	0x0030


	//----- nvinfo : EIATTR_SW_WAR
	.align		4
.L_1452:
        /*00d4*/ 	.byte	0x04, 0x36
        /*00d6*/ 	.short	(.L_1454 - .L_1453)
.L_1453:
        /*00d8*/ 	.word	0x00000008
.L_1454:


//--------------------- .nv.info.uplo_lgamma      --------------------------
	.section	.nv.info.uplo_lgamma,"",@"SHT_CUDA_INFO"
	.sectionflags	@""
	.align	4


	//----- nvinfo : EIATTR_CUDA_API_VERSION
	.align		4
        /*0000*/ 	.byte	0x04, 0x37
        /*0002*/ 	.short	(.L_1456 - .L_1455)
.L_1455:
        /*0004*/ 	.word	0x00000082


	//----- nvinfo : EIATTR_KPARAM_INFO
	.align		4
.L_1456:
        /*0008*/ 	.byte	0x04, 0x17
        /*000a*/ 	.short	(.L_1458 - .L_1457)
.L_1457:
        /*000c*/ 	.word	0x00000000
        /*0010*/ 	.short	0x0008
        /*0012*/ 	.short	0x002c
        /*0014*/ 	.byte	0x00, 0xf0, 0x11, 0x00


	//----- nvinfo : EIATTR_KPARAM_INFO
	.align		4
.L_1458:
        /*0018*/ 	.byte	0x04, 0x17
        /*001a*/ 	.short	(.L_1460 - .L_1459)
.L_1459:
        /*001c*/ 	.word	0x00000000
        /*0020*/ 	.short	0x0007
        /*0022*/ 	.short	0x0028
        /*0024*/ 	.byte	0x00, 0xf0, 0x11, 0x00


	//----- nvinfo : EIATTR_KPARAM_INFO
	.align		4
.L_1460:
        /*0028*/ 	.byte	0x04, 0x17
        /*002a*/ 	.short	(.L_1462 - .L_1461)
.L_1461:
        /*002c*/ 	.word	0x00000000
        /*0030*/ 	.short	0x0006
        /*0032*/ 	.short	0x0020
        /*0034*/ 	.byte	0x00, 0xf5, 0x21, 0x00


	//----- nvinfo : EIATTR_KPARAM_INFO
	.align		4
.L_1462:
        /*0038*/ 	.byte	0x04, 0x17
        /*003a*/ 	.short	(.L_1464 - .L_1463)
.L_1463:
        /*003c*/ 	.word	0x00000000
        /*0040*/ 	.short	0x0005
        /*0042*/ 	.short	0x001c
        /*0044*/ 	.byte	0x00, 0xf0, 0x11, 0x00


	//----- nvinfo : EIATTR_KPARAM_INFO
	.align		4
.L_1464:
        /*0048*/ 	.byte	0x04, 0x17
        /*004a*/ 	.short	(.L_1466 - .L_1465)
.L_1465:
        /*004c*/ 	.word	0x00000000
        /*0050*/ 	.short	0x0004
        /*0052*/ 	.short	0x0018
        /*0054*/ 	.byte	0x00, 0xf0, 0x11, 0x00


	//----- nvinfo : EIATTR_KPARAM_INFO
	.align		4
.L_1466:
        /*0058*/ 	.byte	0x04, 0x17
        /*005a*/ 	.short	(.L_1468 - .L_1467)
.L_1467:
        /*005c*/ 	.word	0x00000000
        /*0060*/ 	.short	0x0003
        /*0062*/ 	.short	0x0010
        /*0064*/ 	.byte	0x00, 0xf5, 0x21, 0x00


	//----- nvinfo : EIATTR_KPARAM_INFO
	.align		4
.L_1468:
        /*0068*/ 	.byte	0x04, 0x17
        /*006a*/ 	.short	(.L_1470 - .L_1469)
.L_1469:
        /*006c*/ 	.word	0x00000000
        /*0070*/ 	.short	0x0002
        /*0072*/ 	.short	0x0008
        /*0074*/ 	.byte	0x00, 0xf0, 0x11, 0x00


	//----- nvinfo : EIATTR_KPARAM_INFO
	.align		4
.L_1470:
        /*0078*/ 	.byte	0x04, 0x17
        /*007a*/ 	.short	(.L_1472 - .L_1471)
.L_1471:
        /*007c*/ 	.word	0x00000000
        /*0080*/ 	.short	0x0001
        /*0082*/ 	.short	0x0004
        /*0084*/ 	.byte	0x00, 0xf0, 0x11, 0x00


	//----- nvinfo : EIATTR_KPARAM_INFO
	.align		4
.L_1472:
        /*0088*/ 	.byte	0x04, 0x17
        /*008a*/ 	.short	(.L_1474 - .L_1473)
.L_1473:
        /*008c*/ 	.word	0x00000000
        /*0090*/ 	.short	0x0000
        /*0092*/ 	.short	0x0000
        /*0094*/ 	.byte	0x00, 0xf0, 0x11, 0x00


	//----- nvinfo : EIATTR_SPARSE_MMA_MASK
	.align		4
.L_1474:
        /*0098*/ 	.byte	0x03, 0x50
        /*009a*/ 	.short	0x0000


	//----- nvinfo : EIATTR_MAXREG_COUNT
	.align		4
        /*009c*/ 	.byte	0x03, 0x1b
        /*009e*/ 	.short	0x00ff


	//----- nvinfo : EIATTR_MERCURY_ISA_VERSION
	.align		4
        /*00a0*/ 	.byte	0x03, 0x5f
        /*00a2*/ 	.short	0x0101


	//----- nvinfo : EIATTR_VRC_CTA_INIT_COUNT
	.align		4
        /*00a4*/ 	.byte	0x02, 0x4a
	.zero		1
	.zero		1


	//----- nvinfo : EIATTR_EXIT_INSTR_OFFSETS
	.align		4
        /*00a8*/ 	.byte	0x04, 0x1c
        /*00aa*/ 	.short	(.L_1476 - .L_1475)


	//   ....[0]....
.L_1475:
        /*00ac*/ 	.word	0x000000c0


	//   ....[1]....
        /*00b0*/ 	.word	0x00000160


	//   ....[2]....
        /*00b4*/ 	.word	0x000001b0


	//   ....[3]....
        /*00b8*/ 	.word	0x00000fb0


	//----- nvinfo : EIATTR_CRS_STACK_SIZE
	.align		4
.L_1476:
        /*00bc*/ 	.byte	0x04, 0x1e
        /*00be*/ 	.short	(.L_1478 - .L_1477)
.L_1477:
        /*00c0*/ 	.word	0x00000000


	//----- nvinfo : EIATTR_CBANK_PARAM_SIZE
	.align		4
.L_1478:
        /*00c4*/ 	.byte	0x03, 0x19
        /*00c6*/ 	.short	0x0030


	//----- nvinfo : EIATTR_PARAM_CBANK
	.align		4
        /*00c8*/ 	.byte	0x04, 0x0a
        /*00ca*/ 	.short	(.L_1480 - .L_1479)
	.align		4
.L_1479:
        /*00cc*/ 	.word	index@(.nv.constant0.uplo_lgamma)
        /*00d0*/ 	.short	0x0380
        /*00d2*/ 	.short	0x0030


	//----- nvinfo : EIATTR_SW_WAR
	.align		4
.L_1480:
        /*00d4*/ 	.byte	0x04, 0x36
        /*00d6*/ 	.short	(.L_1482 - .L_1481)
.L_1481:
        /*00d8*/ 	.word	0x00000008
.L_1482:


//--------------------- .nv.info.uplo_gamma       --------------------------
	.section	.nv.info.uplo_gamma,"",@"SHT_CUDA_INFO"
	.sectionflags	@""
	.align	4


	//----- nvinfo : EIATTR_CUDA_API_VERSION
	.align		4
        /*0000*/ 	.byte	0x04, 0x37
        /*0002*/ 	.short	(.L_1484 - .L_1483)
.L_1483:
        /*0004*/ 	.word	0x00000082


	//----- nvinfo : EIATTR_KPARAM_INFO
	.align		4
.L_1484:
        /*0008*/ 	.byte	0x04, 0x17
        /*000a*/ 	.short	(.L_1486 - .L_1485)
.L_1485:
        /*000c*/ 	.word	0x00000000
        /*0010*/ 	.short	0x0008
        /*0012*/ 	.short	0x002c
        /*0014*/ 	.byte	0x00, 0xf0, 0x11, 0x00


	//----- nvinfo : EIATTR_KPARAM_INFO
	.align		4
.L_1486:
        /*0018*/ 	.byte	0x04, 0x17
        /*001a*/ 	.short	(.L_1488 - .L_1487)
.L_1487:
        /*001c*/ 	.word	0x00000000
        /*0020*/ 	.short	0x0007
        /*0022*/ 	.short	0x0028
        /*0024*/ 	.byte	0x00, 0xf0, 0x11, 0x00


	//----- nvinfo : EIATTR_KPARAM_INFO
	.align		4
.L_1488:
        /*0028*/ 	.byte	0x04, 0x17
        /*002a*/ 	.short	(.L_1490 - .L_1489)
.L_1489:
        /*002c*/ 	.word	0x00000000
        /*0030*/ 	.short	0x0006
        /*0032*/ 	.short	0x0020
        /*0034*/ 	.byte	0x00, 0xf5, 0x21, 0x00


	//----- nvinfo : EIATTR_KPARAM_INFO
	.align		4
.L_1490:
        /*0038*/ 	.byte	0x04, 0x17
        /*003a*/ 	.short	(.L_1492 - .L_1491)
.L_1491:
        /*003c*/ 	.word	0x00000000
        /*0040*/ 	.short	0x0005
        /*0042*/ 	.short	0x001c
        /*0044*/ 	.byte	0x00, 0xf0, 0x11, 0x00


	//----- nvinfo : EIATTR_KPARAM_INFO
	.align		4
.L_1492:
        /*0048*/ 	.byte	0x04, 0x17
        /*004a*/ 	.short	(.L_1494 - .L_1493)
.L_1493:
        /*004c*/ 	.word	0x00000000
        /*0050*/ 	.short	0x0004
        /*0052*/ 	.short	0x0018
        /*0054*/ 	.byte	0x00, 0xf0, 0x11, 0x00


	//----- nvinfo : EIATTR_KPARAM_INFO
	.align		4
.L_1494:
        /*0058*/ 	.byte	0x04, 0x17
        /*005a*/ 	.short	(.L_1496 - .L_1495)
.L_1495:
        /*005c*/ 	.word	0x00000000
        /*0060*/ 	.short	0x0003
        /*0062*/ 	.short	0x0010
        /*0064*/ 	.byte	0x00, 0xf5, 0x21, 0x00


	//----- nvinfo : EIATTR_KPARAM_INFO
	.align		4
.L_1496:
        /*0068*/ 	.byte	0x04, 0x17
        /*006a*/ 	.short	(.L_1498 - .L_1497)
.L_1497:
        /*006c*/ 	.word	0x00000000
        /*0070*/ 	.short	0x0002
        /*0072*/ 	.short	0x0008
        /*0074*/ 	.byte	0x00, 0xf0, 0x11, 0x00


	//----- nvinfo : EIATTR_KPARAM_INFO
	.align		4
.L_1498:
        /*0078*/ 	.byte	0x04, 0x17
        /*007a*/ 	.short	(.L_1500 - .L_1499)
.L_1499:
        /*007c*/ 	.word	0x00000000
        /*0080*/ 	.short	0x0001
        /*0082*/ 	.short	0x0004
        /*0084*/ 	.byte	0x00, 0xf0, 0x11, 0x00


	//----- nvinfo : EIATTR_KPARAM_INFO
	.align		4
.L_1500:
        /*0088*/ 	.byte	0x04, 0x17
        /*008a*/ 	.short	(.L_1502 - .L_1501)
.L_1501:
        /*008c*/ 	.word	0x00000000
        /*0090*/ 	.short	0x0000
        /*0092*/ 	.short	0x0000
        /*0094*/ 	.byte	0x00, 0xf0, 0x11, 0x00


	//----- nvinfo : EIATTR_SPARSE_MMA_MASK
	.align		4
.L_1502:
        /*0098*/ 	.byte	0x03, 0x50
        /*009a*/ 	.short	0x0000


	//----- nvinfo : EIATTR_MAXREG_COUNT
	.align		4
        /*009c*/ 	.byte	0x03, 0x1b
        /*009e*/ 	.short	0x00ff


	//----- nvinfo : EIATTR_MERCURY_ISA_VERSION
	.align		4
        /*00a0*/ 	.byte	0x03, 0x5f
        /*00a2*/ 	.short	0x0101


	//----- nvinfo : EIATTR_VRC_CTA_INIT_COUNT
	.align		4
        /*00a4*/ 	.byte	0x02, 0x4a
	.zero		1
	.zero		1


	//----- nvinfo : EIATTR_EXIT_INSTR_OFFSETS
	.align		4
        /*00a8*/ 	.byte	0x04, 0x1c
        /*00aa*/ 	.short	(.L_1504 - .L_1503)


	//   ....[0]....
.L_1503:
        /*00ac*/ 	.word	0x000000c0


	//   ....[1]....
        /*00b0*/ 	.word	0x00000160


	//   ....[2]....
        /*00b4*/ 	.word	0x000001b0


	//   ....[3]....
        /*00b8*/ 	.word	0x00000ce0


	//----- nvinfo : EIATTR_CRS_STACK_SIZE
	.align		4
.L_1504:
        /*00bc*/ 	.byte	0x04, 0x1e
        /*00be*/ 	.short	(.L_1506 - .L_1505)
.L_1505:
        /*00c0*/ 	.word	0x00000000


	//----- nvinfo : EIATTR_CBANK_PARAM_SIZE
	.align		4
.L_1506:
        /*00c4*/ 	.byte	0x03, 0x19
        /*00c6*/ 	.short	0x0030


	//----- nvinfo : EIATTR_PARAM_CBANK
	.align		4
        /*00c8*/ 	.byte	0x04, 0x0a
        /*00ca*/ 	.short	(.L_1508 - .L_1507)
	.align		4
.L_1507:
        /*00cc*/ 	.word	index@(.nv.constant0.uplo_gamma)
        /*00d0*/ 	.short	0x0380
        /*00d2*/ 	.short	0x0030


	//----- nvinfo : EIATTR_SW_WAR
	.align		4
.L_1508:
        /*00d4*/ 	.byte	0x04, 0x36
        /*00d6*/ 	.short	(.L_1510 - .L_1509)
.L_1509:
        /*00d8*/ 	.word	0x00000008
.L_1510:


//--------------------- .nv.info.uplo_cdf_norm_inv --------------------------
	.section	.nv.info.uplo_cdf_norm_inv,"",@"SHT_CUDA_INFO"
	.sectionflags	@""
	.align	4


	//----- nvinfo : EIATTR_CUDA_API_VERSION
	.align		4
        /*0000*/ 	.byte	0x04, 0x37
        /*0002*/ 	.short	(.L_1512 - .L_1511)
.L_1511:
        /*0004*/ 	.word	0x00000082


	//----- nvinfo : EIATTR_KPARAM_INFO
	.align		4
.L_1512:
        /*0008*/ 	.byte	0x04, 0x17
        /*000a*/ 	.short	(.L_1514 - .L_1513)
.L_1513:
        /*000c*/ 	.word	0x00000000
        /*0010*/ 	.short	0x0008
        /*0012*/ 	.short	0x002c
        /*0014*/ 	.byte	0x00, 0xf0, 0x11, 0x00


	//----- nvinfo : EIATTR_KPARAM_INFO
	.align		4
.L_1514:
        /*0018*/ 	.byte	0x04, 0x17
        /*001a*/ 	.short	(.L_1516 - .L_1515)
.L_1515:
        /*001c*/ 	.word	0x00000000
        /*0020*/ 	.short	0x0007
        /*0022*/ 	.short	0x0028
        /*0024*/ 	.byte	0x00, 0xf0, 0x11, 0x00


	//----- nvinfo : EIATTR_KPARAM_INFO
	.align		4
.L_1516:
        /*0028*/ 	.byte	0x04, 0x17
        /*002a*/ 	.short	(.L_1518 - .L_1517)
.L_1517:
        /*002c*/ 	.word	0x00000000
        /*0030*/ 	.short	0x0006
        /*0032*/ 	.short	0x0020
        /*0034*/ 	.byte	0x00, 0xf5, 0x21, 0x00


	//----- nvinfo : EIATTR_KPARAM_INFO
	.align		4
.L_1518:
        /*0038*/ 	.byte	0x04, 0x17
        /*003a*/ 	.short	(.L_1520 - .L_1519)
.L_1519:
        /*003c*/ 	.word	0x00000000
        /*0040*/ 	.short	0x0005
        /*0042*/ 	.short	0x001c
        /*0044*/ 	.byte	0x00, 0xf0, 0x11, 0x00


	//----- nvinfo : EIATTR_KPARAM_INFO
	.align		4
.L_1520:
        /*0048*/ 	.byte	0x04, 0x17
        /*004a*/ 	.short	(.L_1522 - .L_1521)
.L_1521:
        /*004c*/ 	.word	0x00000000
        /*0050*/ 	.short	0x0004
        /*0052*/ 	.short	0x0018
        /*0054*/ 	.byte	0x00, 0xf0, 0x11, 0x00


	//----- nvinfo : EIATTR_KPARAM_INFO
	.align		4
.L_1522:
        /*0058*/ 	.byte	0x04, 0x17
        /*005a*/ 	.short	(.L_1524 - .L_1523)
.L_1523:
        /*005c*/ 	.word	0x00000000
        /*0060*/ 	.short	0x0003
        /*0062*/ 	.short	0x0010
        /*0064*/ 	.byte	0x00, 0xf5, 0x21, 0x00


	//----- nvinfo : EIATTR_KPARAM_INFO
	.align		4
.L_1524:
        /*0068*/ 	.byte	0x04, 0x17
        /*006a*/ 	.short	(.L_1526 - .L_1525)
.L_1525:
        /*006c*/ 	.word	0x00000000
        /*0070*/ 	.short	0x0002
        /*0072*/ 	.short	0x0008
        /*0074*/ 	.byte	0x00, 0xf0, 0x11, 0x00


	//----- nvinfo : EIATTR_KPARAM_INFO
	.align		4
.L_1526:
        /*0078*/ 	.byte	0x04, 0x17
        /*007a*/ 	.short	(.L_1528 - .L_1527)
.L_1527:
        /*007c*/ 	.word	0x00000000
        /*0080*/ 	.short	0x0001
        /*0082*/ 	.short	0x0004
        /*0084*/ 	.byte	0x00, 0xf0, 0x11, 0x00


	//----- nvinfo : EIATTR_KPARAM_INFO
	.align		4
.L_1528:
        /*0088*/ 	.byte	0x04, 0x17
        /*008a*/ 	.short	(.L_1530 - .L_1529)
.L_1529:
        /*008c*/ 	.word	0x00000000
        /*0090*/ 	.short	0x0000
        /*0092*/ 	.short	0x0000
        /*0094*/ 	.byte	0x00, 0xf0, 0x11, 0x00


	//----- nvinfo : EIATTR_SPARSE_MMA_MASK
	.align		4
.L_1530:
        /*0098*/ 	.byte	0x03, 0x50
        /*009a*/ 	.short	0x0000


	//----- nvinfo : EIATTR_MAXREG_COUNT
	.align		4
        /*009c*/ 	.byte	0x03, 0x1b
        /*009e*/ 	.short	0x00ff


	//----- nvinfo : EIATTR_MERCURY_ISA_VERSION
	.align		4
        /*00a0*/ 	.byte	0x03, 0x5f
        /*00a2*/ 	.short	0x0101


	//----- nvinfo : EIATTR_VRC_CTA_INIT_COUNT
	.align		4
        /*00a4*/ 	.byte	0x02, 0x4a
	.zero		1
	.zero		1


	//----- nvinfo : EIATTR_EXIT_INSTR_OFFSETS
	.align		4
        /*00a8*/ 	.byte	0x04, 0x1c
        /*00aa*/ 	.short	(.L_1532 - .L_1531)


	//   ....[0]....
.L_1531:
        /*00ac*/ 	.word	0x000000c0


	//   ....[1]....
        /*00b0*/ 	.word	0x00000160


	//   ....[2]....
        /*00b4*/ 	.word	0x000001b0


	//   ....[3]....
        /*00b8*/ 	.word	0x00000530


	//----- nvinfo : EIATTR_CRS_STACK_SIZE
	.align		4
.L_1532:
        /*00bc*/ 	.byte	0x04, 0x1e
        /*00be*/ 	.short	(.L_1534 - .L_1533)
.L_1533:
        /*00c0*/ 	.word	0x00000000


	//----- nvinfo : EIATTR_CBANK_PARAM_SIZE
	.align		4
.L_1534:
        /*00c4*/ 	.byte	0x03, 0x19
        /*00c6*/ 	.short	0x0030


	//----- nvinfo : EIATTR_PARAM_CBANK
	.align		4
        /*00c8*/ 	.byte	0x04, 0x0a
        /*00ca*/ 	.short	(.L_1536 - .L_1535)
	.align		4
.L_1535:
        /*00cc*/ 	.word	index@(.nv.constant0.uplo_cdf_norm_inv)
        /*00d0*/ 	.short	0x0380
        /*00d2*/ 	.short	0x0030


	//----- nvinfo : EIATTR_SW_WAR
	.align		4
.L_1536:
        /*00d4*/ 	.byte	0x04, 0x36
        /*00d6*/ 	.short	(.L_1538 - .L_1537)
.L_1537:
        /*00d8*/ 	.word	0x00000008
.L_1538:


//--------------------- .nv.info.uplo_cdf_norm    --------------------------
	.section	.nv.info.uplo_cdf_norm,"",@"SHT_CUDA_INFO"
	.sectionflags	@""
	.align	4


	//----- nvinfo : EIATTR_CUDA_API_VERSION
	.align		4
        /*0000*/ 	.byte	0x04, 0x37
        /*0002*/ 	.short	(.L_1540 - .L_1539)
.L_1539:
        /*0004*/ 	.word	0x00000082


	//----- nvinfo : EIATTR_KPARAM_INFO
	.align		4
.L_1540:
        /*0008*/ 	.byte	0x04, 0x17
        /*000a*/ 	.short	(.L_1542 - .L_1541)
.L_1541:
        /*000c*/ 	.word	0x00000000
        /*0010*/ 	.short	0x0008
        /*0012*/ 	.short	0x002c
        /*0014*/ 	.byte	0x00, 0xf0, 0x11, 0x00


	//----- nvinfo : EIATTR_KPARAM_INFO
	.align		4
.L_1542:
        /*0018*/ 	.byte	0x04, 0x17
        /*001a*/ 	.short	(.L_1544 - .L_1543)
.L_1543:
        /*001c*/ 	.word	0x00000000
        /*0020*/ 	.short	0x0007
        /*0022*/ 	.short	0x0028
        /*0024*/ 	.byte	0x00, 0xf0, 0x11, 0x00


	//----- nvinfo : EIATTR_KPARAM_INFO
	.align		4
.L_1544:
        /*0028*/ 	.byte	0x04, 0x17
        /*002a*/ 	.short	(.L_1546 - .L_1545)
.L_1545:
        /*002c*/ 	.word	0x00000000
        /*0030*/ 	.short	0x0006
        /*0032*/ 	.short	0x0020
        /*0034*/ 	.byte	0x00, 0xf5, 0x21, 0x00


	//----- nvinfo : EIATTR_KPARAM_INFO
	.align		4
.L_1546:
        /*0038*/ 	.byte	0x04, 0x17
        /*003a*/ 	.short	(.L_1548 - .L_1547)
.L_1547:
        /*003c*/ 	.word	0x00000000
        /*0040*/ 	.short	0x0005
        /*0042*/ 	.short	0x001c
        /*0044*/ 	.byte	0x00, 0xf0, 0x11, 0x00


	//----- nvinfo : EIATTR_KPARAM_INFO
	.align		4
.L_1548:
        /*0048*/ 	.byte	0x04, 0x17
        /*004a*/ 	.short	(.L_1550 - .L_1549)
.L_1549:
        /*004c*/ 	.word	0x00000000
        /*0050*/ 	.short	0x0004
        /*0052*/ 	.short	0x0018
        /*0054*/ 	.byte	0x00, 0xf0, 0x11, 0x00


	//----- nvinfo : EIATTR_KPARAM_INFO
	.align		4
.L_1550:
        /*0058*/ 	.byte	0x04, 0x17
        /*005a*/ 	.short	(.L_1552 - .L_1551)
.L_1551:
        /*005c*/ 	.word	0x00000000
        /*0060*/ 	.short	0x0003
        /*0062*/ 	.short	0x0010
        /*0064*/ 	.byte	0x00, 0xf5, 0x21, 0x00


	//----- nvinfo : EIATTR_KPARAM_INFO
	.align		4
.L_1552:
        /*0068*/ 	.byte	0x04, 0x17
        /*006a*/ 	.short	(.L_1554 - .L_1553)
.L_1553:
        /*006c*/ 	.word	0x00000000
        /*0070*/ 	.short	0x0002
        /*0072*/ 	.short	0x0008
        /*0074*/ 	.byte	0x00, 0xf0, 0x11, 0x00


	//----- nvinfo : EIATTR_KPARAM_INFO
	.align		4
.L_1554:
        /*0078*/ 	.byte	0x04, 0x17
        /*007a*/ 	.short	(.L_1556 - .L_1555)
.L_1555:
        /*007c*/ 	.word	0x00000000
        /*0080*/ 	.short	0x0001
        /*0082*/ 	.short	0x0004
        /*0084*/ 	.byte	0x00, 0xf0, 0x11, 0x00


	//----- nvinfo : EIATTR_KPARAM_INFO
	.align		4
.L_1556:
        /*0088*/ 	.byte	0x04, 0x17
        /*008a*/ 	.short	(.L_1558 - .L_1557)
.L_1557:
        /*008c*/ 	.word	0x00000000
        /*0090*/ 	.short	0x0000
        /*0092*/ 	.short	0x0000
        /*0094*/ 	.byte	0x00, 0xf0, 0x11, 0x00


	//----- nvinfo : EIATTR_SPARSE_MMA_MASK
	.align		4
.L_1558:
        /*0098*/ 	.byte	0x03, 0x50
        /*009a*/ 	.short	0x0000


	//----- nvinfo : EIATTR_MAXREG_COUNT
	.align		4
        /*009c*/ 	.byte	0x03, 0x1b
        /*009e*/ 	.short	0x00ff


	//----- nvinfo : EIATTR_MERCURY_ISA_VERSION
	.align		4
        /*00a0*/ 	.byte	0x03, 0x5f
        /*00a2*/ 	.short	0x0101


	//----- nvinfo : EIATTR_VRC_CTA_INIT_COUNT
	.align		4
        /*00a4*/ 	.byte	0x02, 0x4a
	.zero		1
	.zero		1


	//----- nvinfo : EIATTR_EXIT_INSTR_OFFSETS
	.align		4
        /*00a8*/ 	.byte	0x04, 0x1c
        /*00aa*/ 	.short	(.L_1560 - .L_1559)


	//   ....[0]....
.L_1559:
        /*00ac*/ 	.word	0x000000c0


	//   ....[1]....
        /*00b0*/ 	.word	0x00000160


	//   ....[2]....
        /*00b4*/ 	.word	0x000001b0


	//   ....[3]....
        /*00b8*/ 	.word	0x00000670


	//----- nvinfo : EIATTR_CRS_STACK_SIZE
	.align		4
.L_1560:
        /*00bc*/ 	.byte	0x04, 0x1e
        /*00be*/ 	.short	(.L_1562 - .L_1561)
.L_1561:
        /*00c0*/ 	.word	0x00000000


	//----- nvinfo : EIATTR_CBANK_PARAM_SIZE
	.align		4
.L_1562:
        /*00c4*/ 	.byte	0x03, 0x19
        /*00c6*/ 	.short	0x0030


	//----- nvinfo : EIATTR_PARAM_CBANK
	.align		4
        /*00c8*/ 	.byte	0x04, 0x0a
        /*00ca*/ 	.short	(.L_1564 - .L_1563)
	.align		4
.L_1563:
        /*00cc*/ 	.word	index@(.nv.constant0.uplo_cdf_norm)
        /*00d0*/ 	.short	0x0380
        /*00d2*/ 	.short	0x0030


	//----- nvinfo : EIATTR_SW_WAR
	.align		4
.L_1564:
        /*00d4*/ 	.byte	0x04, 0x36
        /*00d6*/ 	.short	(.L_1566 - .L_1565)
.L_1565:
        /*00d8*/ 	.word	0x00000008
.L_1566:


//--------------------- .nv.info.uplo_erfc_inv    --------------------------
	.section	.nv.info.uplo_erfc_inv,"",@"SHT_CUDA_INFO"
	.sectionflags	@""
	.align	4


	//----- nvinfo : EIATTR_CUDA_API_VERSION
	.align		4
        /*0000*/ 	.byte	0x04, 0x37
        /*0002*/ 	.short	(.L_1568 - .L_1567)
.L_1567:
        /*0004*/ 	.word	0x00000082


	//----- nvinfo : EIATTR_KPARAM_INFO
	.align		4
.L_1568:
        /*0008*/ 	.byte	0x04, 0x17
        /*000a*/ 	.short	(.L_1570 - .L_1569)
.L_1569:
        /*000c*/ 	.word	0x00000000
        /*0010*/ 	.short	0x0008
        /*0012*/ 	.short	0x002c
        /*0014*/ 	.byte	0x00, 0xf0, 0x11, 0x00


	//----- nvinfo : EIATTR_KPARAM_INFO
	.align		4
.L_1570:
        /*0018*/ 	.byte	0x04, 0x17
        /*001a*/ 	.short	(.L_1572 - .L_1571)
.L_1571:
        /*001c*/ 	.word	0x00000000
        /*0020*/ 	.short	0x0007
        /*0022*/ 	.short	0x0028
        /*0024*/ 	.byte	0x00, 0xf0, 0x11, 0x00


	//----- nvinfo : EIATTR_KPARAM_INFO
	.align		4
.L_1572:
        /*0028*/ 	.byte	0x04, 0x17
        /*002a*/ 	.short	(.L_1574 - .L_1573)
.L_1573:
        /*002c*/ 	.word	0x00000000
        /*0030*/ 	.short	0x0006
        /*0032*/ 	.short	0x0020
        /*0034*/ 	.byte	0x00, 0xf5, 0x21, 0x00


	//----- nvinfo : EIATTR_KPARAM_INFO
	.align		4
.L_1574:
        /*0038*/ 	.byte	0x04, 0x17
        /*003a*/ 	.short	(.L_1576 - .L_1575)
.L_1575:
        /*003c*/ 	.word	0x00000000
        /*0040*/ 	.short	0x0005
        /*0042*/ 	.short	0x001c
        /*0044*/ 	.byte	0x00, 0xf0, 0x11, 0x00


	//----- nvinfo : EIATTR_KPARAM_INFO
	.align		4
.L_1576:
        /*0048*/ 	.byte	0x04, 0x17
        /*004a*/ 	.short	(.L_1578 - .L_1577)
.L_1577:
        /*004c*/ 	.word	0x00000000
        /*0050*/ 	.short	0x0004
        /*0052*/ 	.short	0x0018
        /*0054*/ 	.byte	0x00, 0xf0, 0x11, 0x00


	//----- nvinfo : EIATTR_KPARAM_INFO
	.align		4
.L_1578:
        /*0058*/ 	.byte	0x04, 0x17
        /*005a*/ 	.short	(.L_1580 - .L_1579)
.L_1579:
        /*005c*/ 	.word	0x00000000
        /*0060*/ 	.short	0x0003
        /*0062*/ 	.short	0x0010
        /*0064*/ 	.byte	0x00, 0xf5, 0x21, 0x00


	//----- nvinfo : EIATTR_KPARAM_INFO
	.align		4
.L_1580:
        /*0068*/ 	.byte	0x04, 0x17
        /*006a*/ 	.short	(.L_1582 - .L_1581)
.L_1581:
        /*006c*/ 	.word	0x00000000
        /*0070*/ 	.short	0x0002
        /*0072*/ 	.short	0x0008
        /*0074*/ 	.byte	0x00, 0xf0, 0x11, 0x00


	//----- nvinfo : EIATTR_KPARAM_INFO
	.align		4
.L_1582:
        /*0078*/ 	.byte	0x04, 0x17
        /*007a*/ 	.short	(.L_1584 - .L_1583)
.L_1583:
        /*007c*/ 	.word	0x00000000
        /*0080*/ 	.short	0x0001
        /*0082*/ 	.short	0x0004
        /*0084*/ 	.byte	0x00, 0xf0, 0x11, 0x00


	//----- nvinfo : EIATTR_KPARAM_INFO
	.align		4
.L_1584:
        /*0088*/ 	.byte	0x04, 0x17
        /*008a*/ 	.short	(.L_1586 - .L_1585)
.L_1585:
        /*008c*/ 	.word	0x00000000
        /*0090*/ 	.short	0x0000
        /*0092*/ 	.short	0x0000
        /*0094*/ 	.byte	0x00, 0xf0, 0x11, 0x00


	//----- nvinfo : EIATTR_SPARSE_MMA_MASK
	.align		4
.L_1586:
        /*0098*/ 	.byte	0x03, 0x50
        /*009a*/ 	.short	0x0000


	//----- nvinfo : EIATTR_MAXREG_COUNT
	.align		4
        /*009c*/ 	.byte	0x03, 0x1b
        /*009e*/ 	.short	0x00ff


	//----- nvinfo : EIATTR_MERCURY_ISA_VERSION
	.align		4
        /*00a0*/ 	.byte	0x03, 0x5f
        /*00a2*/ 	.short	0x0101


	//----- nvinfo : EIATTR_VRC_CTA_INIT_COUNT
	.align		4
        /*00a4*/ 	.byte	0x02, 0x4a
	.zero		1
	.zero		1


	//----- nvinfo : EIATTR_EXIT_INSTR_OFFSETS
	.align		4
        /*00a8*/ 	.byte	0x04, 0x1c
        /*00aa*/ 	.short	(.L_1588 - .L_1587)


	//   ....[0]....
.L_1587:
        /*00ac*/ 	.word	0x000000c0


	//   ....[1]....
        /*00b0*/ 	.word	0x00000160


	//   ....[2]....
        /*00b4*/ 	.word	0x000001b0


	//   ....[3]....
        /*00b8*/ 	.word	0x00000510


	//----- nvinfo : EIATTR_CRS_STACK_SIZE
	.align		4
.L_1588:
        /*00bc*/ 	.byte	0x04, 0x1e
        /*00be*/ 	.short	(.L_1590 - .L_1589)
.L_1589:
        /*00c0*/ 	.word	0x00000000


	//----- nvinfo : EIATTR_CBANK_PARAM_SIZE
	.align		4
.L_1590:
        /*00c4*/ 	.byte	0x03, 0x19
        /*00c6*/ 	.short	0x0030


	//----- nvinfo : EIATTR_PARAM_CBANK
	.align		4
        /*00c8*/ 	.byte	0x04, 0x0a
        /*00ca*/ 	.short	(.L_1592 - .L_1591)
	.align		4
.L_1591:
        /*00cc*/ 	.word	index@(.nv.constant0.uplo_erfc_inv)
        /*00d0*/ 	.short	0x0380
        /*00d2*/ 	.short	0x0030


	//----- nvinfo : EIATTR_SW_WAR
	.align		4
.L_1592:
        /*00d4*/ 	.byte	0x04, 0x36
        /*00d6*/ 	.short	(.L_1594 - .L_1593)
.L_1593:
        /*00d8*/ 	.word	0x00000008
.L_1594:


//--------------------- .nv.info.uplo_erfc        --------------------------
	.section	.nv.info.uplo_erfc,"",@"SHT_CUDA_INFO"
	.sectionflags	@""
	.align	4


	//----- nvinfo : EIATTR_CUDA_API_VERSION
	.align		4
        /*0000*/ 	.byte	0x04, 0x37
        /*0002*/ 	.short	(.L_1596 - .L_1595)
.L_1595:
        /*0004*/ 	.word	0x00000082


	//----- nvinfo : EIATTR_KPARAM_INFO
	.align		4
.L_1596:
        /*0008*/ 	.byte	0x04, 0x17
        /*000a*/ 	.short	(.L_1598 - .L_1597)
.L_1597:
        /*000c*/ 	.word	0x00000000
        /*0010*/ 	.short	0x0008
        /*0012*/ 	.short	0x002c
        /*0014*/ 	.byte	0x00, 0xf0, 0x11, 0x00


	//----- nvinfo : EIATTR_KPARAM_INFO
	.align		4
.L_1598:
        /*0018*/ 	.byte	0x04, 0x17
        /*001a*/ 	.short	(.L_1600 - .L_1599)
.L_1599:
        /*001c*/ 	.word	0x00000000
        /*0020*/ 	.short	0x0007
        /*0022*/ 	.short	0x0028
        /*0024*/ 	.byte	0x00, 0xf0, 0x11, 0x00


	//----- nvinfo : EIATTR_KPARAM_INFO
	.align		4
.L_1600:
        /*0028*/ 	.byte	0x04, 0x17
        /*002a*/ 	.short	(.L_1602 - .L_1601)
.L_1601:
        /*002c*/ 	.word	0x00000000
        /*0030*/ 	.short	0x0006
        /*0032*/ 	.short	0x0020
        /*0034*/ 	.byte	0x00, 0xf5, 0x21, 0x00


	//----- nvinfo : EIATTR_KPARAM_INFO
	.align		4
.L_1602:
        /*0038*/ 	.byte	0x04, 0x17
        /*003a*/ 	.short	(.L_1604 - .L_1603)
.L_1603:
        /*003c*/ 	.word	0x00000000
        /*0040*/ 	.short	0x0005
        /*0042*/ 	.short	0x001c
        /*0044*/ 	.byte	0x00, 0xf0, 0x11, 0x00


	//----- nvinfo : EIATTR_KPARAM_INFO
	.align		4
.L_1604:
        /*0048*/ 	.byte	0x04, 0x17
        /*004a*/ 	.short	(.L_1606 - .L_1605)
.L_1605:
        /*004c*/ 	.word	0x00000000
        /*0050*/ 	.short	0x0004
        /*0052*/ 	.short	0x0018
        /*0054*/ 	.byte	0x00, 0xf0, 0x11, 0x00


	//----- nvinfo : EIATTR_KPARAM_INFO
	.align		4
.L_1606:
        /*0058*/ 	.byte	0x04, 0x17
        /*005a*/ 	.short	(.L_1608 - .L_1607)
.L_1607:
        /*005c*/ 	.word	0x00000000
        /*0060*/ 	.short	0x0003
        /*0062*/ 	.short	0x0010
        /*0064*/ 	.byte	0x00, 0xf5, 0x21, 0x00


	//----- nvinfo : EIATTR_KPARAM_INFO
	.align		4
.L_1608:
        /*0068*/ 	.byte	0x04, 0x17
        /*006a*/ 	.short	(.L_1610 - .L_1609)
.L_1609:
        /*006c*/ 	.word	0x00000000
        /*0070*/ 	.short	0x0002
        /*0072*/ 	.short	0x0008
        /*0074*/ 	.byte	0x00, 0xf0, 0x11, 0x00


	//----- nvinfo : EIATTR_KPARAM_INFO
	.align		4
.L_1610:
        /*0078*/ 	.byte	0x04, 0x17
        /*007a*/ 	.short	(.L_1612 - .L_1611)
.L_1611:
        /*007c*/ 	.word	0x00000000
        /*0080*/ 	.short	0x0001
        /*0082*/ 	.short	0x0004
        /*0084*/ 	.byte	0x00, 0xf0, 0x11, 0x00


	//----- nvinfo : EIATTR_KPARAM_INFO
	.align		4
.L_1612:
        /*0088*/ 	.byte	0x04, 0x17
        /*008a*/ 	.short	(.L_1614 - .L_1613)
.L_1613:
        /*008c*/ 	.word	0x00000000
        /*0090*/ 	.short	0x0000
        /*0092*/ 	.short	0x0000
        /*0094*/ 	.byte	0x00, 0xf0, 0x11, 0x00


	//----- nvinfo : EIATTR_SPARSE_MMA_MASK
	.align		4
.L_1614:
        /*0098*/ 	.byte	0x03, 0x50
        /*009a*/ 	.short	0x0000


	//----- nvinfo : EIATTR_MAXREG_COUNT
	.align		4
        /*009c*/ 	.byte	0x03, 0x1b
        /*009e*/ 	.short	0x00ff


	//----- nvinfo : EIATTR_MERCURY_ISA_VERSION
	.align		4
        /*00a0*/ 	.byte	0x03, 0x5f
        /*00a2*/ 	.short	0x0101


	//----- nvinfo : EIATTR_VRC_CTA_INIT_COUNT
	.align		4
        /*00a4*/ 	.byte	0x02, 0x4a
	.zero		1
	.zero		1


	//----- nvinfo : EIATTR_EXIT_INSTR_OFFSETS
	.align		4
        /*00a8*/ 	.byte	0x04, 0x1c
        /*00aa*/ 	.short	(.L_1616 - .L_1615)


	//   ....[0]....
.L_1615:
        /*00ac*/ 	.word	0x000000c0


	//   ....[1]....
        /*00b0*/ 	.word	0x00000160


	//   ....[2]....
        /*00b4*/ 	.word	0x000001b0


	//   ....[3]....
        /*00b8*/ 	.word	0x00000580


	//----- nvinfo : EIATTR_CRS_STACK_SIZE
	.align		4
.L_1616:
        /*00bc*/ 	.byte	0x04, 0x1e
        /*00be*/ 	.short	(.L_1618 - .L_1617)
.L_1617:
        /*00c0*/ 	.word	0x00000000


	//----- nvinfo : EIATTR_CBANK_PARAM_SIZE
	.align		4
.L_1618:
        /*00c4*/ 	.byte	0x03, 0x19
        /*00c6*/ 	.short	0x0030


	//----- nvinfo : EIATTR_PARAM_CBANK
	.align		4
        /*00c8*/ 	.byte	0x04, 0x0a
        /*00ca*/ 	.short	(.L_1620 - .L_1619)
	.align		4
.L_1619:
        /*00cc*/ 	.word	index@(.nv.constant0.uplo_erfc)
        /*00d0*/ 	.short	0x0380
        /*00d2*/ 	.short	0x0030


	//----- nvinfo : EIATTR_SW_WAR
	.align		4
.L_1620:
        /*00d4*/ 	.byte	0x04, 0x36
        /*00d6*/ 	.short	(.L_1622 - .L_1621)
.L_1621:
        /*00d8*/ 	.word	0x00000008
.L_1622:


//--------------------- .nv.info.uplo_erf_inv     --------------------------
	.section	.nv.info.uplo_erf_inv,"",@"SHT_CUDA_INFO"
	.sectionflags	@""
	.align	4


	//----- nvinfo : EIATTR_CUDA_API_VERSION
	.align		4
        /*0000*/ 	.byte	0x04, 0x37
        /*0002*/ 	.short	(.L_1624 - .L_1623)
.L_1623:
        /*0004*/ 	.word	0x00000082


	//----- nvinfo : EIATTR_KPARAM_INFO
	.align		4
.L_1624:
        /*0008*/ 	.byte	0x04, 0x17
        /*000a*/ 	.short	(.L_1626 - .L_1625)
.L_1625:
        /*000c*/ 	.word	0x00000000
        /*0010*/ 	.short	0x0008
        /*0012*/ 	.short	0x002c
        /*0014*/ 	.byte	0x00, 0xf0, 0x11, 0x00


	//----- nvinfo : EIATTR_KPARAM_INFO
	.align		4
.L_1626:
        /*0018*/ 	.byte	0x04, 0x17
        /*001a*/ 	.short	(.L_1628 - .L_1627)
.L_1627:
        /*001c*/ 	.word	0x00000000
        /*0020*/ 	.short	0x0007
        /*0022*/ 	.short	0x0028
        /*0024*/ 	.byte	0x00, 0xf0, 0x11, 0x00


	//----- nvinfo : EIATTR_KPARAM_INFO
	.align		4
.L_1628:
        /*0028*/ 	.byte	0x04, 0x17
        /*002a*/ 	.short	(.L_1630 - .L_1629)
.L_1629:
        /*002c*/ 	.word	0x00000000
        /*0030*/ 	.short	0x0006
        /*0032*/ 	.short	0x0020
        /*0034*/ 	.byte	0x00, 0xf5, 0x21, 0x00


	//----- nvinfo : EIATTR_KPARAM_INFO
	.align		4
.L_1630:
        /*0038*/ 	.byte	0x04, 0x17
        /*003a*/ 	.short	(.L_1632 - .L_1631)
.L_1631:
        /*003c*/ 	.word	0x00000000
        /*0040*/ 	.short	0x0005
        /*0042*/ 	.short	0x001c
        /*0044*/ 	.byte	0x00, 0xf0, 0x11, 0x00


	//----- nvinfo : EIATTR_KPARAM_INFO
	.align		4
.L_1632:
        /*0048*/ 	.byte	0x04, 0x17
        /*004a*/ 	.short	(.L_1634 - .L_1633)
.L_1633:
        /*004c*/ 	.word	0x00000000
        /*0050*/ 	.short	0x0004
        /*0052*/ 	.short	0x0018
        /*0054*/ 	.byte	0x00, 0xf0, 0x11, 0x00


	//----- nvinfo : EIATTR_KPARAM_INFO
	.align		4
.L_1634:
        /*0058*/ 	.byte	0x04, 0x17
        /*005a*/ 	.short	(.L_1636 - .L_1635)
.L_1635:
        /*005c*/ 	.word	0x00000000
        /*0060*/ 	.short	0x0003
        /*0062*/ 	.short	0x0010
        /*0064*/ 	.byte	0x00, 0xf5, 0x21, 0x00


	//----- nvinfo : EIATTR_KPARAM_INFO
	.align		4
.L_1636:
        /*0068*/ 	.byte	0x04, 0x17
        /*006a*/ 	.short	(.L_1638 - .L_1637)
.L_1637:
        /*006c*/ 	.word	0x00000000
        /*0070*/ 	.short	0x0002
        /*0072*/ 	.short	0x0008
        /*0074*/ 	.byte	0x00, 0xf0, 0x11, 0x00


	//----- nvinfo : EIATTR_KPARAM_INFO
	.align		4
.L_1638:
        /*0078*/ 	.byte	0x04, 0x17
        /*007a*/ 	.short	(.L_1640 - .L_1639)
.L_1639:
        /*007c*/ 	.word	0x00000000
        /*0080*/ 	.short	0x0001
        /*0082*/ 	.short	0x0004
        /*0084*/ 	.byte	0x00, 0xf0, 0x11, 0x00


	//----- nvinfo : EIATTR_KPARAM_INFO
	.align		4
.L_1640:
        /*0088*/ 	.byte	0x04, 0x17
        /*008a*/ 	.short	(.L_1642 - .L_1641)
.L_1641:
        /*008c*/ 	.word	0x00000000
        /*0090*/ 	.short	0x0000
        /*0092*/ 	.short	0x0000
        /*0094*/ 	.byte	0x00, 0xf0, 0x11, 0x00


	//----- nvinfo : EIATTR_SPARSE_MMA_MASK
	.align		4
.L_1642:
        /*0098*/ 	.byte	0x03, 0x50
        /*009a*/ 	.short	0x0000


	//----- nvinfo : EIATTR_MAXREG_COUNT
	.align		4
        /*009c*/ 	.byte	0x03, 0x1b
        /*009e*/ 	.short	0x00ff


	//----- nvinfo : EIATTR_MERCURY_ISA_VERSION
	.align		4
        /*00a0*/ 	.byte	0x03, 0x5f
        /*00a2*/ 	.short	0x0101


	//----- nvinfo : EIATTR_VRC_CTA_INIT_COUNT
	.align		4
        /*00a4*/ 	.byte	0x02, 0x4a
	.zero		1
	.zero		1


	//----- nvinfo : EIATTR_EXIT_INSTR_OFFSETS
	.align		4
        /*00a8*/ 	.byte	0x04, 0x1c
        /*00aa*/ 	.short	(.L_1644 - .L_1643)


	//   ....[0]....
.L_1643:
        /*00ac*/ 	.word	0x000000c0


	//   ....[1]....
        /*00b0*/ 	.word	0x00000160


	//   ....[2]....
        /*00b4*/ 	.word	0x000001b0


	//   ....[3]....
        /*00b8*/ 	.word	0x00000450


	//----- nvinfo : EIATTR_CRS_STACK_SIZE
	.align		4
.L_1644:
        /*00bc*/ 	.byte	0x04, 0x1e
        /*00be*/ 	.short	(.L_1646 - .L_1645)
.L_1645:
        /*00c0*/ 	.word	0x00000000


	//----- nvinfo : EIATTR_CBANK_PARAM_SIZE
	.align		4
.L_1646:
        /*00c4*/ 	.byte	0x03, 0x19
        /*00c6*/ 	.short	0x0030


	//----- nvinfo : EIATTR_PARAM_CBANK
	.align		4
        /*00c8*/ 	.byte	0x04, 0x0a
        /*00ca*/ 	.short	(.L_1648 - .L_1647)
	.align		4
.L_1647:
        /*00cc*/ 	.word	index@(.nv.constant0.uplo_erf_inv)
        /*00d0*/ 	.short	0x0380
        /*00d2*/ 	.short	0x0030


	//----- nvinfo : EIATTR_SW_WAR
	.align		4
.L_1648:
        /*00d4*/ 	.byte	0x04, 0x36
        /*00d6*/ 	.short	(.L_1650 - .L_1649)
.L_1649:
        /*00d8*/ 	.word	0x00000008
.L_1650:


//--------------------- .nv.info.uplo_erf         --------------------------
	.section	.nv.info.uplo_erf,"",@"SHT_CUDA_INFO"
	.sectionflags	@""
	.align	4


	//----- nvinfo : EIATTR_CUDA_API_VERSION
	.align		4
        /*0000*/ 	.byte	0x04, 0x37
        /*0002*/ 	.short	(.L_1652 - .L_1651)
.L_1651:
        /*0004*/ 	.word	0x00000082


	//----- nvinfo : EIATTR_KPARAM_INFO
	.align		4
.L_1652:
        /*0008*/ 	.byte	0x04, 0x17
        /*000a*/ 	.short	(.L_1654 - .L_1653)
.L_1653:
        /*000c*/ 	.word	0x00000000
        /*0010*/ 	.short	0x0008
        /*0012*/ 	.short	0x002c
        /*0014*/ 	.byte	0x00, 0xf0, 0x11, 0x00


	//----- nvinfo : EIATTR_KPARAM_INFO
	.align		4
.L_1654:
        /*0018*/ 	.byte	0x04, 0x17
        /*001a*/ 	.short	(.L_1656 - .L_1655)
.L_1655:
        /*001c*/ 	.word	0x00000000
        /*0020*/ 	.short	0x0007
        /*0022*/ 	.short	0x0028
        /*0024*/ 	.byte	0x00, 0xf0, 0x11, 0x00


	//----- nvinfo : EIATTR_KPARAM_INFO
	.align		4
.L_1656:
        /*0028*/ 	.byte	0x04, 0x17
        /*002a*/ 	.short	(.L_1658 - .L_1657)
.L_1657:
        /*002c*/ 	.word	0x00000000
        /*0030*/ 	.short	0x0006
        /*0032*/ 	.short	0x0020
        /*0034*/ 	.byte	0x00, 0xf5, 0x21, 0x00


	//----- nvinfo : EIATTR_KPARAM_INFO
	.align		4
.L_1658:
        /*0038*/ 	.byte	0x04, 0x17
        /*003a*/ 	.short	(.L_1660 - .L_1659)
.L_1659:
        /*003c*/ 	.word	0x00000000
        /*0040*/ 	.short	0x0005
        /*0042*/ 	.short	0x001c
        /*0044*/ 	.byte	0x00, 0xf0, 0x11, 0x00


	//----- nvinfo : EIATTR_KPARAM_INFO
	.align		4
.L_1660:
        /*0048*/ 	.byte	0x04, 0x17
        /*004a*/ 	.short	(.L_1662 - .L_1661)
.L_1661:
        /*004c*/ 	.word	0x00000000
        /*0050*/ 	.short	0x0004
        /*0052*/ 	.short	0x0018
        /*0054*/ 	.byte	0x00, 0xf0, 0x11, 0x00


	//----- nvinfo : EIATTR_KPARAM_INFO
	.align		4
.L_1662:
        /*0058*/ 	.byte	0x04, 0x17
        /*005a*/ 	.short	(.L_1664 - .L_1663)
.L_1663:
        /*005c*/ 	.word	0x00000000
        /*0060*/ 	.short	0x0003
        /*0062*/ 	.short	0x0010
        /*0064*/ 	.byte	0x00, 0xf5, 0x21, 0x00


	//----- nvinfo : EIATTR_KPARAM_INFO
	.align		4
.L_1664:
        /*0068*/ 	.byte	0x04, 0x17
        /*006a*/ 	.short	(.L_1666 - .L_1665)
.L_1665:
        /*006c*/ 	.word	0x00000000
        /*0070*/ 	.short	0x0002
        /*0072*/ 	.short	0x0008
        /*0074*/ 	.byte	0x00, 0xf0, 0x11, 0x00


	//----- nvinfo : EIATTR_KPARAM_INFO
	.align		4
.L_1666:
        /*0078*/ 	.byte	0x04, 0x17
        /*007a*/ 	.short	(.L_1668 - .L_1667)
.L_1667:
        /*007c*/ 	.word	0x00000000
        /*0080*/ 	.short	0x0001
        /*0082*/ 	.short	0x0004
        /*0084*/ 	.byte	0x00, 0xf0, 0x11, 0x00


	//----- nvinfo : EIATTR_KPARAM_INFO
	.align		4
.L_1668:
        /*0088*/ 	.byte	0x04, 0x17
        /*008a*/ 	.short	(.L_1670 - .L_1669)
.L_1669:
        /*008c*/ 	.word	0x00000000
        /*0090*/ 	.short	0x0000
        /*0092*/ 	.short	0x0000
        /*0094*/ 	.byte	0x00, 0xf0, 0x11, 0x00


	//----- nvinfo : EIATTR_SPARSE_MMA_MASK
	.align		4
.L_1670:
        /*0098*/ 	.byte	0x03, 0x50
        /*009a*/ 	.short	0x0000


	//----- nvinfo : EIATTR_MAXREG_COUNT
	.align		4
        /*009c*/ 	.byte	0x03, 0x1b
        /*009e*/ 	.short	0x00ff


	//----- nvinfo : EIATTR_MERCURY_ISA_VERSION
	.align		4
        /*00a0*/ 	.byte	0x03, 0x5f
        /*00a2*/ 	.short	0x0101


	//----- nvinfo : EIATTR_VRC_CTA_INIT_COUNT
	.align		4
        /*00a4*/ 	.byte	0x02, 0x4a
	.zero		1
	.zero		1


	//----- nvinfo : EIATTR_EXIT_INSTR_OFFSETS
	.align		4
        /*00a8*/ 	.byte	0x04, 0x1c
        /*00aa*/ 	.short	(.L_1672 - .L_1671)


	//   ....[0]....
.L_1671:
        /*00ac*/ 	.word	0x000000c0


	//   ....[1]....
        /*00b0*/ 	.word	0x00000160


	//   ....[2]....
        /*00b4*/ 	.word	0x000001b0


	//   ....[3]....
        /*00b8*/ 	.word	0x00000440


	//----- nvinfo : EIATTR_CRS_STACK_SIZE
	.align		4
.L_1672:
        /*00bc*/ 	.byte	0x04, 0x1e
        /*00be*/ 	.short	(.L_1674 - .L_1673)
.L_1673:
        /*00c0*/ 	.word	0x00000000


	//----- nvinfo : EIATTR_CBANK_PARAM_SIZE
	.align		4
.L_1674:
        /*00c4*/ 	.byte	0x03, 0x19
        /*00c6*/ 	.short	0x0030


	//----- nvinfo : EIATTR_PARAM_CBANK
	.align		4
        /*00c8*/ 	.byte	0x04, 0x0a
        /*00ca*/ 	.short	(.L_1676 - .L_1675)
	.align		4
.L_1675:
        /*00cc*/ 	.word	index@(.nv.constant0.uplo_erf)
        /*00d0*/ 	.short	0x0380
        /*00d2*/ 	.short	0x0030


	//----- nvinfo : EIATTR_SW_WAR
	.align		4
.L_1676:
        /*00d4*/ 	.byte	0x04, 0x36
        /*00d6*/ 	.short	(.L_1678 - .L_1677)
.L_1677:
        /*00d8*/ 	.word	0x00000008
.L_1678:


//--------------------- .nv.info.uplo_atanh       --------------------------
	.section	.nv.info.uplo_atanh,"",@"SHT_CUDA_INFO"
	.sectionflags	@""
	.align	4


	//----- nvinfo : EIATTR_CUDA_API_VERSION
	.align		4
        /*0000*/ 	.byte	0x04, 0x37
        /*0002*/ 	.short	(.L_1680 - .L_1679)
.L_1679:
        /*0004*/ 	.word	0x00000082


	//----- nvinfo : EIATTR_KPARAM_INFO
	.align		4
.L_1680:
        /*0008*/ 	.byte	0x04, 0x17
        /*000a*/ 	.short	(.L_1682 - .L_1681)
.L_1681:
        /*000c*/ 	.word	0x00000000
        /*0010*/ 	.short	0x0008
        /*0012*/ 	.short	0x002c
        /*0014*/ 	.byte	0x00, 0xf0, 0x11, 0x00


	//----- nvinfo : EIATTR_KPARAM_INFO
	.align		4
.L_1682:
        /*0018*/ 	.byte	0x04, 0x17
        /*001a*/ 	.short	(.L_1684 - .L_1683)
.L_1683:
        /*001c*/ 	.word	0x00000000
        /*0020*/ 	.short	0x0007
        /*0022*/ 	.short	0x0028
        /*0024*/ 	.byte	0x00, 0xf0, 0x11, 0x00


	//----- nvinfo : EIATTR_KPARAM_INFO
	.align		4
.L_1684:
        /*0028*/ 	.byte	0x04, 0x17
        /*002a*/ 	.short	(.L_1686 - .L_1685)
.L_1685:
        /*002c*/ 	.word	0x00000000
        /*0030*/ 	.short	0x0006
        /*0032*/ 	.short	0x0020
        /*0034*/ 	.byte	0x00, 0xf5, 0x21, 0x00


	//----- nvinfo : EIATTR_KPARAM_INFO
	.align		4
.L_1686:
        /*0038*/ 	.byte	0x04, 0x17
        /*003a*/ 	.short	(.L_1688 - .L_1687)
.L_1687:
        /*003c*/ 	.word	0x00000000
        /*0040*/ 	.short	0x0005
        /*0042*/ 	.short	0x001c
        /*0044*/ 	.byte	0x00, 0xf0, 0x11, 0x00


	//----- nvinfo : EIATTR_KPARAM_INFO
	.align		4
.L_1688:
        /*0048*/ 	.byte	0x04, 0x17
        /*004a*/ 	.short	(.L_1690 - .L_1689)
.L_1689:
        /*004c*/ 	.word	0x00000000
        /*0050*/ 	.short	0x0004
        /*0052*/ 	.short	0x0018
        /*0054*/ 	.byte	0x00, 0xf0, 0x11, 0x00


	//----- nvinfo : EIATTR_KPARAM_INFO
	.align		4
.L_1690:
        /*0058*/ 	.byte	0x04, 0x17
        /*005a*/ 	.short	(.L_1692 - .L_1691)
.L_1691:
        /*005c*/ 	.word	0x00000000
        /*0060*/ 	.short	0x0003
        /*0062*/ 	.short	0x0010
        /*0064*/ 	.byte	0x00, 0xf5, 0x21, 0x00


	//----- nvinfo : EIATTR_KPARAM_INFO
	.align		4
.L_1692:
        /*0068*/ 	.byte	0x04, 0x17
        /*006a*/ 	.short	(.L_1694 - .L_1693)
.L_1693:
        /*006c*/ 	.word	0x00000000
        /*0070*/ 	.short	0x0002
        /*0072*/ 	.short	0x0008
        /*0074*/ 	.byte	0x00, 0xf0, 0x11, 0x00


	//----- nvinfo : EIATTR_KPARAM_INFO
	.align		4
.L_1694:
        /*0078*/ 	.byte	0x04, 0x17
        /*007a*/ 	.short	(.L_1696 - .L_1695)
.L_1695:
        /*007c*/ 	.word	0x00000000
        /*0080*/ 	.short	0x0001
        /*0082*/ 	.short	0x0004
        /*0084*/ 	.byte	0x00, 0xf0, 0x11, 0x00


	//----- nvinfo : EIATTR_KPARAM_INFO
	.align		4
.L_1696:
        /*0088*/ 	.byte	0x04, 0x17
        /*008a*/ 	.short	(.L_1698 - .L_1697)
.L_1697:
        /*008c*/ 	.word	0x00000000
        /*0090*/ 	.short	0x0000
        /*0092*/ 	.short	0x0000
        /*0094*/ 	.byte	0x00, 0xf0, 0x11, 0x00


	//----- nvinfo : EIATTR_SPARSE_MMA_MASK
	.align		4
.L_1698:
        /*0098*/ 	.byte	0x03, 0x50
        /*009a*/ 	.short	0x0000


	//----- nvinfo : EIATTR_MAXREG_COUNT
	.align		4
        /*009c*/ 	.byte	0x03, 0x1b
        /*009e*/ 	.short	0x00ff


	//----- nvinfo : EIATTR_MERCURY_ISA_VERSION
	.align		4
        /*00a0*/ 	.byte	0x03, 0x5f
        /*00a2*/ 	.short	0x0101


	//----- nvinfo : EIATTR_VRC_CTA_INIT_COUNT
	.align		4
        /*00a4*/ 	.byte	0x02, 0x4a
	.zero		1
	.zero		1


	//----- nvinfo : EIATTR_EXIT_INSTR_OFFSETS
	.align		4
        /*00a8*/ 	.byte	0x04, 0x1c
        /*00aa*/ 	.short	(.L_1700 - .L_1699)


	//   ....[0]....
.L_1699:
        /*00ac*/ 	.word	0x000000c0


	//   ....[1]....
        /*00b0*/ 	.word	0x00000160


	//   ....[2]....
        /*00b4*/ 	.word	0x000001b0


	//   ....[3]....
        /*00b8*/ 	.word	0x000004d0


	//----- nvinfo : EIATTR_CRS_STACK_SIZE
	.align		4
.L_1700:
        /*00bc*/ 	.byte	0x04, 0x1e
        /*00be*/ 	.short	(.L_1702 - .L_1701)
.L_1701:
        /*00c0*/ 	.word	0x00000000


	//----- nvinfo : EIATTR_CBANK_PARAM_SIZE
	.align		4
.L_1702:
        /*00c4*/ 	.byte	0x03, 0x19
        /*00c6*/ 	.short	0x0030


	//----- nvinfo : EIATTR_PARAM_CBANK
	.align		4
        /*00c8*/ 	.byte	0x04, 0x0a
        /*00ca*/ 	.short	(.L_1704 - .L_1703)
	.align		4
.L_1703:
        /*00cc*/ 	.word	index@(.nv.constant0.uplo_atanh)
        /*00d0*/ 	.short	0x0380
        /*00d2*/ 	.short	0x0030


	//----- nvinfo : EIATTR_SW_WAR
	.align		4
.L_1704:
        /*00d4*/ 	.byte	0x04, 0x36
        /*00d6*/ 	.short	(.L_1706 - .L_1705)
.L_1705:
        /*00d8*/ 	.word	0x00000008
.L_1706:


//--------------------- .nv.info.uplo_acosh       --------------------------
	.section	.nv.info.uplo_acosh,"",@"SHT_CUDA_INFO"
	.sectionflags	@""
	.align	4


	//----- nvinfo : EIATTR_CUDA_API_VERSION
	.align		4
        /*0000*/ 	.byte	0x04, 0x37
        /*0002*/ 	.short	(.L_1708 - .L_1707)
.L_1707:
        /*0004*/ 	.word	0x00000082


	//----- nvinfo : EIATTR_KPARAM_INFO
	.align		4
.L_1708:
        /*0008*/ 	.byte	0x04, 0x17
        /*000a*/ 	.short	(.L_1710 - .L_1709)
.L_1709:
        /*000c*/ 	.word	0x00000000
        /*0010*/ 	.short	0x0008
        /*0012*/ 	.short	0x002c
        /*0014*/ 	.byte	0x00, 0xf0, 0x11, 0x00


	//----- nvinfo : EIATTR_KPARAM_INFO
	.align		4
.L_1710:
        /*0018*/ 	.byte	0x04, 0x17
        /*001a*/ 	.short	(.L_1712 - .L_1711)
.L_1711:
        /*001c*/ 	.word	0x00000000
        /*0020*/ 	.short	0x0007
        /*0022*/ 	.short	0x0028
        /*0024*/ 	.byte	0x00, 0xf0, 0x11, 0x00


	//----- nvinfo : EIATTR_KPARAM_INFO
	.align		4
.L_1712:
        /*0028*/ 	.byte	0x04, 0x17
        /*002a*/ 	.short	(.L_1714 - .L_1713)
.L_1713:
        /*002c*/ 	.word	0x00000000
        /*0030*/ 	.short	0x0006
        /*0032*/ 	.short	0x0020
        /*0034*/ 	.byte	0x00, 0xf5, 0x21, 0x00


	//----- nvinfo : EIATTR_KPARAM_INFO
	.align		4
.L_1714:
        /*0038*/ 	.byte	0x04, 0x17
        /*003a*/ 	.short	(.L_1716 - .L_1715)
.L_1715:
        /*003c*/ 	.word	0x00000000
        /*0040*/ 	.short	0x0005
        /*0042*/ 	.short	0x001c
        /*0044*/ 	.byte	0x00, 0xf0, 0x11, 0x00


	//----- nvinfo : EIATTR_KPARAM_INFO
	.align		4
.L_1716:
        /*0048*/ 	.byte	0x04, 0x17
        /*004a*/ 	.short	(.L_1718 - .L_1717)
.L_1717:
        /*004c*/ 	.word	0x00000000
        /*0050*/ 	.short	0x0004
        /*0052*/ 	.short	0x0018
        /*0054*/ 	.byte	0x00, 0xf0, 0x11, 0x00


	//----- nvinfo : EIATTR_KPARAM_INFO
	.align		4
.L_1718:
        /*0058*/ 	.byte	0x04, 0x17
        /*005a*/ 	.short	(.L_1720 - .L_1719)
.L_1719:
        /*005c*/ 	.word	0x00000000
        /*0060*/ 	.short	0x0003
        /*0062*/ 	.short	0x0010
        /*0064*/ 	.byte	0x00, 0xf5, 0x21, 0x00


	//----- nvinfo : EIATTR_KPARAM_INFO
	.align		4
.L_1720:
        /*0068*/ 	.byte	0x04, 0x17
        /*006a*/ 	.short	(.L_1722 - .L_1721)
.L_1721:
        /*006c*/ 	.word	0x00000000
        /*0070*/ 	.short	0x0002
        /*0072*/ 	.short	0x0008
        /*0074*/ 	.byte	0x00, 0xf0, 0x11, 0x00


	//----- nvinfo : EIATTR_KPARAM_INFO
	.align		4
.L_1722:
        /*0078*/ 	.byte	0x04, 0x17
        /*007a*/ 	.short	(.L_1724 - .L_1723)
.L_1723:
        /*007c*/ 	.word	0x00000000
        /*0080*/ 	.short	0x0001
        /*0082*/ 	.short	0x0004
        /*0084*/ 	.byte	0x00, 0xf0, 0x11, 0x00


	//----- nvinfo : EIATTR_KPARAM_INFO
	.align		4
.L_1724:
        /*0088*/ 	.byte	0x04, 0x17
        /*008a*/ 	.short	(.L_1726 - .L_1725)
.L_1725:
        /*008c*/ 	.word	0x00000000
        /*0090*/ 	.short	0x0000
        /*0092*/ 	.short	0x0000
        /*0094*/ 	.byte	0x00, 0xf0, 0x11, 0x00


	//----- nvinfo : EIATTR_SPARSE_MMA_MASK
	.align		4
.L_1726:
        /*0098*/ 	.byte	0x03, 0x50
        /*009a*/ 	.short	0x0000


	//----- nvinfo : EIATTR_MAXREG_COUNT
	.align		4
        /*009c*/ 	.byte	0x03, 0x1b
        /*009e*/ 	.short	0x00ff


	//----- nvinfo : EIATTR_MERCURY_ISA_VERSION
	.align		4
        /*00a0*/ 	.byte	0x03, 0x5f
        /*00a2*/ 	.short	0x0101


	//----- nvinfo : EIATTR_VRC_CTA_INIT_COUNT
	.align		4
        /*00a4*/ 	.byte	0x02, 0x4a
	.zero		1
	.zero		1


	//----- nvinfo : EIATTR_EXIT_INSTR_OFFSETS
	.align		4
        /*00a8*/ 	.byte	0x04, 0x1c
        /*00aa*/ 	.short	(.L_1728 - .L_1727)


	//   ....[0]....
.L_1727:
        /*00ac*/ 	.word	0x000000c0


	//   ....[1]....
        /*00b0*/ 	.word	0x00000160


	//   ....[2]....
        /*00b4*/ 	.word	0x000001b0


	//   ....[3]....
        /*00b8*/ 	.word	0x00000520


	//----- nvinfo : EIATTR_CRS_STACK_SIZE
	.align		4
.L_1728:
        /*00bc*/ 	.byte	0x04, 0x1e
        /*00be*/ 	.short	(.L_1730 - .L_1729)
.L_1729:
        /*00c0*/ 	.word	0x00000000


	//----- nvinfo : EIATTR_CBANK_PARAM_SIZE
	.align		4
.L_1730:
        /*00c4*/ 	.byte	0x03, 0x19
        /*00c6*/ 	.short	0x0030


	//----- nvinfo : EIATTR_PARAM_CBANK
	.align		4
        /*00c8*/ 	.byte	0x04, 0x0a
        /*00ca*/ 	.short	(.L_1732 - .L_1731)
	.align		4
.L_1731:
        /*00cc*/ 	.word	index@(.nv.constant0.uplo_acosh)
        /*00d0*/ 	.short	0x0380
        /*00d2*/ 	.short	0x0030


	//----- nvinfo : EIATTR_SW_WAR
	.align		4
.L_1732:
        /*00d4*/ 	.byte	0x04, 0x36
        /*00d6*/ 	.short	(.L_1734 - .L_1733)
.L_1733:
        /*00d8*/ 	.word	0x00000008
.L_1734:


//--------------------- .nv.info.uplo_asinh       --------------------------
	.section	.nv.info.uplo_asinh,"",@"SHT_CUDA_INFO"
	.sectionflags	@""
	.align	4


	//----- nvinfo : EIATTR_CUDA_API_VERSION
	.align		4
        /*0000*/ 	.byte	0x04, 0x37
        /*0002*/ 	.short	(.L_1736 - .L_1735)
.L_1735:
        /*0004*/ 	.word	0x00000082


	//----- nvinfo : EIATTR_KPARAM_INFO
	.align		4
.L_1736:
        /*0008*/ 	.byte	0x04, 0x17
        /*000a*/ 	.short	(.L_1738 - .L_1737)
.L_1737:
        /*000c*/ 	.word	0x00000000
        /*0010*/ 	.short	0x0008
        /*0012*/ 	.short	0x002c
        /*0014*/ 	.byte	0x00, 0xf0, 0x11, 0x00


	//----- nvinfo : EIATTR_KPARAM_INFO
	.align		4
.L_1738:
        /*0018*/ 	.byte	0x04, 0x17
        /*001a*/ 	.short	(.L_1740 - .L_1739)
.L_1739:
        /*001c*/ 	.word	0x00000000
        /*0020*/ 	.short	0x0007
        /*0022*/ 	.short	0x0028
        /*0024*/ 	.byte	0x00, 0xf0, 0x11, 0x00


	//----- nvinfo : EIATTR_KPARAM_INFO
	.align		4
.L_1740:
        /*0028*/ 	.byte	0x04, 0x17
        /*002a*/ 	.short	(.L_1742 - .L_1741)
.L_1741:
        /*002c*/ 	.word	0x00000000
        /*0030*/ 	.short	0x0006
        /*0032*/ 	.short	0x0020
        /*0034*/ 	.byte	0x00, 0xf5, 0x21, 0x00


	//----- nvinfo : EIATTR_KPARAM_INFO
	.align		4
.L_1742:
        /*0038*/ 	.byte	0x04, 0x17
        /*003a*/ 	.short	(.L_1744 - .L_1743)
.L_1743:
        /*003c*/ 	.word	0x00000000
        /*0040*/ 	.short	0x0005
        /*0042*/ 	.short	0x001c
        /*0044*/ 	.byte	0x00, 0xf0, 0x11, 0x00


	//----- nvinfo : EIATTR_KPARAM_INFO
	.align		4
.L_1744:
        /*0048*/ 	.byte	0x04, 0x17
        /*004a*/ 	.short	(.L_1746 - .L_1745)
.L_1745:
        /*004c*/ 	.word	0x00000000
        /*0050*/ 	.short	0x0004
        /*0052*/ 	.short	0x0018
        /*0054*/ 	.byte	0x00, 0xf0, 0x11, 0x00


	//----- nvinfo : EIATTR_KPARAM_INFO
	.align		4
.L_1746:
        /*0058*/ 	.byte	0x04, 0x17
        /*005a*/ 	.short	(.L_1748 - .L_1747)
.L_1747:
        /*005c*/ 	.word	0x00000000
        /*0060*/ 	.short	0x0003
        /*0062*/ 	.short	0x0010
        /*0064*/ 	.byte	0x00, 0xf5, 0x21, 0x00


	//----- nvinfo : EIATTR_KPARAM_INFO
	.align		4
.L_1748:
        /*0068*/ 	.byte	0x04, 0x17
        /*006a*/ 	.short	(.L_1750 - .L_1749)
.L_1749:
        /*006c*/ 	.word	0x00000000
        /*0070*/ 	.short	0x0002
        /*0072*/ 	.short	0x0008
        /*0074*/ 	.byte	0x00, 0xf0, 0x11, 0x00


	//----- nvinfo : EIATTR_KPARAM_INFO
	.align		4
.L_1750:
        /*0078*/ 	.byte	0x04, 0x17
        /*007a*/ 	.short	(.L_1752 - .L_1751)
.L_1751:
        /*007c*/ 	.word	0x00000000
        /*0080*/ 	.short	0x0001
        /*0082*/ 	.short	0x0004
        /*0084*/ 	.byte	0x00, 0xf0, 0x11, 0x00


	//----- nvinfo : EIATTR_KPARAM_INFO
	.align		4
.L_1752:
        /*0088*/ 	.byte	0x04, 0x17
        /*008a*/ 	.short	(.L_1754 - .L_1753)
.L_1753:
        /*008c*/ 	.word	0x00000000
        /*0090*/ 	.short	0x0000
        /*0092*/ 	.short	0x0000
        /*0094*/ 	.byte	0x00, 0xf0, 0x11, 0x00


	//----- nvinfo : EIATTR_SPARSE_MMA_MASK
	.align		4
.L_1754:
        /*0098*/ 	.byte	0x03, 0x50
        /*009a*/ 	.short	0x0000


	//----- nvinfo : EIATTR_MAXREG_COUNT
	.align		4
        /*009c*/ 	.byte	0x03, 0x1b
        /*009e*/ 	.short	0x00ff


	//----- nvinfo : EIATTR_MERCURY_ISA_VERSION
	.align		4
        /*00a0*/ 	.byte	0x03, 0x5f
        /*00a2*/ 	.short	0x0101


	//----- nvinfo : EIATTR_VRC_CTA_INIT_COUNT
	.align		4
        /*00a4*/ 	.byte	0x02, 0x4a
	.zero		1
	.zero		1


	//----- nvinfo : EIATTR_EXIT_INSTR_OFFSETS
	.align		4
        /*00a8*/ 	.byte	0x04, 0x1c
        /*00aa*/ 	.short	(.L_1756 - .L_1755)


	//   ....[0]....
.L_1755:
        /*00ac*/ 	.word	0x000000c0


	//   ....[1]....
        /*00b0*/ 	.word	0x00000160


	//   ....[2]....
        /*00b4*/ 	.word	0x000001b0


	//   ....[3]....
        /*00b8*/ 	.word	0x00000500


	//----- nvinfo : EIATTR_CRS_STACK_SIZE
	.align		4
.L_1756:
        /*00bc*/ 	.byte	0x04, 0x1e
        /*00be*/ 	.short	(.L_1758 - .L_1757)
.L_1757:
        /*00c0*/ 	.word	0x00000000


	//----- nvinfo : EIATTR_CBANK_PARAM_SIZE
	.align		4
.L_1758:
        /*00c4*/ 	.byte	0x03, 0x19
        /*00c6*/ 	.short	0x0030


	//----- nvinfo : EIATTR_PARAM_CBANK
	.align		4
        /*00c8*/ 	.byte	0x04, 0x0a
        /*00ca*/ 	.short	(.L_1760 - .L_1759)
	.align		4
.L_1759:
        /*00cc*/ 	.word	index@(.nv.constant0.uplo_asinh)
        /*00d0*/ 	.short	0x0380
        /*00d2*/ 	.short	0x0030


	//----- nvinfo : EIATTR_SW_WAR
	.align		4
.L_1760:
        /*00d4*/ 	.byte	0x04, 0x36
        /*00d6*/ 	.short	(.L_1762 - .L_1761)
.L_1761:
        /*00d8*/ 	.word	0x00000008
.L_1762:


//--------------------- .nv.info.uplo_tanh        --------------------------
	.section	.nv.info.uplo_tanh,"",@"SHT_CUDA_INFO"
	.sectionflags	@""
	.align	4


	//----- nvinfo : EIATTR_CUDA_API_VERSION
	.align		4
        /*0000*/ 	.byte	0x04, 0x37
        /*0002*/ 	.short	(.L_1764 - .L_1763)
.L_1763:
        /*0004*/ 	.word	0x00000082


	//----- nvinfo : EIATTR_KPARAM_INFO
	.align		4
.L_1764:
        /*0008*/ 	.byte	0x04, 0x17
        /*000a*/ 	.short	(.L_1766 - .L_1765)
.L_1765:
        /*000c*/ 	.word	0x00000000
        /*0010*/ 	.short	0x0008
        /*0012*/ 	.short	0x002c
        /*0014*/ 	.byte	0x00, 0xf0, 0x11, 0x00


	//----- nvinfo : EIATTR_KPARAM_INFO
	.align		4
.L_1766:
        /*0018*/ 	.byte	0x04, 0x17
        /*001a*/ 	.short	(.L_1768 - .L_1767)
.L_1767:
        /*001c*/ 	.word	0x00000000
        /*0020*/ 	.short	0x0007
        /*0022*/ 	.short	0x0028
        /*0024*/ 	.byte	0x00, 0xf0, 0x11, 0x00


	//----- nvinfo : EIATTR_KPARAM_INFO
	.align		4
.L_1768:
        /*0028*/ 	.byte	0x04, 0x17
        /*002a*/ 	.short	(.L_1770 - .L_1769)
.L_1769:
        /*002c*/ 	.word	0x00000000
        /*0030*/ 	.short	0x0006
        /*0032*/ 	.short	0x0020
        /*0034*/ 	.byte	0x00, 0xf5, 0x21, 0x00


	//----- nvinfo : EIATTR_KPARAM_INFO
	.align		4
.L_1770:
        /*0038*/ 	.byte	0x04, 0x17
        /*003a*/ 	.short	(.L_1772 - .L_1771)
.L_1771:
        /*003c*/ 	.word	0x00000000
        /*0040*/ 	.short	0x0005
        /*0042*/ 	.short	0x001c
        /*0044*/ 	.byte	0x00, 0xf0, 0x11, 0x00


	//----- nvinfo : EIATTR_KPARAM_INFO
	.align		4
.L_1772:
        /*0048*/ 	.byte	0x04, 0x17
        /*004a*/ 	.short	(.L_1774 - .L_1773)
.L_1773:
        /*004c*/ 	.word	0x00000000
        /*0050*/ 	.short	0x0004
        /*0052*/ 	.short	0x0018
        /*0054*/ 	.byte	0x00, 0xf0, 0x11, 0x00


	//----- nvinfo : EIATTR_KPARAM_INFO
	.align		4
.L_1774:
        /*0058*/ 	.byte	0x04, 0x17
        /*005a*/ 	.short	(.L_1776 - .L_1775)
.L_1775:
        /*005c*/ 	.word	0x00000000
        /*0060*/ 	.short	0x0003
        /*0062*/ 	.short	0x0010
        /*0064*/ 	.byte	0x00, 0xf5, 0x21, 0x00


	//----- nvinfo : EIATTR_KPARAM_INFO
	.align		4
.L_1776:
        /*0068*/ 	.byte	0x04, 0x17
        /*006a*/ 	.short	(.L_1778 - .L_1777)
.L_1777:
        /*006c*/ 	.word	0x00000000
        /*0070*/ 	.short	0x0002
        /*0072*/ 	.short	0x0008
        /*0074*/ 	.byte	0x00, 0xf0, 0x11, 0x00


	//----- nvinfo : EIATTR_KPARAM_INFO
	.align		4
.L_1778:
        /*0078*/ 	.byte	0x04, 0x17
        /*007a*/ 	.short	(.L_1780 - .L_1779)
.L_1779:
        /*007c*/ 	.word	0x00000000
        /*0080*/ 	.short	0x0001
        /*0082*/ 	.short	0x0004
        /*0084*/ 	.byte	0x00, 0xf0, 0x11, 0x00


	//----- nvinfo : EIATTR_KPARAM_INFO
	.align		4
.L_1780:
        /*0088*/ 	.byte	0x04, 0x17
        /*008a*/ 	.short	(.L_1782 - .L_1781)
.L_1781:
        /*008c*/ 	.word	0x00000000
        /*0090*/ 	.short	0x0000
        /*0092*/ 	.short	0x0000
        /*0094*/ 	.byte	0x00, 0xf0, 0x11, 0x00


	//----- nvinfo : EIATTR_SPARSE_MMA_MASK
	.align		4
.L_1782:
        /*0098*/ 	.byte	0x03, 0x50
        /*009a*/ 	.short	0x0000


	//----- nvinfo : EIATTR_MAXREG_COUNT
	.align		4
        /*009c*/ 	.byte	0x03, 0x1b
        /*009e*/ 	.short	0x00ff


	//----- nvinfo : EIATTR_MERCURY_ISA_VERSION
	.align		4
        /*00a0*/ 	.byte	0x03, 0x5f
        /*00a2*/ 	.short	0x0101


	//----- nvinfo : EIATTR_VRC_CTA_INIT_COUNT
	.align		4
        /*00a4*/ 	.byte	0x02, 0x4a
	.zero		1
	.zero		1


	//----- nvinfo : EIATTR_EXIT_INSTR_OFFSETS
	.align		4
        /*00a8*/ 	.byte	0x04, 0x1c
        /*00aa*/ 	.short	(.L_1784 - .L_1783)


	//   ....[0]....
.L_1783:
        /*00ac*/ 	.word	0x000000c0


	//   ....[1]....
        /*00b0*/ 	.word	0x00000160


	//   ....[2]....
        /*00b4*/ 	.word	0x000001b0


	//   ....[3]....
        /*00b8*/ 	.word	0x00000390


	//----- nvinfo : EIATTR_CRS_STACK_SIZE
	.align		4
.L_1784:
        /*00bc*/ 	.byte	0x04, 0x1e
        /*00be*/ 	.short	(.L_1786 - .L_1785)
.L_1785:
        /*00c0*/ 	.word	0x00000000


	//----- nvinfo : EIATTR_CBANK_PARAM_SIZE
	.align		4
.L_1786:
        /*00c4*/ 	.byte	0x03, 0x19
        /*00c6*/ 	.short	0x0030


	//----- nvinfo : EIATTR_PARAM_CBANK
	.align		4
        /*00c8*/ 	.byte	0x04, 0x0a
        /*00ca*/ 	.short	(.L_1788 - .L_1787)
	.align		4
.L_1787:
        /*00cc*/ 	.word	index@(.nv.constant0.uplo_tanh)
        /*00d0*/ 	.short	0x0380
        /*00d2*/ 	.short	0x0030


	//----- nvinfo : EIATTR_SW_WAR
	.align		4
.L_1788:
        /*00d4*/ 	.byte	0x04, 0x36
        /*00d6*/ 	.short	(.L_1790 - .L_1789)
.L_1789:
        /*00d8*/ 	.word	0x00000008
.L_1790:


//--------------------- .nv.info.uplo_cosh        --------------------------
	.section	.nv.info.uplo_cosh,"",@"SHT_CUDA_INFO"
	.sectionflags	@""
	.align	4


	//----- nvinfo : EIATTR_CUDA_API_VERSION
	.align		4
        /*0000*/ 	.byte	0x04, 0x37
        /*0002*/ 	.short	(.L_1792 - .L_1791)
.L_1791:
        /*0004*/ 	.word	0x00000082


	//----- nvinfo : EIATTR_KPARAM_INFO
	.align		4
.L_1792:
        /*0008*/ 	.byte	0x04, 0x17
        /*000a*/ 	.short	(.L_1794 - .L_1793)
.L_1793:
        /*000c*/ 	.word	0x00000000
        /*0010*/ 	.short	0x0008
        /*0012*/ 	.short	0x002c
        /*0014*/ 	.byte	0x00, 0xf0, 0x11, 0x00


	//----- nvinfo : EIATTR_KPARAM_INFO
	.align		4
.L_1794:
        /*0018*/ 	.byte	0x04, 0x17
        /*001a*/ 	.short	(.L_1796 - .L_1795)
.L_1795:
        /*001c*/ 	.word	0x00000000
        /*0020*/ 	.short	0x0007
        /*0022*/ 	.short	0x0028
        /*0024*/ 	.byte	0x00, 0xf0, 0x11, 0x00


	//----- nvinfo : EIATTR_KPARAM_INFO
	.align		4
.L_1796:
        /*0028*/ 	.byte	0x04, 0x17
        /*002a*/ 	.short	(.L_1798 - .L_1797)
.L_1797:
        /*002c*/ 	.word	0x00000000
        /*0030*/ 	.short	0x0006
        /*0032*/ 	.short	0x0020
        /*0034*/ 	.byte	0x00, 0xf5, 0x21, 0x00


	//----- nvinfo : EIATTR_KPARAM_INFO
	.align		4
.L_1798:
        /*0038*/ 	.byte	0x04, 0x17
        /*003a*/ 	.short	(.L_1800 - .L_1799)
.L_1799:
        /*003c*/ 	.word	0x00000000
        /*0040*/ 	.short	0x0005
        /*0042*/ 	.short	0x001c
        /*0044*/ 	.byte	0x00, 0xf0, 0x11, 0x00


	//----- nvinfo : EIATTR_KPARAM_INFO
	.align		4
.L_1800:
        /*0048*/ 	.byte	0x04, 0x17
        /*004a*/ 	.short	(.L_1802 - .L_1801)
.L_1801:
        /*004c*/ 	.word	0x00000000
        /*0050*/ 	.short	0x0004
        /*0052*/ 	.short	0x0018
        /*0054*/ 	.byte	0x00, 0xf0, 0x11, 0x00


	//----- nvinfo : EIATTR_KPARAM_INFO
	.align		4
.L_1802:
        /*0058*/ 	.byte	0x04, 0x17
        /*005a*/ 	.short	(.L_1804 - .L_1803)
.L_1803:
        /*005c*/ 	.word	0x00000000
        /*0060*/ 	.short	0x0003
        /*0062*/ 	.short	0x0010
        /*0064*/ 	.byte	0x00, 0xf5, 0x21, 0x00


	//----- nvinfo : EIATTR_KPARAM_INFO
	.align		4
.L_1804:
        /*0068*/ 	.byte	0x04, 0x17
        /*006a*/ 	.short	(.L_1806 - .L_1805)
.L_1805:
        /*006c*/ 	.word	0x00000000
        /*0070*/ 	.short	0x0002
        /*0072*/ 	.short	0x0008
        /*0074*/ 	.byte	0x00, 0xf0, 0x11, 0x00


	//----- nvinfo : EIATTR_KPARAM_INFO
	.align		4
.L_1806:
        /*0078*/ 	.byte	0x04, 0x17
        /*007a*/ 	.short	(.L_1808 - .L_1807)
.L_1807:
        /*007c*/ 	.word	0x00000000
        /*0080*/ 	.short	0x0001
        /*0082*/ 	.short	0x0004
        /*0084*/ 	.byte	0x00, 0xf0, 0x11, 0x00


	//----- nvinfo : EIATTR_KPARAM_INFO
	.align		4
.L_1808:
        /*0088*/ 	.byte	0x04, 0x17
        /*008a*/ 	.short	(.L_1810 - .L_1809)
.L_1809:
        /*008c*/ 	.word	0x00000000
        /*0090*/ 	.short	0x0000
        /*0092*/ 	.short	0x0000
        /*0094*/ 	.byte	0x00, 0xf0, 0x11, 0x00


	//----- nvinfo : EIATTR_SPARSE_MMA_MASK
	.align		4
.L_1810:
        /*0098*/ 	.byte	0x03, 0x50
        /*009a*/ 	.short	0x0000


	//----- nvinfo : EIATTR_MAXREG_COUNT
	.align		4
        /*009c*/ 	.byte	0x03, 0x1b
        /*009e*/ 	.short	0x00ff


	//----- nvinfo : EIATTR_MERCURY_ISA_VERSION
	.align		4
        /*00a0*/ 	.byte	0x03, 0x5f
        /*00a2*/ 	.short	0x0101


	//----- nvinfo : EIATTR_VRC_CTA_INIT_COUNT
	.align		4
        /*00a4*/ 	.byte	0x02, 0x4a
	.zero		1
	.zero		1


	//----- nvinfo : EIATTR_EXIT_INSTR_OFFSETS
	.align		4
        /*00a8*/ 	.byte	0x04, 0x1c
        /*00aa*/ 	.short	(.L_1812 - .L_1811)


	//   ....[0]....
.L_1811:
        /*00ac*/ 	.word	0x000000c0


	//   ....[1]....
        /*00b0*/ 	.word	0x00000160


	//   ....[2]....
        /*00b4*/ 	.word	0x000001b0


	//   ....[3]....
        /*00b8*/ 	.word	0x00000380


	//----- nvinfo : EIATTR_CRS_STACK_SIZE
	.align		4
.L_1812:
        /*00bc*/ 	.byte	0x04, 0x1e
        /*00be*/ 	.short	(.L_1814 - .L_1813)
.L_1813:
        /*00c0*/ 	.word	0x00000000


	//----- nvinfo : EIATTR_CBANK_PARAM_SIZE
	.align		4
.L_1814:
        /*00c4*/ 	.byte	0x03, 0x19
        /*00c6*/ 	.short	0x0030


	//----- nvinfo : EIATTR_PARAM_CBANK
	.align		4
        /*00c8*/ 	.byte	0x04, 0x0a
        /*00ca*/ 	.short	(.L_1816 - .L_1815)
	.align		4
.L_1815:
        /*00cc*/ 	.word	index@(.nv.constant0.uplo_cosh)
        /*00d0*/ 	.short	0x0380
        /*00d2*/ 	.short	0x0030


	//----- nvinfo : EIATTR_SW_WAR
	.align		4
.L_1816:
        /*00d4*/ 	.byte	0x04, 0x36
        /*00d6*/ 	.short	(.L_1818 - .L_1817)
.L_1817:
        /*00d8*/ 	.word	0x00000008
.L_1818:


//--------------------- .nv.info.uplo_sinh        --------------------------
	.section	.nv.info.uplo_sinh,"",@"SHT_CUDA_INFO"
	.sectionflags	@""
	.align	4


	//----- nvinfo : EIATTR_CUDA_API_VERSION
	.align		4
        /*0000*/ 	.byte	0x04, 0x37
        /*0002*/ 	.short	(.L_1820 - .L_1819)
.L_1819:
        /*0004*/ 	.word	0x00000082


	//----- nvinfo : EIATTR_KPARAM_INFO
	.align		4
.L_1820:
        /*0008*/ 	.byte	0x04, 0x17
        /*000a*/ 	.short	(.L_1822 - .L_1821)
.L_1821:
        /*000c*/ 	.word	0x00000000
        /*0010*/ 	.short	0x0008
        /*0012*/ 	.short	0x002c
        /*0014*/ 	.byte	0x00, 0xf0, 0x11, 0x00


	//----- nvinfo : EIATTR_KPARAM_INFO
	.align		4
.L_1822:
        /*0018*/ 	.byte	0x04, 0x17
        /*001a*/ 	.short	(.L_1824 - .L_1823)
.L_1823:
        /*001c*/ 	.word	0x00000000
        /*0020*/ 	.short	0x0007
        /*0022*/ 	.short	0x0028
        /*0024*/ 	.byte	0x00, 0xf0, 0x11, 0x00


	//----- nvinfo : EIATTR_KPARAM_INFO
	.align		4
.L_1824:
        /*0028*/ 	.byte	0x04, 0x17
        /*002a*/ 	.short	(.L_1826 - .L_1825)
.L_1825:
        /*002c*/ 	.word	0x00000000
        /*0030*/ 	.short	0x0006
        /*0032*/ 	.short	0x0020
        /*0034*/ 	.byte	0x00, 0xf5, 0x21, 0x00


	//----- nvinfo : EIATTR_KPARAM_INFO
	.align		4
.L_1826:
        /*0038*/ 	.byte	0x04, 0x17
        /*003a*/ 	.short	(.L_1828 - .L_1827)
.L_1827:
        /*003c*/ 	.word	0x00000000
        /*0040*/ 	.short	0x0005
        /*0042*/ 	.short	0x001c
        /*0044*/ 	.byte	0x00, 0xf0, 0x11, 0x00


	//----- nvinfo : EIATTR_KPARAM_INFO
	.align		4
.L_1828:
        /*0048*/ 	.byte	0x04, 0x17
        /*004a*/ 	.short	(.L_1830 - .L_1829)
.L_1829:
        /*004c*/ 	.word	0x00000000
        /*0050*/ 	.short	0x0004
        /*0052*/ 	.short	0x0018
        /*0054*/ 	.byte	0x00, 0xf0, 0x11, 0x00


	//----- nvinfo : EIATTR_KPARAM_INFO
	.align		4
.L_1830:
        /*0058*/ 	.byte	0x04, 0x17
        /*005a*/ 	.short	(.L_1832 - .L_1831)
.L_1831:
        /*005c*/ 	.word	0x00000000
        /*0060*/ 	.short	0x0003
        /*0062*/ 	.short	0x0010
        /*0064*/ 	.byte	0x00, 0xf5, 0x21, 0x00


	//----- nvinfo : EIATTR_KPARAM_INFO
	.align		4
.L_1832:
        /*0068*/ 	.byte	0x04, 0x17
        /*006a*/ 	.short	(.L_1834 - .L_1833)
.L_1833:
        /*006c*/ 	.word	0x00000000
        /*0070*/ 	.short	0x0002
        /*0072*/ 	.short	0x0008
        /*0074*/ 	.byte	0x00, 0xf0, 0x11, 0x00


	//----- nvinfo : EIATTR_KPARAM_INFO
	.align		4
.L_1834:
        /*0078*/ 	.byte	0x04, 0x17
        /*007a*/ 	.short	(.L_1836 - .L_1835)
.L_1835:
        /*007c*/ 	.word	0x00000000
        /*0080*/ 	.short	0x0001
        /*0082*/ 	.short	0x0004
        /*0084*/ 	.byte	0x00, 0xf0, 0x11, 0x00


	//----- nvinfo : EIATTR_KPARAM_INFO
	.align		4
.L_1836:
        /*0088*/ 	.byte	0x04, 0x17
        /*008a*/ 	.short	(.L_1838 - .L_1837)
.L_1837:
        /*008c*/ 	.word	0x00000000
        /*0090*/ 	.short	0x0000
        /*0092*/ 	.short	0x0000
        /*0094*/ 	.byte	0x00, 0xf0, 0x11, 0x00


	//----- nvinfo : EIATTR_SPARSE_MMA_MASK
	.align		4
.L_1838:
        /*0098*/ 	.byte	0x03, 0x50
        /*009a*/ 	.short	0x0000


	//----- nvinfo : EIATTR_MAXREG_COUNT
	.align		4
        /*009c*/ 	.byte	0x03, 0x1b
        /*009e*/ 	.short	0x00ff


	//----- nvinfo : EIATTR_MERCURY_ISA_VERSION
	.align		4
        /*00a0*/ 	.byte	0x03, 0x5f
        /*00a2*/ 	.short	0x0101


	//----- nvinfo : EIATTR_VRC_CTA_INIT_COUNT
	.align		4
        /*00a4*/ 	.byte	0x02, 0x4a
	.zero		1
	.zero		1


	//----- nvinfo : EIATTR_EXIT_INSTR_OFFSETS
	.align		4
        /*00a8*/ 	.byte	0x04, 0x1c
        /*00aa*/ 	.short	(.L_1840 - .L_1839)


	//   ....[0]....
.L_1839:
        /*00ac*/ 	.word	0x000000c0


	//   ....[1]....
        /*00b0*/ 	.word	0x00000160


	//   ....[2]....
        /*00b4*/ 	.word	0x000001b0


	//   ....[3]....
        /*00b8*/ 	.word	0x00000410


	//----- nvinfo : EIATTR_CRS_STACK_SIZE
	.align		4
.L_1840:
        /*00bc*/ 	.byte	0x04, 0x1e
        /*00be*/ 	.short	(.L_1842 - .L_1841)
.L_1841:
        /*00c0*/ 	.word	0x00000000


	//----- nvinfo : EIATTR_CBANK_PARAM_SIZE
	.align		4
.L_1842:
        /*00c4*/ 	.byte	0x03, 0x19
        /*00c6*/ 	.short	0x0030


	//----- nvinfo : EIATTR_PARAM_CBANK
	.align		4
        /*00c8*/ 	.byte	0x04, 0x0a
        /*00ca*/ 	.short	(.L_1844 - .L_1843)
	.align		4
.L_1843:
        /*00cc*/ 	.word	index@(.nv.constant0.uplo_sinh)
        /*00d0*/ 	.short	0x0380
        /*00d2*/ 	.short	0x0030


	//----- nvinfo : EIATTR_SW_WAR
	.align		4
.L_1844:
        /*00d4*/ 	.byte	0x04, 0x36
        /*00d6*/ 	.short	(.L_1846 - .L_1845)
.L_1845:
        /*00d8*/ 	.word	0x00000008
.L_1846:


//--------------------- .nv.info.uplo_atan2       --------------------------
	.section	.nv.info.uplo_atan2,"",@"SHT_CUDA_INFO"
	.sectionflags	@""
	.align	4


	//----- nvinfo : EIATTR_CUDA_API_VERSION
	.align		4
        /*0000*/ 	.byte	0x04, 0x37
        /*0002*/ 	.short	(.L_1848 - .L_1847)
.L_1847:
        /*0004*/ 	.word	0x00000082


	//----- nvinfo : EIATTR_KPARAM_INFO
	.align		4
.L_1848:
        /*0008*/ 	.byte	0x04, 0x17
        /*000a*/ 	.short	(.L_1850 - .L_1849)
.L_1849:
        /*000c*/ 	.word	0x00000000
        /*0010*/ 	.short	0x000b
        /*0012*/ 	.short	0x003c
        /*0014*/ 	.byte	0x00, 0xf0, 0x11, 0x00


	//----- nvinfo : EIATTR_KPARAM_INFO
	.align		4
.L_1850:
        /*0018*/ 	.byte	0x04, 0x17
        /*001a*/ 	.short	(.L_1852 - .L_1851)
.L_1851:
        /*001c*/ 	.word	0x00000000
        /*0020*/ 	.short	0x000a
        /*0022*/ 	.short	0x0038
        /*0024*/ 	.byte	0x00, 0xf0, 0x11, 0x00


	//----- nvinfo : EIATTR_KPARAM_INFO
	.align		4
.L_1852:
        /*0028*/ 	.byte	0x04, 0x17
        /*002a*/ 	.short	(.L_1854 - .L_1853)
.L_1853:
        /*002c*/ 	.word	0x00000000
        /*0030*/ 	.short	0x0009
        /*0032*/ 	.short	0x0030
        /*0034*/ 	.byte	0x00, 0xf5, 0x21, 0x00


	//----- nvinfo : EIATTR_KPARAM_INFO
	.align		4
.L_1854:
        /*0038*/ 	.byte	0x04, 0x17
        /*003a*/ 	.short	(.L_1856 - .L_1855)
.L_1855:
        /*003c*/ 	.word	0x00000000
        /*0040*/ 	.short	0x0008
        /*0042*/ 	.short	0x002c
        /*0044*/ 	.byte	0x00, 0xf0, 0x11, 0x00


	//----- nvinfo : EIATTR_KPARAM_INFO
	.align		4
.L_1856:
        /*0048*/ 	.byte	0x04, 0x17
        /*004a*/ 	.short	(.L_1858 - .L_1857)
.L_1857:
        /*004c*/ 	.word	0x00000000
        /*0050*/ 	.short	0x0007
        /*0052*/ 	.short	0x0028
        /*0054*/ 	.byte	0x00, 0xf0, 0x11, 0x00


	//----- nvinfo : EIATTR_KPARAM_INFO
	.align		4
.L_1858:
        /*0058*/ 	.byte	0x04, 0x17
        /*005a*/ 	.short	(.L_1860 - .L_1859)
.L_1859:
        /*005c*/ 	.word	0x00000000
        /*0060*/ 	.short	0x0006
        /*0062*/ 	.short	0x0020
        /*0064*/ 	.byte	0x00, 0xf5, 0x21, 0x00


	//----- nvinfo : EIATTR_KPARAM_INFO
	.align		4
.L_1860:
        /*0068*/ 	.byte	0x04, 0x17
        /*006a*/ 	.short	(.L_1862 - .L_1861)
.L_1861:
        /*006c*/ 	.word	0x00000000
        /*0070*/ 	.short	0x0005
        /*0072*/ 	.short	0x001c
        /*0074*/ 	.byte	0x00, 0xf0, 0x11, 0x00


	//----- nvinfo : EIATTR_KPARAM_INFO
	.align		4
.L_1862:
        /*0078*/ 	.byte	0x04, 0x17
        /*007a*/ 	.short	(.L_1864 - .L_1863)
.L_1863:
        /*007c*/ 	.word	0x00000000
        /*0080*/ 	.short	0x0004
        /*0082*/ 	.short	0x0018
        /*0084*/ 	.byte	0x00, 0xf0, 0x11, 0x00


	//----- nvinfo : EIATTR_KPARAM_INFO
	.align		4
.L_1864:
        /*0088*/ 	.byte	0x04, 0x17
        /*008a*/ 	.short	(.L_1866 - .L_1865)
.L_1865:
        /*008c*/ 	.word	0x00000000
        /*0090*/ 	.short	0x0003
        /*0092*/ 	.short	0x0010
        /*0094*/ 	.byte	0x00, 0xf5, 0x21, 0x00


	//----- nvinfo : EIATTR_KPARAM_INFO
	.align		4
.L_1866:
        /*0098*/ 	.byte	0x04, 0x17
        /*009a*/ 	.short	(.L_1868 - .L_1867)
.L_1867:
        /*009c*/ 	.word	0x00000000
        /*00a0*/ 	.short	0x0002
        /*00a2*/ 	.short	0x0008
        /*00a4*/ 	.byte	0x00, 0xf0, 0x11, 0x00


	//----- nvinfo : EIATTR_KPARAM_INFO
	.align		4
.L_1868:
        /*00a8*/ 	.byte	0x04, 0x17
        /*00aa*/ 	.short	(.L_1870 - .L_1869)
.L_1869:
        /*00ac*/ 	.word	0x00000000
        /*00b0*/ 	.short	0x0001
        /*00b2*/ 	.short	0x0004
        /*00b4*/ 	.byte	0x00, 0xf0, 0x11, 0x00


	//----- nvinfo : EIATTR_KPARAM_INFO
	.align		4
.L_1870:
        /*00b8*/ 	.byte	0x04, 0x17
        /*00ba*/ 	.short	(.L_1872 - .L_1871)
.L_1871:
        /*00bc*/ 	.word	0x00000000
        /*00c0*/ 	.short	0x0000
        /*00c2*/ 	.short	0x0000
        /*00c4*/ 	.byte	0x00, 0xf0, 0x11, 0x00


	//----- nvinfo : EIATTR_SPARSE_MMA_MASK
	.align		4
.L_1872:
        /*00c8*/ 	.byte	0x03, 0x50
        /*00ca*/ 	.short	0x0000


	//----- nvinfo : EIATTR_MAXREG_COUNT
	.align		4
        /*00cc*/ 	.byte	0x03, 0x1b
        /*00ce*/ 	.short	0x00ff


	//----- nvinfo : EIATTR_MERCURY_ISA_VERSION
	.align		4
        /*00d0*/ 	.byte	0x03, 0x5f
        /*00d2*/ 	.short	0x0101


	//----- nvinfo : EIATTR_VRC_CTA_INIT_COUNT
	.align		4
        /*00d4*/ 	.byte	0x02, 0x4a
	.zero		1
	.zero		1


	//----- nvinfo : EIATTR_EXIT_INSTR_OFFSETS
	.align		4
        /*00d8*/ 	.byte	0x04, 0x1c
        /*00da*/ 	.short	(.L_1874 - .L_1873)


	//   ....[0]....
.L_1873:
        /*00dc*/ 	.word	0x000000c0


	//   ....[1]....
        /*00e0*/ 	.word	0x00000160


	//   ....[2]....
        /*00e4*/ 	.word	0x000001b0


	//   ....[3]....
        /*00e8*/ 	.word	0x00000590


	//----- nvinfo : EIATTR_CRS_STACK_SIZE
	.align		4
.L_1874:
        /*00ec*/ 	.byte	0x04, 0x1e
        /*00ee*/ 	.short	(.L_1876 - .L_1875)
.L_1875:
        /*00f0*/ 	.word	0x00000000


	//----- nvinfo : EIATTR_CBANK_PARAM_SIZE
	.align		4
.L_1876:
        /*00f4*/ 	.byte	0x03, 0x19
        /*00f6*/ 	.short	0x0040


	//----- nvinfo : EIATTR_PARAM_CBANK
	.align		4
        /*00f8*/ 	.byte	0x04, 0x0a
        /*00fa*/ 	.short	(.L_1878 - .L_1877)
	.align		4
.L_1877:
        /*00fc*/ 	.word	index@(.nv.constant0.uplo_atan2)
        /*0100*/ 	.short	0x0380
        /*0102*/ 	.short	0x0040


	//----- nvinfo : EIATTR_SW_WAR
	.align		4
.L_1878:
        /*0104*/ 	.byte	0x04, 0x36
        /*0106*/ 	.short	(.L_1880 - .L_1879)
.L_1879:
        /*0108*/ 	.word	0x00000008
.L_1880:


//--------------------- .nv.info.uplo_atan        --------------------------
	.section	.nv.info.uplo_atan,"",@"SHT_CUDA_INFO"
	.sectionflags	@""
	.align	4


	//----- nvinfo : EIATTR_CUDA_API_VERSION
	.align		4
        /*0000*/ 	.byte	0x04, 0x37
        /*0002*/ 	.short	(.L_1882 - .L_1881)
.L_1881:
        /*0004*/ 	.word	0x00000082


	//----- nvinfo : EIATTR_KPARAM_INFO
	.align		4
.L_1882:
        /*0008*/ 	.byte	0x04, 0x17
        /*000a*/ 	.short	(.L_1884 - .L_1883)
.L_1883:
        /*000c*/ 	.word	0x00000000
        /*0010*/ 	.short	0x0008
        /*0012*/ 	.short	0x002c
        /*0014*/ 	.byte	0x00, 0xf0, 0x11, 0x00


	//----- nvinfo : EIATTR_KPARAM_INFO
	.align		4
.L_1884:
        /*0018*/ 	.byte	0x04, 0x17
        /*001a*/ 	.short	(.L_1886 - .L_1885)
.L_1885:
        /*001c*/ 	.word	0x00000000
        /*0020*/ 	.short	0x0007
        /*0022*/ 	.short	0x0028
        /*0024*/ 	.byte	0x00, 0xf0, 0x11, 0x00


	//----- nvinfo : EIATTR_KPARAM_INFO
	.align		4
.L_1886:
        /*0028*/ 	.byte	0x04, 0x17
        /*002a*/ 	.short	(.L_1888 - .L_1887)
.L_1887:
        /*002c*/ 	.word	0x00000000
        /*0030*/ 	.short	0x0006
        /*0032*/ 	.short	0x0020
        /*0034*/ 	.byte	0x00, 0xf5, 0x21, 0x00


	//----- nvinfo : EIATTR_KPARAM_INFO
	.align		4
.L_1888:
        /*0038*/ 	.byte	0x04, 0x17
        /*003a*/ 	.short	(.L_1890 - .L_1889)
.L_1889:
        /*003c*/ 	.word	0x00000000
        /*0040*/ 	.short	0x0005
        /*0042*/ 	.short	0x001c
        /*0044*/ 	.byte	0x00, 0xf0, 0x11, 0x00


	//----- nvinfo : EIATTR_KPARAM_INFO
	.align		4
.L_1890:
        /*0048*/ 	.byte	0x04, 0x17
        /*004a*/ 	.short	(.L_1892 - .L_1891)
.L_1891:
        /*004c*/ 	.word	0x00000000
        /*0050*/ 	.short	0x0004
        /*0052*/ 	.short	0x0018
        /*0054*/ 	.byte	0x00, 0xf0, 0x11, 0x00


	//----- nvinfo : EIATTR_KPARAM_INFO
	.align		4
.L_1892:
        /*0058*/ 	.byte	0x04, 0x17
        /*005a*/ 	.short	(.L_1894 - .L_1893)
.L_1893:
        /*005c*/ 	.word	0x00000000
        /*0060*/ 	.short	0x0003
        /*0062*/ 	.short	0x0010
        /*0064*/ 	.byte	0x00, 0xf5, 0x21, 0x00


	//----- nvinfo : EIATTR_KPARAM_INFO
	.align		4
.L_1894:
        /*0068*/ 	.byte	0x04, 0x17
        /*006a*/ 	.short	(.L_1896 - .L_1895)
.L_1895:
        /*006c*/ 	.word	0x00000000
        /*0070*/ 	.short	0x0002
        /*0072*/ 	.short	0x0008
        /*0074*/ 	.byte	0x00, 0xf0, 0x11, 0x00


	//----- nvinfo : EIATTR_KPARAM_INFO
	.align		4
.L_1896:
        /*0078*/ 	.byte	0x04, 0x17
        /*007a*/ 	.short	(.L_1898 - .L_1897)
.L_1897:
        /*007c*/ 	.word	0x00000000
        /*0080*/ 	.short	0x0001
        /*0082*/ 	.short	0x0004
        /*0084*/ 	.byte	0x00, 0xf0, 0x11, 0x00


	//----- nvinfo : EIATTR_KPARAM_INFO
	.align		4
.L_1898:
        /*0088*/ 	.byte	0x04, 0x17
        /*008a*/ 	.short	(.L_1900 - .L_1899)
.L_1899:
        /*008c*/ 	.word	0x00000000
        /*0090*/ 	.short	0x0000
        /*0092*/ 	.short	0x0000
        /*0094*/ 	.byte	0x00, 0xf0, 0x11, 0x00


	//----- nvinfo : EIATTR_SPARSE_MMA_MASK
	.align		4
.L_1900:
        /*0098*/ 	.byte	0x03, 0x50
        /*009a*/ 	.short	0x0000


	//----- nvinfo : EIATTR_MAXREG_COUNT
	.align		4
        /*009c*/ 	.byte	0x03, 0x1b
        /*009e*/ 	.short	0x00ff


	//----- nvinfo : EIATTR_MERCURY_ISA_VERSION
	.align		4
        /*00a0*/ 	.byte	0x03, 0x5f
        /*00a2*/ 	.short	0x0101


	//----- nvinfo : EIATTR_VRC_CTA_INIT_COUNT
	.align		4
        /*00a4*/ 	.byte	0x02, 0x4a
	.zero		1
	.zero		1


	//----- nvinfo : EIATTR_EXIT_INSTR_OFFSETS
	.align		4
        /*00a8*/ 	.byte	0x04, 0x1c
        /*00aa*/ 	.short	(.L_1902 - .L_1901)


	//   ....[0]....
.L_1901:
        /*00ac*/ 	.word	0x000000c0


	//   ....[1]....
        /*00b0*/ 	.word	0x00000160


	//   ....[2]....
        /*00b4*/ 	.word	0x000001b0


	//   ....[3]....
        /*00b8*/ 	.word	0x000003b0


	//----- nvinfo : EIATTR_CRS_STACK_SIZE
	.align		4
.L_1902:
        /*00bc*/ 	.byte	0x04, 0x1e
        /*00be*/ 	.short	(.L_1904 - .L_1903)
.L_1903:
        /*00c0*/ 	.word	0x00000000


	//----- nvinfo : EIATTR_CBANK_PARAM_SIZE
	.align		4
.L_1904:
        /*00c4*/ 	.byte	0x03, 0x19
        /*00c6*/ 	.short	0x0030


	//----- nvinfo : EIATTR_PARAM_CBANK
	.align		4
        /*00c8*/ 	.byte	0x04, 0x0a
        /*00ca*/ 	.short	(.L_1906 - .L_1905)
	.align		4
.L_1905:
        /*00cc*/ 	.word	index@(.nv.constant0.uplo_atan)
        /*00d0*/ 	.short	0x0380
        /*00d2*/ 	.short	0x0030


	//----- nvinfo : EIATTR_SW_WAR
	.align		4
.L_1906:
        /*00d4*/ 	.byte	0x04, 0x36
        /*00d6*/ 	.short	(.L_1908 - .L_1907)
.L_1907:
        /*00d8*/ 	.word	0x00000008
.L_1908:


//--------------------- .nv.info.uplo_acos        --------------------------
	.section	.nv.info.uplo_acos,"",@"SHT_CUDA_INFO"
	.sectionflags	@""
	.align	4


	//----- nvinfo : EIATTR_CUDA_API_VERSION
	.align		4
        /*0000*/ 	.byte	0x04, 0x37
        /*0002*/ 	.short	(.L_1910 - .L_1909)
.L_1909:
        /*0004*/ 	.word	0x00000082


	//----- nvinfo : EIATTR_KPARAM_INFO
	.align		4
.L_1910:
        /*0008*/ 	.byte	0x04, 0x17
        /*000a*/ 	.short	(.L_1912 - .L_1911)
.L_1911:
        /*000c*/ 	.word	0x00000000
        /*0010*/ 	.short	0x0008
        /*0012*/ 	.short	0x002c
        /*0014*/ 	.byte	0x00, 0xf0, 0x11, 0x00


	//----- nvinfo : EIATTR_KPARAM_INFO
	.align		4
.L_1912:
        /*0018*/ 	.byte	0x04, 0x17
        /*001a*/ 	.short	(.L_1914 - .L_1913)
.L_1913:
        /*001c*/ 	.word	0x00000000
        /*0020*/ 	.short	0x0007
        /*0022*/ 	.short	0x0028
        /*0024*/ 	.byte	0x00, 0xf0, 0x11, 0x00


	//----- nvinfo : EIATTR_KPARAM_INFO
	.align		4
.L_1914:
        /*0028*/ 	.byte	0x04, 0x17
        /*002a*/ 	.short	(.L_1916 - .L_1915)
.L_1915:
        /*002c*/ 	.word	0x00000000
        /*0030*/ 	.short	0x0006
        /*0032*/ 	.short	0x0020
        /*0034*/ 	.byte	0x00, 0xf5, 0x21, 0x00


	//----- nvinfo : EIATTR_KPARAM_INFO
	.align		4
.L_1916:
        /*0038*/ 	.byte	0x04, 0x17
        /*003a*/ 	.short	(.L_1918 - .L_1917)
.L_1917:
        /*003c*/ 	.word	0x00000000
        /*0040*/ 	.short	0x0005
        /*0042*/ 	.short	0x001c
        /*0044*/ 	.byte	0x00, 0xf0, 0x11, 0x00


	//----- nvinfo : EIATTR_KPARAM_INFO
	.align		4
.L_1918:
        /*0048*/ 	.byte	0x04, 0x17
        /*004a*/ 	.short	(.L_1920 - .L_1919)
.L_1919:
        /*004c*/ 	.word	0x00000000
        /*0050*/ 	.short	0x0004
        /*0052*/ 	.short	0x0018
        /*0054*/ 	.byte	0x00, 0xf0, 0x11, 0x00


	//----- nvinfo : EIATTR_KPARAM_INFO
	.align		4
.L_1920:
        /*0058*/ 	.byte	0x04, 0x17
        /*005a*/ 	.short	(.L_1922 - .L_1921)
.L_1921:
        /*005c*/ 	.word	0x00000000
        /*0060*/ 	.short	0x0003
        /*0062*/ 	.short	0x0010
        /*0064*/ 	.byte	0x00, 0xf5, 0x21, 0x00


	//----- nvinfo : EIATTR_KPARAM_INFO
	.align		4
.L_1922:
        /*0068*/ 	.byte	0x04, 0x17
        /*006a*/ 	.short	(.L_1924 - .L_1923)
.L_1923:
        /*006c*/ 	.word	0x00000000
        /*0070*/ 	.short	0x0002
        /*0072*/ 	.short	0x0008
        /*0074*/ 	.byte	0x00, 0xf0, 0x11, 0x00


	//----- nvinfo : EIATTR_KPARAM_INFO
	.align		4
.L_1924:
        /*0078*/ 	.byte	0x04, 0x17
        /*007a*/ 	.short	(.L_1926 - .L_1925)
.L_1925:
        /*007c*/ 	.word	0x00000000
        /*0080*/ 	.short	0x0001
        /*0082*/ 	.short	0x0004
        /*0084*/ 	.byte	0x00, 0xf0, 0x11, 0x00


	//----- nvinfo : EIATTR_KPARAM_INFO
	.align		4
.L_1926:
        /*0088*/ 	.byte	0x04, 0x17
        /*008a*/ 	.short	(.L_1928 - .L_1927)
.L_1927:
        /*008c*/ 	.word	0x00000000
        /*0090*/ 	.short	0x0000
        /*0092*/ 	.short	0x0000
        /*0094*/ 	.byte	0x00, 0xf0, 0x11, 0x00


	//----- nvinfo : EIATTR_SPARSE_MMA_MASK
	.align		4
.L_1928:
        /*0098*/ 	.byte	0x03, 0x50
        /*009a*/ 	.short	0x0000


	//----- nvinfo : EIATTR_MAXREG_COUNT
	.align		4
        /*009c*/ 	.byte	0x03, 0x1b
        /*009e*/ 	.short	0x00ff


	//----- nvinfo : EIATTR_MERCURY_ISA_VERSION
	.align		4
        /*00a0*/ 	.byte	0x03, 0x5f
        /*00a2*/ 	.short	0x0101


	//----- nvinfo : EIATTR_VRC_CTA_INIT_COUNT
	.align		4
        /*00a4*/ 	.byte	0x02, 0x4a
	.zero		1
	.zero		1


	//----- nvinfo : EIATTR_EXIT_INSTR_OFFSETS
	.align		4
        /*00a8*/ 	.byte	0x04, 0x1c
        /*00aa*/ 	.short	(.L_1930 - .L_1929)


	//   ....[0]....
.L_1929:
        /*00ac*/ 	.word	0x000000c0


	//   ....[1]....
        /*00b0*/ 	.word	0x00000160


	//   ....[2]....
        /*00b4*/ 	.word	0x000001b0


	//   ....[3]....
        /*00b8*/ 	.word	0x00000420


	//----- nvinfo : EIATTR_CRS_STACK_SIZE
	.align		4
.L_1930:
        /*00bc*/ 	.byte	0x04, 0x1e
        /*00be*/ 	.short	(.L_1932 - .L_1931)
.L_1931:
        /*00c0*/ 	.word	0x00000000


	//----- nvinfo : EIATTR_CBANK_PARAM_SIZE
	.align		4
.L_1932:
        /*00c4*/ 	.byte	0x03, 0x19
        /*00c6*/ 	.short	0x0030


	//----- nvinfo : EIATTR_PARAM_CBANK
	.align		4
        /*00c8*/ 	.byte	0x04, 0x0a
        /*00ca*/ 	.short	(.L_1934 - .L_1933)
	.align		4
.L_1933:
        /*00cc*/ 	.word	index@(.nv.constant0.uplo_acos)
        /*00d0*/ 	.short	0x0380
        /*00d2*/ 	.short	0x0030


	//----- nvinfo : EIATTR_SW_WAR
	.align		4
.L_1934:
        /*00d4*/ 	.byte	0x04, 0x36
        /*00d6*/ 	.short	(.L_1936 - .L_1935)
.L_1935:
        /*00d8*/ 	.word	0x00000008
.L_1936:


//--------------------- .nv.info.uplo_asin        --------------------------
	.section	.nv.info.uplo_asin,"",@"SHT_CUDA_INFO"
	.sectionflags	@""
	.align	4


	//----- nvinfo : EIATTR_CUDA_API_VERSION
	.align		4
        /*0000*/ 	.byte	0x04, 0x37
        /*0002*/ 	.short	(.L_1938 - .L_1937)
.L_1937:
        /*0004*/ 	.word	0x00000082


	//----- nvinfo : EIATTR_KPARAM_INFO
	.align		4
.L_1938:
        /*0008*/ 	.byte	0x04, 0x17
        /*000a*/ 	.short	(.L_1940 - .L_1939)
.L_1939:
        /*000c*/ 	.word	0x00000000
        /*0010*/ 	.short	0x0008
        /*0012*/ 	.short	0x002c
        /*0014*/ 	.byte	0x00, 0xf0, 0x11, 0x00


	//----- nvinfo : EIATTR_KPARAM_INFO
	.align		4
.L_1940:
        /*0018*/ 	.byte	0x04, 0x17
        /*001a*/ 	.short	(.L_1942 - .L_1941)
.L_1941:
        /*001c*/ 	.word	0x00000000
        /*0020*/ 	.short	0x0007
        /*0022*/ 	.short	0x0028
        /*0024*/ 	.byte	0x00, 0xf0, 0x11, 0x00


	//----- nvinfo : EIATTR_KPARAM_INFO
	.align		4
.L_1942:
        /*0028*/ 	.byte	0x04, 0x17
        /*002a*/ 	.short	(.L_1944 - .L_1943)
.L_1943:
        /*002c*/ 	.word	0x00000000
        /*0030*/ 	.short	0x0006
        /*0032*/ 	.short	0x0020
        /*0034*/ 	.byte	0x00, 0xf5, 0x21, 0x00


	//----- nvinfo : EIATTR_KPARAM_INFO
	.align		4
.L_1944:
        /*0038*/ 	.byte	0x04, 0x17
        /*003a*/ 	.short	(.L_1946 - .L_1945)
.L_1945:
        /*003c*/ 	.word	0x00000000
        /*0040*/ 	.short	0x0005
        /*0042*/ 	.short	0x001c
        /*0044*/ 	.byte	0x00, 0xf0, 0x11, 0x00


	//----- nvinfo : EIATTR_KPARAM_INFO
	.align		4
.L_1946:
        /*0048*/ 	.byte	0x04, 0x17
        /*004a*/ 	.short	(.L_1948 - .L_1947)
.L_1947:
        /*004c*/ 	.word	0x00000000
        /*0050*/ 	.short	0x0004
        /*0052*/ 	.short	0x0018
        /*0054*/ 	.byte	0x00, 0xf0, 0x11, 0x00


	//----- nvinfo : EIATTR_KPARAM_INFO
	.align		4
.L_1948:
        /*0058*/ 	.byte	0x04, 0x17
        /*005a*/ 	.short	(.L_1950 - .L_1949)
.L_1949:
        /*005c*/ 	.word	0x00000000
        /*0060*/ 	.short	0x0003
        /*0062*/ 	.short	0x0010
        /*0064*/ 	.byte	0x00, 0xf5, 0x21, 0x00


	//----- nvinfo : EIATTR_KPARAM_INFO
	.align		4
.L_1950:
        /*0068*/ 	.byte	0x04, 0x17
        /*006a*/ 	.short	(.L_1952 - .L_1951)
.L_1951:
        /*006c*/ 	.word	0x00000000
        /*0070*/ 	.short	0x0002
        /*0072*/ 	.short	0x0008
        /*0074*/ 	.byte	0x00, 0xf0, 0x11, 0x00


	//----- nvinfo : EIATTR_KPARAM_INFO
	.align		4
.L_1952:
        /*0078*/ 	.byte	0x04, 0x17
        /*007a*/ 	.short	(.L_1954 - .L_1953)
.L_1953:
        /*007c*/ 	.word	0x00000000
        /*0080*/ 	.short	0x0001
        /*0082*/ 	.short	0x0004
        /*0084*/ 	.byte	0x00, 0xf0, 0x11, 0x00


	//----- nvinfo : EIATTR_KPARAM_INFO
	.align		4
.L_1954:
        /*0088*/ 	.byte	0x04, 0x17
        /*008a*/ 	.short	(.L_1956 - .L_1955)
.L_1955:
        /*008c*/ 	.word	0x00000000
        /*0090*/ 	.short	0x0000
        /*0092*/ 	.short	0x0000
        /*0094*/ 	.byte	0x00, 0xf0, 0x11, 0x00


	//----- nvinfo : EIATTR_SPARSE_MMA_MASK
	.align		4
.L_1956:
        /*0098*/ 	.byte	0x03, 0x50
        /*009a*/ 	.short	0x0000


	//----- nvinfo : EIATTR_MAXREG_COUNT
	.align		4
        /*009c*/ 	.byte	0x03, 0x1b
        /*009e*/ 	.short	0x00ff


	//----- nvinfo : EIATTR_MERCURY_ISA_VERSION
	.align		4
        /*00a0*/ 	.byte	0x03, 0x5f
        /*00a2*/ 	.short	0x0101


	//----- nvinfo : EIATTR_VRC_CTA_INIT_COUNT
	.align		4
        /*00a4*/ 	.byte	0x02, 0x4a
	.zero		1
	.zero		1


	//----- nvinfo : EIATTR_EXIT_INSTR_OFFSETS
	.align		4
        /*00a8*/ 	.byte	0x04, 0x1c
        /*00aa*/ 	.short	(.L_1958 - .L_1957)


	//   ....[0]....
.L_1957:
        /*00ac*/ 	.word	0x000000c0


	//   ....[1]....
        /*00b0*/ 	.word	0x00000160


	//   ....[2]....
        /*00b4*/ 	.word	0x000001b0


	//   ....[3]....
        /*00b8*/ 	.word	0x00000410


	//----- nvinfo : EIATTR_CRS_STACK_SIZE
	.align		4
.L_1958:
        /*00bc*/ 	.byte	0x04, 0x1e
        /*00be*/ 	.short	(.L_1960 - .L_1959)
.L_1959:
        /*00c0*/ 	.word	0x00000000


	//----- nvinfo : EIATTR_CBANK_PARAM_SIZE
	.align		4
.L_1960:
        /*00c4*/ 	.byte	0x03, 0x19
        /*00c6*/ 	.short	0x0030


	//----- nvinfo : EIATTR_PARAM_CBANK
	.align		4
        /*00c8*/ 	.byte	0x04, 0x0a
        /*00ca*/ 	.short	(.L_1962 - .L_1961)
	.align		4
.L_1961:
        /*00cc*/ 	.word	index@(.nv.constant0.uplo_asin)
        /*00d0*/ 	.short	0x0380
        /*00d2*/ 	.short	0x0030


	//----- nvinfo : EIATTR_SW_WAR
	.align		4
.L_1962:
        /*00d4*/ 	.byte	0x04, 0x36
        /*00d6*/ 	.short	(.L_1964 - .L_1963)
.L_1963:
        /*00d8*/ 	.word	0x00000008
.L_1964:


//--------------------- .nv.info.uplo_sincos      --------------------------
	.section	.nv.info.uplo_sincos,"",@"SHT_CUDA_INFO"
	.sectionflags	@""
	.align	4


	//----- nvinfo : EIATTR_CUDA_API_VERSION
	.align		4
        /*0000*/ 	.byte	0x04, 0x37
        /*0002*/ 	.short	(.L_1966 - .L_1965)
.L_1965:
        /*0004*/ 	.word	0x00000082


	//----- nvinfo : EIATTR_KPARAM_INFO
	.align		4
.L_1966:
        /*0008*/ 	.byte	0x04, 0x17
        /*000a*/ 	.short	(.L_1968 - .L_1967)
.L_1967:
        /*000c*/ 	.word	0x00000000
        /*0010*/ 	.short	0x000b
        /*0012*/ 	.short	0x003c
        /*0014*/ 	.byte	0x00, 0xf0, 0x11, 0x00


	//----- nvinfo : EIATTR_KPARAM_INFO
	.align		4
.L_1968:
        /*0018*/ 	.byte	0x04, 0x17
        /*001a*/ 	.short	(.L_1970 - .L_1969)
.L_1969:
        /*001c*/ 	.word	0x00000000
        /*0020*/ 	.short	0x000a
        /*0022*/ 	.short	0x0038
        /*0024*/ 	.byte	0x00, 0xf0, 0x11, 0x00


	//----- nvinfo : EIATTR_KPARAM_INFO
	.align		4
.L_1970:
        /*0028*/ 	.byte	0x04, 0x17
        /*002a*/ 	.short	(.L_1972 - .L_1971)
.L_1971:
        /*002c*/ 	.word	0x00000000
        /*0030*/ 	.short	0x0009
        /*0032*/ 	.short	0x0030
        /*0034*/ 	.byte	0x00, 0xf5, 0x21, 0x00


	//----- nvinfo : EIATTR_KPARAM_INFO
	.align		4
.L_1972:
        /*0038*/ 	.byte	0x04, 0x17
        /*003a*/ 	.short	(.L_1974 - .L_1973)
.L_1973:
        /*003c*/ 	.word	0x00000000
        /*0040*/ 	.short	0x0008
        /*0042*/ 	.short	0x002c
        /*0044*/ 	.byte	0x00, 0xf0, 0x11, 0x00


	//----- nvinfo : EIATTR_KPARAM_INFO
	.align		4
.L_1974:
        /*0048*/ 	.byte	0x04, 0x17
        /*004a*/ 	.short	(.L_1976 - .L_1975)
.L_1975:
        /*004c*/ 	.word	0x00000000
        /*0050*/ 	.short	0x0007
        /*0052*/ 	.short	0x0028
        /*0054*/ 	.byte	0x00, 0xf0, 0x11, 0x00


	//----- nvinfo : EIATTR_KPARAM_INFO
	.align		4
.L_1976:
        /*0058*/ 	.byte	0x04, 0x17
        /*005a*/ 	.short	(.L_1978 - .L_1977)
.L_1977:
        /*005c*/ 	.word	0x00000000
        /*0060*/ 	.short	0x0006
        /*0062*/ 	.short	0x0020
        /*0064*/ 	.byte	0x00, 0xf5, 0x21, 0x00


	//----- nvinfo : EIATTR_KPARAM_INFO
	.align		4
.L_1978:
        /*0068*/ 	.byte	0x04, 0x17
        /*006a*/ 	.short	(.L_1980 - .L_1979)
.L_1979:
        /*006c*/ 	.word	0x00000000
        /*0070*/ 	.short	0x0005
        /*0072*/ 	.short	0x001c
        /*0074*/ 	.byte	0x00, 0xf0, 0x11, 0x00


	//----- nvinfo : EIATTR_KPARAM_INFO
	.align		4
.L_1980:
        /*0078*/ 	.byte	0x04, 0x17
        /*007a*/ 	.short	(.L_1982 - .L_1981)
.L_1981:
        /*007c*/ 	.word	0x00000000
        /*0080*/ 	.short	0x0004
        /*0082*/ 	.short	0x0018
        /*0084*/ 	.byte	0x00, 0xf0, 0x11, 0x00


	//----- nvinfo : EIATTR_KPARAM_INFO
	.align		4
.L_1982:
        /*0088*/ 	.byte	0x04, 0x17
        /*008a*/ 	.short	(.L_1984 - .L_1983)
.L_1983:
        /*008c*/ 	.word	0x00000000
        /*0090*/ 	.short	0x0003
        /*0092*/ 	.short	0x0010
        /*0094*/ 	.byte	0x00, 0xf5, 0x21, 0x00


	//----- nvinfo : EIATTR_KPARAM_INFO
	.align		4
.L_1984:
        /*0098*/ 	.byte	0x04, 0x17
        /*009a*/ 	.short	(.L_1986 - .L_1985)
.L_1985:
        /*009c*/ 	.word	0x00000000
        /*00a0*/ 	.short	0x0002
        /*00a2*/ 	.short	0x0008
        /*00a4*/ 	.byte	0x00, 0xf0, 0x11, 0x00


	//----- nvinfo : EIATTR_KPARAM_INFO
	.align		4
.L_1986:
        /*00a8*/ 	.byte	0x04, 0x17
        /*00aa*/ 	.short	(.L_1988 - .L_1987)
.L_1987:
        /*00ac*/ 	.word	0x00000000
        /*00b0*/ 	.short	0x0001
        /*00b2*/ 	.short	0x0004
        /*00b4*/ 	.byte	0x00, 0xf0, 0x11, 0x00


	//----- nvinfo : EIATTR_KPARAM_INFO
	.align		4
.L_1988:
        /*00b8*/ 	.byte	0x04, 0x17
        /*00ba*/ 	.short	(.L_1990 - .L_1989)
.L_1989:
        /*00bc*/ 	.word	0x00000000
        /*00c0*/ 	.short	0x0000
        /*00c2*/ 	.short	0x0000
        /*00c4*/ 	.byte	0x00, 0xf0, 0x11, 0x00


	//----- nvinfo : EIATTR_SPARSE_MMA_MASK
	.align		4
.L_1990:
        /*00c8*/ 	.byte	0x03, 0x50
        /*00ca*/ 	.short	0x0000


	//----- nvinfo : EIATTR_MAXREG_COUNT
	.align		4
        /*00cc*/ 	.byte	0x03, 0x1b
        /*00ce*/ 	.short	0x00ff


	//----- nvinfo : EIATTR_MERCURY_ISA_VERSION
	.align		4
        /*00d0*/ 	.byte	0x03, 0x5f
        /*00d2*/ 	.short	0x0101


	//----- nvinfo : EIATTR_VRC_CTA_INIT_COUNT
	.align		4
        /*00d4*/ 	.byte	0x02, 0x4a
	.zero		1
	.zero		1


	//----- nvinfo : EIATTR_EXIT_INSTR_OFFSETS
	.align		4
        /*00d8*/ 	.byte	0x04, 0x1c
        /*00da*/ 	.short	(.L_1992 - .L_1991)


	//   ....[0]....
.L_1991:
        /*00dc*/ 	.word	0x000000c0


	//   ....[1]....
        /*00e0*/ 	.word	0x00000160


	//   ....[2]....
        /*00e4*/ 	.word	0x000001b0


	//   ....[3]....
        /*00e8*/ 	.word	0x00000ac0


	//----- nvinfo : EIATTR_CRS_STACK_SIZE
	.align		4
.L_1992:
        /*00ec*/ 	.byte	0x04, 0x1e
        /*00ee*/ 	.short	(.L_1994 - .L_1993)
.L_1993:
        /*00f0*/ 	.word	0x00000000


	//----- nvinfo : EIATTR_CBANK_PARAM_SIZE
	.align		4
.L_1994:
        /*00f4*/ 	.byte	0x03, 0x19
        /*00f6*/ 	.short	0x0040


	//----- nvinfo : EIATTR_PARAM_CBANK
	.align		4
        /*00f8*/ 	.byte	0x04, 0x0a
        /*00fa*/ 	.short	(.L_1996 - .L_1995)
	.align		4
.L_1995:
        /*00fc*/ 	.word	index@(.nv.constant0.uplo_sincos)
        /*0100*/ 	.short	0x0380
        /*0102*/ 	.short	0x0040


	//----- nvinfo : EIATTR_SW_WAR
	.align		4
.L_1996:
        /*0104*/ 	.byte	0x04, 0x36
        /*0106*/ 	.short	(.L_1998 - .L_1997)
.L_1997:
        /*0108*/ 	.word	0x00000008
.L_1998:


//--------------------- .nv.info.uplo_tan         --------------------------
	.section	.nv.info.uplo_tan,"",@"SHT_CUDA_INFO"
	.sectionflags	@""
	.align	4


	//----- nvinfo : EIATTR_CUDA_API_VERSION
	.align		4
        /*0000*/ 	.byte	0x04, 0x37
        /*0002*/ 	.short	(.L_2000 - .L_1999)
.L_1999:
        /*0004*/ 	.word	0x00000082


	//----- nvinfo : EIATTR_KPARAM_INFO
	.align		4
.L_2000:
        /*0008*/ 	.byte	0x04, 0x17
        /*000a*/ 	.short	(.L_2002 - .L_2001)
.L_2001:
        /*000c*/ 	.word	0x00000000
        /*0010*/ 	.short	0x0008
        /*0012*/ 	.short	0x002c
        /*0014*/ 	.byte	0x00, 0xf0, 0x11, 0x00


	//----- nvinfo : EIATTR_KPARAM_INFO
	.align		4
.L_2002:
        /*0018*/ 	.byte	0x04, 0x17
        /*001a*/ 	.short	(.L_2004 - .L_2003)
.L_2003:
        /*001c*/ 	.word	0x00000000
        /*0020*/ 	.short	0x0007
        /*0022*/ 	.short	0x0028
        /*0024*/ 	.byte	0x00, 0xf0, 0x11, 0x00


	//----- nvinfo : EIATTR_KPARAM_INFO
	.align		4
.L_2004:
        /*0028*/ 	.byte	0x04, 0x17
        /*002a*/ 	.short	(.L_2006 - .L_2005)
.L_2005:
        /*002c*/ 	.word	0x00000000
        /*0030*/ 	.short	0x0006
        /*0032*/ 	.short	0x0020
        /*0034*/ 	.byte	0x00, 0xf5, 0x21, 0x00


	//----- nvinfo : EIATTR_KPARAM_INFO
	.align		4
.L_2006:
        /*0038*/ 	.byte	0x04, 0x17
        /*003a*/ 	.short	(.L_2008 - .L_2007)
.L_2007:
        /*003c*/ 	.word	0x00000000
        /*0040*/ 	.short	0x0005
        /*0042*/ 	.short	0x001c
        /*0044*/ 	.byte	0x00, 0xf0, 0x11, 0x00


	//----- nvinfo : EIATTR_KPARAM_INFO
	.align		4
.L_2008:
        /*0048*/ 	.byte	0x04, 0x17
        /*004a*/ 	.short	(.L_2010 - .L_2009)
.L_2009:
        /*004c*/ 	.word	0x00000000
        /*0050*/ 	.short	0x0004
        /*0052*/ 	.short	0x0018
        /*0054*/ 	.byte	0x00, 0xf0, 0x11, 0x00


	//----- nvinfo : EIATTR_KPARAM_INFO
	.align		4
.L_2010:
        /*0058*/ 	.byte	0x04, 0x17
        /*005a*/ 	.short	(.L_2012 - .L_2011)
.L_2011:
        /*005c*/ 	.word	0x00000000
        /*0060*/ 	.short	0x0003
        /*0062*/ 	.short	0x0010
        /*0064*/ 	.byte	0x00, 0xf5, 0x21, 0x00


	//----- nvinfo : EIATTR_KPARAM_INFO
	.align		4
.L_2012:
        /*0068*/ 	.byte	0x04, 0x17
        /*006a*/ 	.short	(.L_2014 - .L_2013)
.L_2013:
        /*006c*/ 	.word	0x00000000
        /*0070*/ 	.short	0x0002
        /*0072*/ 	.short	0x0008
        /*0074*/ 	.byte	0x00, 0xf0, 0x11, 0x00


	//----- nvinfo : EIATTR_KPARAM_INFO
	.align		4
.L_2014:
        /*0078*/ 	.byte	0x04, 0x17
        /*007a*/ 	.short	(.L_2016 - .L_2015)
.L_2015:
        /*007c*/ 	.word	0x00000000
        /*0080*/ 	.short	0x0001
        /*0082*/ 	.short	0x0004
        /*0084*/ 	.byte	0x00, 0xf0, 0x11, 0x00


	//----- nvinfo : EIATTR_KPARAM_INFO
	.align		4
.L_2016:
        /*0088*/ 	.byte	0x04, 0x17
        /*008a*/ 	.short	(.L_2018 - .L_2017)
.L_2017:
        /*008c*/ 	.word	0x00000000
        /*0090*/ 	.short	0x0000
        /*0092*/ 	.short	0x0000
        /*0094*/ 	.byte	0x00, 0xf0, 0x11, 0x00


	//----- nvinfo : EIATTR_SPARSE_MMA_MASK
	.align		4
.L_2018:
        /*0098*/ 	.byte	0x03, 0x50
        /*009a*/ 	.short	0x0000


	//----- nvinfo : EIATTR_MAXREG_COUNT
	.align		4
        /*009c*/ 	.byte	0x03, 0x1b
        /*009e*/ 	.short	0x00ff


	//----- nvinfo : EIATTR_MERCURY_ISA_VERSION
	.align		4
        /*00a0*/ 	.byte	0x03, 0x5f
        /*00a2*/ 	.short	0x0101


	//----- nvinfo : EIATTR_VRC_CTA_INIT_COUNT
	.align		4
        /*00a4*/ 	.byte	0x02, 0x4a
	.zero		1
	.zero		1


	//----- nvinfo : EIATTR_EXIT_INSTR_OFFSETS
	.align		4
        /*00a8*/ 	.byte	0x04, 0x1c
        /*00aa*/ 	.short	(.L_2020 - .L_2019)


	//   ....[0]....
.L_2019:
        /*00ac*/ 	.word	0x000000c0


	//   ....[1]....
        /*00b0*/ 	.word	0x00000160


	//   ....[2]....
        /*00b4*/ 	.word	0x000001b0


	//   ....[3]....
        /*00b8*/ 	.word	0x00000a00


	//----- nvinfo : EIATTR_CRS_STACK_SIZE
	.align		4
.L_2020:
        /*00bc*/ 	.byte	0x04, 0x1e
        /*00be*/ 	.short	(.L_2022 - .L_2021)
.L_2021:
        /*00c0*/ 	.word	0x00000000


	//----- nvinfo : EIATTR_CBANK_PARAM_SIZE
	.align		4
.L_2022:
        /*00c4*/ 	.byte	0x03, 0x19
        /*00c6*/ 	.short	0x0030


	//----- nvinfo : EIATTR_PARAM_CBANK
	.align		4
        /*00c8*/ 	.byte	0x04, 0x0a
        /*00ca*/ 	.short	(.L_2024 - .L_2023)
	.align		4
.L_2023:
        /*00cc*/ 	.word	index@(.nv.constant0.uplo_tan)
        /*00d0*/ 	.short	0x0380
        /*00d2*/ 	.short	0x0030


	//----- nvinfo : EIATTR_SW_WAR
	.align		4
.L_2024:
        /*00d4*/ 	.byte	0x04, 0x36
        /*00d6*/ 	.short	(.L_2026 - .L_2025)
.L_2025:
        /*00d8*/ 	.word	0x00000008
.L_2026:


//--------------------- .nv.info.uplo_cos         --------------------------
	.section	.nv.info.uplo_cos,"",@"SHT_CUDA_INFO"
	.sectionflags	@""
	.align	4


	//----- nvinfo : EIATTR_CUDA_API_VERSION
	.align		4
        /*0000*/ 	.byte	0x04, 0x37
        /*0002*/ 	.short	(.L_2028 - .L_2027)
.L_2027:
        /*0004*/ 	.word	0x00000082


	//----- nvinfo : EIATTR_KPARAM_INFO
	.align		4
.L_2028:
        /*0008*/ 	.byte	0x04, 0x17
        /*000a*/ 	.short	(.L_2030 - .L_2029)
.L_2029:
        /*000c*/ 	.word	0x00000000
        /*0010*/ 	.short	0x0008
        /*0012*/ 	.short	0x002c
        /*0014*/ 	.byte	0x00, 0xf0, 0x11, 0x00


	//----- nvinfo : EIATTR_KPARAM_INFO
	.align		4
.L_2030:
        /*0018*/ 	.byte	0x04, 0x17
        /*001a*/ 	.short	(.L_2032 - .L_2031)
.L_2031:
        /*001c*/ 	.word	0x00000000
        /*0020*/ 	.short	0x0007
        /*0022*/ 	.short	0x0028
        /*0024*/ 	.byte	0x00, 0xf0, 0x11, 0x00


	//----- nvinfo : EIATTR_KPARAM_INFO
	.align		4
.L_2032:
        /*0028*/ 	.byte	0x04, 0x17
        /*002a*/ 	.short	(.L_2034 - .L_2033)
.L_2033:
        /*002c*/ 	.word	0x00000000
        /*0030*/ 	.short	0x0006
        /*0032*/ 	.short	0x0020
        /*0034*/ 	.byte	0x00, 0xf5, 0x21, 0x00


	//----- nvinfo : EIATTR_KPARAM_INFO
	.align		4
.L_2034:
        /*0038*/ 	.byte	0x04, 0x17
        /*003a*/ 	.short	(.L_2036 - .L_2035)
.L_2035:
        /*003c*/ 	.word	0x00000000
        /*0040*/ 	.short	0x0005
        /*0042*/ 	.short	0x001c
        /*0044*/ 	.byte	0x00, 0xf0, 0x11, 0x00


	//----- nvinfo : EIATTR_KPARAM_INFO
	.align		4
.L_2036:
        /*0048*/ 	.byte	0x04, 0x17
        /*004a*/ 	.short	(.L_2038 - .L_2037)
.L_2037:
        /*004c*/ 	.word	0x00000000
        /*0050*/ 	.short	0x0004
        /*0052*/ 	.short	0x0018
        /*0054*/ 	.byte	0x00, 0xf0, 0x11, 0x00


	//----- nvinfo : EIATTR_KPARAM_INFO
	.align		4
.L_2038:
        /*0058*/ 	.byte	0x04, 0x17
        /*005a*/ 	.short	(.L_2040 - .L_2039)
.L_2039:
        /*005c*/ 	.word	0x00000000
        /*0060*/ 	.short	0x0003
        /*0062*/ 	.short	0x0010
        /*0064*/ 	.byte	0x00, 0xf5, 0x21, 0x00


	//----- nvinfo : EIATTR_KPARAM_INFO
	.align		4
.L_2040:
        /*0068*/ 	.byte	0x04, 0x17
        /*006a*/ 	.short	(.L_2042 - .L_2041)
.L_2041:
        /*006c*/ 	.word	0x00000000
        /*0070*/ 	.short	0x0002
        /*0072*/ 	.short	0x0008
        /*0074*/ 	.byte	0x00, 0xf0, 0x11, 0x00


	//----- nvinfo : EIATTR_KPARAM_INFO
	.align		4
.L_2042:
        /*0078*/ 	.byte	0x04, 0x17
        /*007a*/ 	.short	(.L_2044 - .L_2043)
.L_2043:
        /*007c*/ 	.word	0x00000000
        /*0080*/ 	.short	0x0001
        /*0082*/ 	.short	0x0004
        /*0084*/ 	.byte	0x00, 0xf0, 0x11, 0x00


	//----- nvinfo : EIATTR_KPARAM_INFO
	.align		4
.L_2044:
        /*0088*/ 	.byte	0x04, 0x17
        /*008a*/ 	.short	(.L_2046 - .L_2045)
.L_2045:
        /*008c*/ 	.word	0x00000000
        /*0090*/ 	.short	0x0000
        /*0092*/ 	.short	0x0000
        /*0094*/ 	.byte	0x00, 0xf0, 0x11, 0x00


	//----- nvinfo : EIATTR_SPARSE_MMA_MASK
	.align		4
.L_2046:
        /*0098*/ 	.byte	0x03, 0x50
        /*009a*/ 	.short	0x0000


	//----- nvinfo : EIATTR_MAXREG_COUNT
	.align		4
        /*009c*/ 	.byte	0x03, 0x1b
        /*009e*/ 	.short	0x00ff


	//----- nvinfo : EIATTR_MERCURY_ISA_VERSION
	.align		4
        /*00a0*/ 	.byte	0x03, 0x5f
        /*00a2*/ 	.short	0x0101


	//----- nvinfo : EIATTR_VRC_CTA_INIT_COUNT
	.align		4
        /*00a4*/ 	.byte	0x02, 0x4a
	.zero		1
	.zero		1


	//----- nvinfo : EIATTR_EXIT_INSTR_OFFSETS
	.align		4
        /*00a8*/ 	.byte	0x04, 0x1c
        /*00aa*/ 	.short	(.L_2048 - .L_2047)


	//   ....[0]....
.L_2047:
        /*00ac*/ 	.word	0x000000c0


	//   ....[1]....
        /*00b0*/ 	.word	0x00000160


	//   ....[2]....
        /*00b4*/ 	.word	0x000001b0


	//   ....[3]....
        /*00b8*/ 	.word	0x00000a40


	//----- nvinfo : EIATTR_CRS_STACK_SIZE
	.align		4
.L_2048:
        /*00bc*/ 	.byte	0x04, 0x1e
        /*00be*/ 	.short	(.L_2050 - .L_2049)
.L_2049:
        /*00c0*/ 	.word	0x00000000


	//----- nvinfo : EIATTR_CBANK_PARAM_SIZE
	.align		4
.L_2050:
        /*00c4*/ 	.byte	0x03, 0x19
        /*00c6*/ 	.short	0x0030


	//----- nvinfo : EIATTR_PARAM_CBANK
	.align		4
        /*00c8*/ 	.byte	0x04, 0x0a
        /*00ca*/ 	.short	(.L_2052 - .L_2051)
	.align		4
.L_2051:
        /*00cc*/ 	.word	index@(.nv.constant0.uplo_cos)
        /*00d0*/ 	.short	0x0380
        /*00d2*/ 	.short	0x0030


	//----- nvinfo : EIATTR_SW_WAR
	.align		4
.L_2052:
        /*00d4*/ 	.byte	0x04, 0x36
        /*00d6*/ 	.short	(.L_2054 - .L_2053)
.L_2053:
        /*00d8*/ 	.word	0x00000008
.L_2054:


//--------------------- .nv.info.uplo_sin         --------------------------
	.section	.nv.info.uplo_sin,"",@"SHT_CUDA_INFO"
	.sectionflags	@""
	.align	4


	//----- nvinfo : EIATTR_CUDA_API_VERSION
	.align		4
        /*0000*/ 	.byte	0x04, 0x37
        /*0002*/ 	.short	(.L_2056 - .L_2055)
.L_2055:
        /*0004*/ 	.word	0x00000082


	//----- nvinfo : EIATTR_KPARAM_INFO
	.align		4
.L_2056:
        /*0008*/ 	.byte	0x04, 0x17
        /*000a*/ 	.short	(.L_2058 - .L_2057)
.L_2057:
        /*000c*/ 	.word	0x00000000
        /*0010*/ 	.short	0x0008
        /*0012*/ 	.short	0x002c
        /*0014*/ 	.byte	0x00, 0xf0, 0x11, 0x00


	//----- nvinfo : EIATTR_KPARAM_INFO
	.align		4
.L_2058:
        /*0018*/ 	.byte	0x04, 0x17
        /*001a*/ 	.short	(.L_2060 - .L_2059)
.L_2059:
        /*001c*/ 	.word	0x00000000
        /*0020*/ 	.short	0x0007
        /*0022*/ 	.short	0x0028
        /*0024*/ 	.byte	0x00, 0xf0, 0x11, 0x00


	//----- nvinfo : EIATTR_KPARAM_INFO
	.align		4
.L_2060:
        /*0028*/ 	.byte	0x04, 0x17
        /*002a*/ 	.short	(.L_2062 - .L_2061)
.L_2061:
        /*002c*/ 	.word	0x00000000
        /*0030*/ 	.short	0x0006
        /*0032*/ 	.short	0x0020
        /*0034*/ 	.byte	0x00, 0xf5, 0x21, 0x00


	//----- nvinfo : EIATTR_KPARAM_INFO
	.align		4
.L_2062:
        /*0038*/ 	.byte	0x04, 0x17
        /*003a*/ 	.short	(.L_2064 - .L_2063)
.L_2063:
        /*003c*/ 	.word	0x00000000
        /*0040*/ 	.short	0x0005
        /*0042*/ 	.short	0x001c
        /*0044*/ 	.byte	0x00, 0xf0, 0x11, 0x00


	//----- nvinfo : EIATTR_KPARAM_INFO
	.align		4
.L_2064:
        /*0048*/ 	.byte	0x04, 0x17
        /*004a*/ 	.short	(.L_2066 - .L_2065)
.L_2065:
        /*004c*/ 	.word	0x00000000
        /*0050*/ 	.short	0x0004
        /*0052*/ 	.short	0x0018
        /*0054*/ 	.byte	0x00, 0xf0, 0x11, 0x00


	//----- nvinfo : EIATTR_KPARAM_INFO
	.align		4
.L_2066:
        /*0058*/ 	.byte	0x04, 0x17
        /*005a*/ 	.short	(.L_2068 - .L_2067)
.L_2067:
        /*005c*/ 	.word	0x00000000
        /*0060*/ 	.short	0x0003
        /*0062*/ 	.short	0x0010
        /*0064*/ 	.byte	0x00, 0xf5, 0x21, 0x00


	//----- nvinfo : EIATTR_KPARAM_INFO
	.align		4
.L_2068:
        /*0068*/ 	.byte	0x04, 0x17
        /*006a*/ 	.short	(.L_2070 - .L_2069)
.L_2069:
        /*006c*/ 	.word	0x00000000
        /*0070*/ 	.short	0x0002
        /*0072*/ 	.short	0x0008
        /*0074*/ 	.byte	0x00, 0xf0, 0x11, 0x00


	//----- nvinfo : EIATTR_KPARAM_INFO
	.align		4
.L_2070:
        /*0078*/ 	.byte	0x04, 0x17
        /*007a*/ 	.short	(.L_2072 - .L_2071)
.L_2071:
        /*007c*/ 	.word	0x00000000
        /*0080*/ 	.short	0x0001
        /*0082*/ 	.short	0x0004
        /*0084*/ 	.byte	0x00, 0xf0, 0x11, 0x00


	//----- nvinfo : EIATTR_KPARAM_INFO
	.align		4
.L_2072:
        /*0088*/ 	.byte	0x04, 0x17
        /*008a*/ 	.short	(.L_2074 - .L_2073)
.L_2073:
        /*008c*/ 	.word	0x00000000
        /*0090*/ 	.short	0x0000
        /*0092*/ 	.short	0x0000
        /*0094*/ 	.byte	0x00, 0xf0, 0x11, 0x00


	//----- nvinfo : EIATTR_SPARSE_MMA_MASK
	.align		4
.L_2074:
        /*0098*/ 	.byte	0x03, 0x50
        /*009a*/ 	.short	0x0000


	//----- nvinfo : EIATTR_MAXREG_COUNT
	.align		4
        /*009c*/ 	.byte	0x03, 0x1b
        /*009e*/ 	.short	0x00ff


	//----- nvinfo : EIATTR_MERCURY_ISA_VERSION
	.align		4
        /*00a0*/ 	.byte	0x03, 0x5f
        /*00a2*/ 	.short	0x0101


	//----- nvinfo : EIATTR_VRC_CTA_INIT_COUNT
	.align		4
        /*00a4*/ 	.byte	0x02, 0x4a
	.zero		1
	.zero		1


	//----- nvinfo : EIATTR_EXIT_INSTR_OFFSETS
	.align		4
        /*00a8*/ 	.byte	0x04, 0x1c
        /*00aa*/ 	.short	(.L_2076 - .L_2075)


	//   ....[0]....
.L_2075:
        /*00ac*/ 	.word	0x000000c0


	//   ....[1]....
        /*00b0*/ 	.word	0x00000160


	//   ....[2]....
        /*00b4*/ 	.word	0x000001b0


	//   ....[3]....
        /*00b8*/ 	.word	0x00000a30


	//----- nvinfo : EIATTR_CRS_STACK_SIZE
	.align		4
.L_2076:
        /*00bc*/ 	.byte	0x04, 0x1e
        /*00be*/ 	.short	(.L_2078 - .L_2077)
.L_2077:
        /*00c0*/ 	.word	0x00000000


	//----- nvinfo : EIATTR_CBANK_PARAM_SIZE
	.align		4
.L_2078:
        /*00c4*/ 	.byte	0x03, 0x19
        /*00c6*/ 	.short	0x0030


	//----- nvinfo : EIATTR_PARAM_CBANK
	.align		4
        /*00c8*/ 	.byte	0x04, 0x0a
        /*00ca*/ 	.short	(.L_2080 - .L_2079)
	.align		4
.L_2079:
        /*00cc*/ 	.word	index@(.nv.constant0.uplo_sin)
        /*00d0*/ 	.short	0x0380
        /*00d2*/ 	.short	0x0030


	//----- nvinfo : EIATTR_SW_WAR
	.align		4
.L_2080:
        /*00d4*/ 	.byte	0x04, 0x36
        /*00d6*/ 	.short	(.L_2082 - .L_2081)
.L_2081:
        /*00d8*/ 	.word	0x00000008
.L_2082:


//--------------------- .nv.info.uplo_log10       --------------------------
	.section	.nv.info.uplo_log10,"",@"SHT_CUDA_INFO"
	.sectionflags	@""
	.align	4


	//----- nvinfo : EIATTR_CUDA_API_VERSION
	.align		4
        /*0000*/ 	.byte	0x04, 0x37
        /*0002*/ 	.short	(.L_2084 - .L_2083)
.L_2083:
        /*0004*/ 	.word	0x00000082


	//----- nvinfo : EIATTR_KPARAM_INFO
	.align		4
.L_2084:
        /*0008*/ 	.byte	0x04, 0x17
        /*000a*/ 	.short	(.L_2086 - .L_2085)
.L_2085:
        /*000c*/ 	.word	0x00000000
        /*0010*/ 	.short	0x0008
        /*0012*/ 	.short	0x002c
        /*0014*/ 	.byte	0x00, 0xf0, 0x11, 0x00


	//----- nvinfo : EIATTR_KPARAM_INFO
	.align		4
.L_2086:
        /*0018*/ 	.byte	0x04, 0x17
        /*001a*/ 	.short	(.L_2088 - .L_2087)
.L_2087:
        /*001c*/ 	.word	0x00000000
        /*0020*/ 	.short	0x0007
        /*0022*/ 	.short	0x0028
        /*0024*/ 	.byte	0x00, 0xf0, 0x11, 0x00


	//----- nvinfo : EIATTR_KPARAM_INFO
	.align		4
.L_2088:
        /*0028*/ 	.byte	0x04, 0x17
        /*002a*/ 	.short	(.L_2090 - .L_2089)
.L_2089:
        /*002c*/ 	.word	0x00000000
        /*0030*/ 	.short	0x0006
        /*0032*/ 	.short	0x0020
        /*0034*/ 	.byte	0x00, 0xf5, 0x21, 0x00


	//----- nvinfo : EIATTR_KPARAM_INFO
	.align		4
.L_2090:
        /*0038*/ 	.byte	0x04, 0x17
        /*003a*/ 	.short	(.L_2092 - .L_2091)
.L_2091:
        /*003c*/ 	.word	0x00000000
        /*0040*/ 	.short	0x0005
        /*0042*/ 	.short	0x001c
        /*0044*/ 	.byte	0x00, 0xf0, 0x11, 0x00


	//----- nvinfo : EIATTR_KPARAM_INFO
	.align		4
.L_2092:
        /*0048*/ 	.byte	0x04, 0x17
        /*004a*/ 	.short	(.L_2094 - .L_2093)
.L_2093:
        /*004c*/ 	.word	0x00000000
        /*0050*/ 	.short	0x0004
        /*0052*/ 	.short	0x0018
        /*0054*/ 	.byte	0x00, 0xf0, 0x11, 0x00


	//----- nvinfo : EIATTR_KPARAM_INFO
	.align		4
.L_2094:
        /*0058*/ 	.byte	0x04, 0x17
        /*005a*/ 	.short	(.L_2096 - .L_2095)
.L_2095:
        /*005c*/ 	.word	0x00000000
        /*0060*/ 	.short	0x0003
        /*0062*/ 	.short	0x0010
        /*0064*/ 	.byte	0x00, 0xf5, 0x21, 0x00


	//----- nvinfo : EIATTR_KPARAM_INFO
	.align		4
.L_2096:
        /*0068*/ 	.byte	0x04, 0x17
        /*006a*/ 	.short	(.L_2098 - .L_2097)
.L_2097:
        /*006c*/ 	.word	0x00000000
        /*0070*/ 	.short	0x0002
        /*0072*/ 	.short	0x0008
        /*0074*/ 	.byte	0x00, 0xf0, 0x11, 0x00


	//----- nvinfo : EIATTR_KPARAM_INFO
	.align		4
.L_2098:
        /*0078*/ 	.byte	0x04, 0x17
        /*007a*/ 	.short	(.L_2100 - .L_2099)
.L_2099:
        /*007c*/ 	.word	0x00000000
        /*0080*/ 	.short	0x0001
        /*0082*/ 	.short	0x0004
        /*0084*/ 	.byte	0x00, 0xf0, 0x11, 0x00


	//----- nvinfo : EIATTR_KPARAM_INFO
	.align		4
.L_2100:
        /*0088*/ 	.byte	0x04, 0x17
        /*008a*/ 	.short	(.L_2102 - .L_2101)
.L_2101:
        /*008c*/ 	.word	0x00000000
        /*0090*/ 	.short	0x0000
        /*0092*/ 	.short	0x0000
        /*0094*/ 	.byte	0x00, 0xf0, 0x11, 0x00


	//----- nvinfo : EIATTR_SPARSE_MMA_MASK
	.align		4
.L_2102:
        /*0098*/ 	.byte	0x03, 0x50
        /*009a*/ 	.short	0x0000


	//----- nvinfo : EIATTR_MAXREG_COUNT
	.align		4
        /*009c*/ 	.byte	0x03, 0x1b
        /*009e*/ 	.short	0x00ff


	//----- nvinfo : EIATTR_MERCURY_ISA_VERSION
	.align		4
        /*00a0*/ 	.byte	0x03, 0x5f
        /*00a2*/ 	.short	0x0101


	//----- nvinfo : EIATTR_VRC_CTA_INIT_COUNT
	.align		4
        /*00a4*/ 	.byte	0x02, 0x4a
	.zero		1
	.zero		1


	//----- nvinfo : EIATTR_EXIT_INSTR_OFFSETS
	.align		4
        /*00a8*/ 	.byte	0x04, 0x1c
        /*00aa*/ 	.short	(.L_2104 - .L_2103)


	//   ....[0]....
.L_2103:
        /*00ac*/ 	.word	0x000000c0


	//   ....[1]....
        /*00b0*/ 	.word	0x00000160


	//   ....[2]....
        /*00b4*/ 	.word	0x000001b0


	//   ....[3]....
        /*00b8*/ 	.word	0x00000430


	//----- nvinfo : EIATTR_CRS_STACK_SIZE
	.align		4
.L_2104:
        /*00bc*/ 	.byte	0x04, 0x1e
        /*00be*/ 	.short	(.L_2106 - .L_2105)
.L_2105:
        /*00c0*/ 	.word	0x00000000


	//----- nvinfo : EIATTR_CBANK_PARAM_SIZE
	.align		4
.L_2106:
        /*00c4*/ 	.byte	0x03, 0x19
        /*00c6*/ 	.short	0x0030


	//----- nvinfo : EIATTR_PARAM_CBANK
	.align		4
        /*00c8*/ 	.byte	0x04, 0x0a
        /*00ca*/ 	.short	(.L_2108 - .L_2107)
	.align		4
.L_2107:
        /*00cc*/ 	.word	index@(.nv.constant0.uplo_log10)
        /*00d0*/ 	.short	0x0380
        /*00d2*/ 	.short	0x0030


	//----- nvinfo : EIATTR_SW_WAR
	.align		4
.L_2108:
        /*00d4*/ 	.byte	0x04, 0x36
        /*00d6*/ 	.short	(.L_2110 - .L_2109)
.L_2109:
        /*00d8*/ 	.word	0x00000008
.L_2110:


//--------------------- .nv.info.uplo_log         --------------------------
	.section	.nv.info.uplo_log,"",@"SHT_CUDA_INFO"
	.sectionflags	@""
	.align	4


	//----- nvinfo : EIATTR_CUDA_API_VERSION
	.align		4
        /*0000*/ 	.byte	0x04, 0x37
        /*0002*/ 	.short	(.L_2112 - .L_2111)
.L_2111:
        /*0004*/ 	.word	0x00000082


	//----- nvinfo : EIATTR_KPARAM_INFO
	.align		4
.L_2112:
        /*0008*/ 	.byte	0x04, 0x17
        /*000a*/ 	.short	(.L_2114 - .L_2113)
.L_2113:
        /*000c*/ 	.word	0x00000000
        /*0010*/ 	.short	0x0008
        /*0012*/ 	.short	0x002c
        /*0014*/ 	.byte	0x00, 0xf0, 0x11, 0x00


	//----- nvinfo : EIATTR_KPARAM_INFO
	.align		4
.L_2114:
        /*0018*/ 	.byte	0x04, 0x17
        /*001a*/ 	.short	(.L_2116 - .L_2115)
.L_2115:
        /*001c*/ 	.word	0x00000000
        /*0020*/ 	.short	0x0007
        /*0022*/ 	.short	0x0028
        /*0024*/ 	.byte	0x00, 0xf0, 0x11, 0x00


	//----- nvinfo : EIATTR_KPARAM_INFO
	.align		4
.L_2116:
        /*0028*/ 	.byte	0x04, 0x17
        /*002a*/ 	.short	(.L_2118 - .L_2117)
.L_2117:
        /*002c*/ 	.word	0x00000000
        /*0030*/ 	.short	0x0006
        /*0032*/ 	.short	0x0020
        /*0034*/ 	.byte	0x00, 0xf5, 0x21, 0x00


	//----- nvinfo : EIATTR_KPARAM_INFO
	.align		4
.L_2118:
        /*0038*/ 	.byte	0x04, 0x17
        /*003a*/ 	.short	(.L_2120 - .L_2119)
.L_2119:
        /*003c*/ 	.word	0x00000000
        /*0040*/ 	.short	0x0005
        /*0042*/ 	.short	0x001c
        /*0044*/ 	.byte	0x00, 0xf0, 0x11, 0x00


	//----- nvinfo : EIATTR_KPARAM_INFO
	.align		4
.L_2120:
        /*0048*/ 	.byte	0x04, 0x17
        /*004a*/ 	.short	(.L_2122 - .L_2121)
.L_2121:
        /*004c*/ 	.word	0x00000000
        /*0050*/ 	.short	0x0004
        /*0052*/ 	.short	0x0018
        /*0054*/ 	.byte	0x00, 0xf0, 0x11, 0x00


	//----- nvinfo : EIATTR_KPARAM_INFO
	.align		4
.L_2122:
        /*0058*/ 	.byte	0x04, 0x17
        /*005a*/ 	.short	(.L_2124 - .L_2123)
.L_2123:
        /*005c*/ 	.word	0x00000000
        /*0060*/ 	.short	0x0003
        /*0062*/ 	.short	0x0010
        /*0064*/ 	.byte	0x00, 0xf5, 0x21, 0x00


	//----- nvinfo : EIATTR_KPARAM_INFO
	.align		4
.L_2124:
        /*0068*/ 	.byte	0x04, 0x17
        /*006a*/ 	.short	(.L_2126 - .L_2125)
.L_2125:
        /*006c*/ 	.word	0x00000000
        /*0070*/ 	.short	0x0002
        /*0072*/ 	.short	0x0008
        /*0074*/ 	.byte	0x00, 0xf0, 0x11, 0x00


	//----- nvinfo : EIATTR_KPARAM_INFO
	.align		4
.L_2126:
        /*0078*/ 	.byte	0x04, 0x17
        /*007a*/ 	.short	(.L_2128 - .L_2127)
.L_2127:
        /*007c*/ 	.word	0x00000000
        /*0080*/ 	.short	0x0001
        /*0082*/ 	.short	0x0004
        /*0084*/ 	.byte	0x00, 0xf0, 0x11, 0x00


	//----- nvinfo : EIATTR_KPARAM_INFO
	.align		4
.L_2128:
        /*0088*/ 	.byte	0x04, 0x17
        /*008a*/ 	.short	(.L_2130 - .L_2129)
.L_2129:
        /*008c*/ 	.word	0x00000000
        /*0090*/ 	.short	0x0000
        /*0092*/ 	.short	0x0000
        /*0094*/ 	.byte	0x00, 0xf0, 0x11, 0x00


	//----- nvinfo : EIATTR_SPARSE_MMA_MASK
	.align		4
.L_2130:
        /*0098*/ 	.byte	0x03, 0x50
        /*009a*/ 	.short	0x0000


	//----- nvinfo : EIATTR_MAXREG_COUNT
	.align		4
        /*009c*/ 	.byte	0x03, 0x1b
        /*009e*/ 	.short	0x00ff


	//----- nvinfo : EIATTR_MERCURY_ISA_VERSION
	.align		4
        /*00a0*/ 	.byte	0x03, 0x5f
        /*00a2*/ 	.short	0x0101


	//----- nvinfo : EIATTR_VRC_CTA_INIT_COUNT
	.align		4
        /*00a4*/ 	.byte	0x02, 0x4a
	.zero		1
	.zero		1


	//----- nvinfo : EIATTR_EXIT_INSTR_OFFSETS
	.align		4
        /*00a8*/ 	.byte	0x04, 0x1c
        /*00aa*/ 	.short	(.L_2132 - .L_2131)


	//   ....[0]....
.L_2131:
        /*00ac*/ 	.word	0x000000c0


	//   ....[1]....
        /*00b0*/ 	.word	0x00000160


	//   ....[2]....
        /*00b4*/ 	.word	0x000001b0


	//   ....[3]....
        /*00b8*/ 	.word	0x00000420


	//----- nvinfo : EIATTR_CRS_STACK_SIZE
	.align		4
.L_2132:
        /*00bc*/ 	.byte	0x04, 0x1e
        /*00be*/ 	.short	(.L_2134 - .L_2133)
.L_2133:
        /*00c0*/ 	.word	0x00000000


	//----- nvinfo : EIATTR_CBANK_PARAM_SIZE
	.align		4
.L_2134:
        /*00c4*/ 	.byte	0x03, 0x19
        /*00c6*/ 	.short	0x0030


	//----- nvinfo : EIATTR_PARAM_CBANK
	.align		4
        /*00c8*/ 	.byte	0x04, 0x0a
        /*00ca*/ 	.short	(.L_2136 - .L_2135)
	.align		4
.L_2135:
        /*00cc*/ 	.word	index@(.nv.constant0.uplo_log)
        /*00d0*/ 	.short	0x0380
        /*00d2*/ 	.short	0x0030


	//----- nvinfo : EIATTR_SW_WAR
	.align		4
.L_2136:
        /*00d4*/ 	.byte	0x04, 0x36
        /*00d6*/ 	.short	(.L_2138 - .L_2137)
.L_2137:
        /*00d8*/ 	.word	0x00000008
.L_2138:


//--------------------- .nv.info.uplo_expm1       --------------------------
	.section	.nv.info.uplo_expm1,"",@"SHT_CUDA_INFO"
	.sectionflags	@""
	.align	4


	//----- nvinfo : EIATTR_CUDA_API_VERSION
	.align		4
        /*0000*/ 	.byte	0x04, 0x37
        /*0002*/ 	.short	(.L_2140 - .L_2139)
.L_2139:
        /*0004*/ 	.word	0x00000082


	//----- nvinfo : EIATTR_KPARAM_INFO
	.align		4
.L_2140:
        /*0008*/ 	.byte	0x04, 0x17
        /*000a*/ 	.short	(.L_2142 - .L_2141)
.L_2141:
        /*000c*/ 	.word	0x00000000
        /*0010*/ 	.short	0x0008
        /*0012*/ 	.short	0x002c
        /*0014*/ 	.byte	0x00, 0xf0, 0x11, 0x00


	//----- nvinfo : EIATTR_KPARAM_INFO
	.align		4
.L_2142:
        /*0018*/ 	.byte	0x04, 0x17
        /*001a*/ 	.short	(.L_2144 - .L_2143)
.L_2143:
        /*001c*/ 	.word	0x00000000
        /*0020*/ 	.short	0x0007
        /*0022*/ 	.short	0x0028
        /*0024*/ 	.byte	0x00, 0xf0, 0x11, 0x00


	//----- nvinfo : EIATTR_KPARAM_INFO
	.align		4
.L_2144:
        /*0028*/ 	.byte	0x04, 0x17
        /*002a*/ 	.short	(.L_2146 - .L_2145)
.L_2145:
        /*002c*/ 	.word	0x00000000
        /*0030*/ 	.short	0x0006
        /*0032*/ 	.short	0x0020
        /*0034*/ 	.byte	0x00, 0xf5, 0x21, 0x00


	//----- nvinfo : EIATTR_KPARAM_INFO
	.align		4
.L_2146:
        /*0038*/ 	.byte	0x04, 0x17
        /*003a*/ 	.short	(.L_2148 - .L_2147)
.L_2147:
        /*003c*/ 	.word	0x00000000
        /*0040*/ 	.short	0x0005
        /*0042*/ 	.short	0x001c
        /*0044*/ 	.byte	0x00, 0xf0, 0x11, 0x00


	//----- nvinfo : EIATTR_KPARAM_INFO
	.align		4
.L_2148:
        /*0048*/ 	.byte	0x04, 0x17
        /*004a*/ 	.short	(.L_2150 - .L_2149)
.L_2149:
        /*004c*/ 	.word	0x00000000
        /*0050*/ 	.short	0x0004
        /*0052*/ 	.short	0x0018
        /*0054*/ 	.byte	0x00, 0xf0, 0x11, 0x00


	//----- nvinfo : EIATTR_KPARAM_INFO
	.align		4
.L_2150:
        /*0058*/ 	.byte	0x04, 0x17
        /*005a*/ 	.short	(.L_2152 - .L_2151)
.L_2151:
        /*005c*/ 	.word	0x00000000
        /*0060*/ 	.short	0x0003
        /*0062*/ 	.short	0x0010
        /*0064*/ 	.byte	0x00, 0xf5, 0x21, 0x00


	//----- nvinfo : EIATTR_KPARAM_INFO
	.align		4
.L_2152:
        /*0068*/ 	.byte	0x04, 0x17
        /*006a*/ 	.short	(.L_2154 - .L_2153)
.L_2153:
        /*006c*/ 	.word	0x00000000
        /*0070*/ 	.short	0x0002
        /*0072*/ 	.short	0x0008
        /*0074*/ 	.byte	0x00, 0xf0, 0x11, 0x00


	//----- nvinfo : EIATTR_KPARAM_INFO
	.align		4
.L_2154:
        /*0078*/ 	.byte	0x04, 0x17
        /*007a*/ 	.short	(.L_2156 - .L_2155)
.L_2155:
        /*007c*/ 	.word	0x00000000
        /*0080*/ 	.short	0x0001
        /*0082*/ 	.short	0x0004
        /*0084*/ 	.byte	0x00, 0xf0, 0x11, 0x00


	//----- nvinfo : EIATTR_KPARAM_INFO
	.align		4
.L_2156:
        /*0088*/ 	.byte	0x04, 0x17
        /*008a*/ 	.short	(.L_2158 - .L_2157)
.L_2157:
        /*008c*/ 	.word	0x00000000
        /*0090*/ 	.short	0x0000
        /*0092*/ 	.short	0x0000
        /*0094*/ 	.byte	0x00, 0xf0, 0x11, 0x00


	//----- nvinfo : EIATTR_SPARSE_MMA_MASK
	.align		4
.L_2158:
        /*0098*/ 	.byte	0x03, 0x50
        /*009a*/ 	.short	0x0000


	//----- nvinfo : EIATTR_MAXREG_COUNT
	.align		4
        /*009c*/ 	.byte	0x03, 0x1b
        /*009e*/ 	.short	0x00ff


	//----- nvinfo : EIATTR_MERCURY_ISA_VERSION
	.align		4
        /*00a0*/ 	.byte	0x03, 0x5f
        /*00a2*/ 	.short	0x0101


	//----- nvinfo : EIATTR_VRC_CTA_INIT_COUNT
	.align		4
        /*00a4*/ 	.byte	0x02, 0x4a
	.zero		1
	.zero		1


	//----- nvinfo : EIATTR_EXIT_INSTR_OFFSETS
	.align		4
        /*00a8*/ 	.byte	0x04, 0x1c
        /*00aa*/ 	.short	(.L_2160 - .L_2159)


	//   ....[0]....
.L_2159:
        /*00ac*/ 	.word	0x000000c0


	//   ....[1]....
        /*00b0*/ 	.word	0x00000160


	//   ....[2]....
        /*00b4*/ 	.word	0x000001b0


	//   ....[3]....
        /*00b8*/ 	.word	0x00000450


	//----- nvinfo : EIATTR_CRS_STACK_SIZE
	.align		4
.L_2160:
        /*00bc*/ 	.byte	0x04, 0x1e
        /*00be*/ 	.short	(.L_2162 - .L_2161)
.L_2161:
        /*00c0*/ 	.word	0x00000000


	//----- nvinfo : EIATTR_CBANK_PARAM_SIZE
	.align		4
.L_2162:
        /*00c4*/ 	.byte	0x03, 0x19
        /*00c6*/ 	.short	0x0030


	//----- nvinfo : EIATTR_PARAM_CBANK
	.align		4
        /*00c8*/ 	.byte	0x04, 0x0a
        /*00ca*/ 	.short	(.L_2164 - .L_2163)
	.align		4
.L_2163:
        /*00cc*/ 	.word	index@(.nv.constant0.uplo_expm1)
        /*00d0*/ 	.short	0x0380
        /*00d2*/ 	.short	0x0030


	//----- nvinfo : EIATTR_SW_WAR
	.align		4
.L_2164:
        /*00d4*/ 	.byte	0x04, 0x36
        /*00d6*/ 	.short	(.L_2166 - .L_2165)
.L_2165:
        /*00d8*/ 	.word	0x00000008
.L_2166:


//--------------------- .nv.info.uplo_exp         --------------------------
	.section	.nv.info.uplo_exp,"",@"SHT_CUDA_INFO"
	.sectionflags	@""
	.align	4


	//----- nvinfo : EIATTR_CUDA_API_VERSION
	.align		4
        /*0000*/ 	.byte	0x04, 0x37
        /*0002*/ 	.short	(.L_2168 - .L_2167)
.L_2167:
        /*0004*/ 	.word	0x00000082


	//----- nvinfo : EIATTR_KPARAM_INFO
	.align		4
.L_2168:
        /*0008*/ 	.byte	0x04, 0x17
        /*000a*/ 	.short	(.L_2170 - .L_2169)
.L_2169:
        /*000c*/ 	.word	0x00000000
        /*0010*/ 	.short	0x0008
        /*0012*/ 	.short	0x002c
        /*0014*/ 	.byte	0x00, 0xf0, 0x11, 0x00


	//----- nvinfo : EIATTR_KPARAM_INFO
	.align		4
.L_2170:
        /*0018*/ 	.byte	0x04, 0x17
        /*001a*/ 	.short	(.L_2172 - .L_2171)
.L_2171:
        /*001c*/ 	.word	0x00000000
        /*0020*/ 	.short	0x0007
        /*0022*/ 	.short	0x0028
        /*0024*/ 	.byte	0x00, 0xf0, 0x11, 0x00


	//----- nvinfo : EIATTR_KPARAM_INFO
	.align		4
.L_2172:
        /*0028*/ 	.byte	0x04, 0x17
        /*002a*/ 	.short	(.L_2174 - .L_2173)
.L_2173:
        /*002c*/ 	.word	0x00000000
        /*0030*/ 	.short	0x0006
        /*0032*/ 	.short	0x0020
        /*0034*/ 	.byte	0x00, 0xf5, 0x21, 0x00


	//----- nvinfo : EIATTR_KPARAM_INFO
	.align		4
.L_2174:
        /*0038*/ 	.byte	0x04, 0x17
        /*003a*/ 	.short	(.L_2176 - .L_2175)
.L_2175:
        /*003c*/ 	.word	0x00000000
        /*0040*/ 	.short	0x0005
        /*0042*/ 	.short	0x001c
        /*0044*/ 	.byte	0x00, 0xf0, 0x11, 0x00


	//----- nvinfo : EIATTR_KPARAM_INFO
	.align		4
.L_2176:
        /*0048*/ 	.byte	0x04, 0x17
        /*004a*/ 	.short	(.L_2178 - .L_2177)
.L_2177:
        /*004c*/ 	.word	0x00000000
        /*0050*/ 	.short	0x0004
        /*0052*/ 	.short	0x0018
        /*0054*/ 	.byte	0x00, 0xf0, 0x11, 0x00


	//----- nvinfo : EIATTR_KPARAM_INFO
	.align		4
.L_2178:
        /*0058*/ 	.byte	0x04, 0x17
        /*005a*/ 	.short	(.L_2180 - .L_2179)
.L_2179:
        /*005c*/ 	.word	0x00000000
        /*0060*/ 	.short	0x0003
        /*0062*/ 	.short	0x0010
        /*0064*/ 	.byte	0x00, 0xf5, 0x21, 0x00


	//----- nvinfo : EIATTR_KPARAM_INFO
	.align		4
.L_2180:
        /*0068*/ 	.byte	0x04, 0x17
        /*006a*/ 	.short	(.L_2182 - .L_2181)
.L_2181:
        /*006c*/ 	.word	0x00000000
        /*0070*/ 	.short	0x0002
        /*0072*/ 	.short	0x0008
        /*0074*/ 	.byte	0x00, 0xf0, 0x11, 0x00


	//----- nvinfo : EIATTR_KPARAM_INFO
	.align		4
.L_2182:
        /*0078*/ 	.byte	0x04, 0x17
        /*007a*/ 	.short	(.L_2184 - .L_2183)
.L_2183:
        /*007c*/ 	.word	0x00000000
        /*0080*/ 	.short	0x0001
        /*0082*/ 	.short	0x0004
        /*0084*/ 	.byte	0x00, 0xf0, 0x11, 0x00


	//----- nvinfo : EIATTR_KPARAM_INFO
	.align		4
.L_2184:
        /*0088*/ 	.byte	0x04, 0x17
        /*008a*/ 	.short	(.L_2186 - .L_2185)
.L_2185:
        /*008c*/ 	.word	0x00000000
        /*0090*/ 	.short	0x0000
        /*0092*/ 	.short	0x0000
        /*0094*/ 	.byte	0x00, 0xf0, 0x11, 0x00


	//----- nvinfo : EIATTR_SPARSE_MMA_MASK
	.align		4
.L_2186:
        /*0098*/ 	.byte	0x03, 0x50
        /*009a*/ 	.short	0x0000


	//----- nvinfo : EIATTR_MAXREG_COUNT
	.align		4
        /*009c*/ 	.byte	0x03, 0x1b
        /*009e*/ 	.short	0x00ff


	//----- nvinfo : EIATTR_MERCURY_ISA_VERSION
	.align		4
        /*00a0*/ 	.byte	0x03, 0x5f
        /*00a2*/ 	.short	0x0101


	//----- nvinfo : EIATTR_VRC_CTA_INIT_COUNT
	.align		4
        /*00a4*/ 	.byte	0x02, 0x4a
	.zero		1
	.zero		1


	//----- nvinfo : EIATTR_EXIT_INSTR_OFFSETS
	.align		4
        /*00a8*/ 	.byte	0x04, 0x1c
        /*00aa*/ 	.short	(.L_2188 - .L_2187)


	//   ....[0]....
.L_2187:
        /*00ac*/ 	.word	0x000000c0


	//   ....[1]....
        /*00b0*/ 	.word	0x00000160


	//   ....[2]....
        /*00b4*/ 	.word	0x000001b0


	//   ....[3]....
        /*00b8*/ 	.word	0x00000320


	//----- nvinfo : EIATTR_CRS_STACK_SIZE
	.align		4
.L_2188:
        /*00bc*/ 	.byte	0x04, 0x1e
        /*00be*/ 	.short	(.L_2190 - .L_2189)
.L_2189:
        /*00c0*/ 	.word	0x00000000


	//----- nvinfo : EIATTR_CBANK_PARAM_SIZE
	.align		4
.L_2190:
        /*00c4*/ 	.byte	0x03, 0x19
        /*00c6*/ 	.short	0x0030


	//----- nvinfo : EIATTR_PARAM_CBANK
	.align		4
        /*00c8*/ 	.byte	0x04, 0x0a
        /*00ca*/ 	.short	(.L_2192 - .L_2191)
	.align		4
.L_2191:
        /*00cc*/ 	.word	index@(.nv.constant0.uplo_exp)
        /*00d0*/ 	.short	0x0380
        /*00d2*/ 	.short	0x0030


	//----- nvinfo : EIATTR_SW_WAR
	.align		4
.L_2192:
        /*00d4*/ 	.byte	0x04, 0x36
        /*00d6*/ 	.short	(.L_2194 - .L_2193)
.L_2193:
        /*00d8*/ 	.word	0x00000008
.L_2194:


//--------------------- .nv.info.uplo_hypot       --------------------------
	.section	.nv.info.uplo_hypot,"",@"SHT_CUDA_INFO"
	.sectionflags	@""
	.align	4


	//----- nvinfo : EIATTR_CUDA_API_VERSION
	.align		4
        /*0000*/ 	.byte	0x04, 0x37
        /*0002*/ 	.short	(.L_2196 - .L_2195)
.L_2195:
        /*0004*/ 	.word	0x00000082


	//----- nvinfo : EIATTR_KPARAM_INFO
	.align		4
.L_2196:
        /*0008*/ 	.byte	0x04, 0x17
        /*000a*/ 	.short	(.L_2198 - .L_2197)
.L_2197:
        /*000c*/ 	.word	0x00000000
        /*0010*/ 	.short	0x000b
        /*0012*/ 	.short	0x003c
        /*0014*/ 	.byte	0x00, 0xf0, 0x11, 0x00


	//----- nvinfo : EIATTR_KPARAM_INFO
	.align		4
.L_2198:
        /*0018*/ 	.byte	0x04, 0x17
        /*001a*/ 	.short	(.L_2200 - .L_2199)
.L_2199:
        /*001c*/ 	.word	0x00000000
        /*0020*/ 	.short	0x000a
        /*0022*/ 	.short	0x0038
        /*0024*/ 	.byte	0x00, 0xf0, 0x11, 0x00


	//----- nvinfo : EIATTR_KPARAM_INFO
	.align		4
.L_2200:
        /*0028*/ 	.byte	0x04, 0x17
        /*002a*/ 	.short	(.L_2202 - .L_2201)
.L_2201:
        /*002c*/ 	.word	0x00000000
        /*0030*/ 	.short	0x0009
        /*0032*/ 	.short	0x0030
        /*0034*/ 	.byte	0x00, 0xf5, 0x21, 0x00


	//----- nvinfo : EIATTR_KPARAM_INFO
	.align		4
.L_2202:
        /*0038*/ 	.byte	0x04, 0x17
        /*003a*/ 	.short	(.L_2204 - .L_2203)
.L_2203:
        /*003c*/ 	.word	0x00000000
        /*0040*/ 	.short	0x0008
        /*0042*/ 	.short	0x002c
        /*0044*/ 	.byte	0x00, 0xf0, 0x11, 0x00


	//----- nvinfo : EIATTR_KPARAM_INFO
	.align		4
.L_2204:
        /*0048*/ 	.byte	0x04, 0x17
        /*004a*/ 	.short	(.L_2206 - .L_2205)
.L_2205:
        /*004c*/ 	.word	0x00000000
        /*0050*/ 	.short	0x0007
        /*0052*/ 	.short	0x0028
        /*0054*/ 	.byte	0x00, 0xf0, 0x11, 0x00


	//----- nvinfo : EIATTR_KPARAM_INFO
	.align		4
.L_2206:
        /*0058*/ 	.byte	0x04, 0x17
        /*005a*/ 	.short	(.L_2208 - .L_2207)
.L_2207:
        /*005c*/ 	.word	0x00000000
        /*0060*/ 	.short	0x0006
        /*0062*/ 	.short	0x0020
        /*0064*/ 	.byte	0x00, 0xf5, 0x21, 0x00


	//----- nvinfo : EIATTR_KPARAM_INFO
	.align		4
.L_2208:
        /*0068*/ 	.byte	0x04, 0x17
        /*006a*/ 	.short	(.L_2210 - .L_2209)
.L_2209:
        /*006c*/ 	.word	0x00000000
        /*0070*/ 	.short	0x0005
        /*0072*/ 	.short	0x001c
        /*0074*/ 	.byte	0x00, 0xf0, 0x11, 0x00


	//----- nvinfo : EIATTR_KPARAM_INFO
	.align		4
.L_2210:
        /*0078*/ 	.byte	0x04, 0x17
        /*007a*/ 	.short	(.L_2212 - .L_2211)
.L_2211:
        /*007c*/ 	.word	0x00000000
        /*0080*/ 	.short	0x0004
        /*0082*/ 	.short	0x0018
        /*0084*/ 	.byte	0x00, 0xf0, 0x11, 0x00


	//----- nvinfo : EIATTR_KPARAM_INFO
	.align		4
.L_2212:
        /*0088*/ 	.byte	0x04, 0x17
        /*008a*/ 	.short	(.L_2214 - .L_2213)
.L_2213:
        /*008c*/ 	.word	0x00000000
        /*0090*/ 	.short	0x0003
        /*0092*/ 	.short	0x0010
        /*0094*/ 	.byte	0x00, 0xf5, 0x21, 0x00


	//----- nvinfo : EIATTR_KPARAM_INFO
	.align		4
.L_2214:
        /*0098*/ 	.byte	0x04, 0x17
        /*009a*/ 	.short	(.L_2216 - .L_2215)
.L_2215:
        /*009c*/ 	.word	0x00000000
        /*00a0*/ 	.short	0x0002
        /*00a2*/ 	.short	0x0008
        /*00a4*/ 	.byte	0x00, 0xf0, 0x11, 0x00


	//----- nvinfo : EIATTR_KPARAM_INFO
	.align		4
.L_2216:
        /*00a8*/ 	.byte	0x04, 0x17
        /*00aa*/ 	.short	(.L_2218 - .L_2217)
.L_2217:
        /*00ac*/ 	.word	0x00000000
        /*00b0*/ 	.short	0x0001
        /*00b2*/ 	.short	0x0004
        /*00b4*/ 	.byte	0x00, 0xf0, 0x11, 0x00


	//----- nvinfo : EIATTR_KPARAM_INFO
	.align		4
.L_2218:
        /*00b8*/ 	.byte	0x04, 0x17
        /*00ba*/ 	.short	(.L_2220 - .L_2219)
.L_2219:
        /*00bc*/ 	.word	0x00000000
        /*00c0*/ 	.short	0x0000
        /*00c2*/ 	.short	0x0000
        /*00c4*/ 	.byte	0x00, 0xf0, 0x11, 0x00


	//----- nvinfo : EIATTR_SPARSE_MMA_MASK
	.align		4
.L_2220:
        /*00c8*/ 	.byte	0x03, 0x50
        /*00ca*/ 	.short	0x0000


	//----- nvinfo : EIATTR_MAXREG_COUNT
	.align		4
        /*00cc*/ 	.byte	0x03, 0x1b
        /*00ce*/ 	.short	0x00ff


	//----- nvinfo : EIATTR_MERCURY_ISA_VERSION
	.align		4
        /*00d0*/ 	.byte	0x03, 0x5f
        /*00d2*/ 	.short	0x0101


	//----- nvinfo : EIATTR_VRC_CTA_INIT_COUNT
	.align		4
        /*00d4*/ 	.byte	0x02, 0x4a
	.zero		1
	.zero		1


	//----- nvinfo : EIATTR_EXIT_INSTR_OFFSETS
	.align		4
        /*00d8*/ 	.byte	0x04, 0x1c
        /*00da*/ 	.short	(.L_2222 - .L_2221)


	//   ....[0]....
.L_2221:
        /*00dc*/ 	.word	0x000000c0


	//   ....[1]....
        /*00e0*/ 	.word	0x00000160


	//   ....[2]....
        /*00e4*/ 	.word	0x000001b0


	//   ....[3]....
        /*00e8*/ 	.word	0x000004b0


	//----- nvinfo : EIATTR_CRS_STACK_SIZE
	.align		4
.L_2222:
        /*00ec*/ 	.byte	0x04, 0x1e
        /*00ee*/ 	.short	(.L_2224 - .L_2223)
.L_2223:
        /*00f0*/ 	.word	0x00000000


	//----- nvinfo : EIATTR_CBANK_PARAM_SIZE
	.align		4
.L_2224:
        /*00f4*/ 	.byte	0x03, 0x19
        /*00f6*/ 	.short	0x0040


	//----- nvinfo : EIATTR_PARAM_CBANK
	.align		4
        /*00f8*/ 	.byte	0x04, 0x0a
        /*00fa*/ 	.short	(.L_2226 - .L_2225)
	.align		4
.L_2225:
        /*00fc*/ 	.word	index@(.nv.constant0.uplo_hypot)
        /*0100*/ 	.short	0x0380
        /*0102*/ 	.short	0x0040


	//----- nvinfo : EIATTR_SW_WAR
	.align		4
.L_2226:
        /*0104*/ 	.byte	0x04, 0x36
        /*0106*/ 	.short	(.L_2228 - .L_2227)
.L_2227:
        /*0108*/ 	.word	0x00000008
.L_2228:


//--------------------- .nv.info.uplo_powx        --------------------------
	.section	.nv.info.uplo_powx,"",@"SHT_CUDA_INFO"
	.sectionflags	@""
	.align	4


	//----- nvinfo : EIATTR_CUDA_API_VERSION
	.align		4
        /*0000*/ 	.byte	0x04, 0x37
        /*0002*/ 	.short	(.L_2230 - .L_2229)
.L_2229:
        /*0004*/ 	.word	0x00000082


	//----- nvinfo : EIATTR_KPARAM_INFO
	.align		4
.L_2230:
        /*0008*/ 	.byte	0x04, 0x17
        /*000a*/ 	.short	(.L_2232 - .L_2231)
.L_2231:
        /*000c*/ 	.word	0x00000000
        /*0010*/ 	.short	0x0009
        /*0012*/ 	.short	0x0034
        /*0014*/ 	.byte	0x00, 0xf0, 0x11, 0x00


	//----- nvinfo : EIATTR_KPARAM_INFO
	.align		4
.L_2232:
        /*0018*/ 	.byte	0x04, 0x17
        /*001a*/ 	.short	(.L_2234 - .L_2233)
.L_2233:
        /*001c*/ 	.word	0x00000000
        /*0020*/ 	.short	0x0008
        /*0022*/ 	.short	0x0030
        /*0024*/ 	.byte	0x00, 0xf0, 0x11, 0x00


	//----- nvinfo : EIATTR_KPARAM_INFO
	.align		4
.L_2234:
        /*0028*/ 	.byte	0x04, 0x17
        /*002a*/ 	.short	(.L_2236 - .L_2235)
.L_2235:
        /*002c*/ 	.word	0x00000000
        /*0030*/ 	.short	0x0007
        /*0032*/ 	.short	0x0028
        /*0034*/ 	.byte	0x00, 0xf5, 0x21, 0x00


	//----- nvinfo : EIATTR_KPARAM_INFO
	.align		4
.L_2236:
        /*0038*/ 	.byte	0x04, 0x17
        /*003a*/ 	.short	(.L_2238 - .L_2237)
.L_2237:
        /*003c*/ 	.word	0x00000000
        /*0040*/ 	.short	0x0006
        /*0042*/ 	.short	0x0020
        /*0044*/ 	.byte	0x00, 0xf0, 0x11, 0x00


	//----- nvinfo : EIATTR_KPARAM_INFO
	.align		4
.L_2238:
        /*0048*/ 	.byte	0x04, 0x17
        /*004a*/ 	.short	(.L_2240 - .L_2239)
.L_2239:
        /*004c*/ 	.word	0x00000000
        /*0050*/ 	.short	0x0005
        /*0052*/ 	.short	0x001c
        /*0054*/ 	.byte	0x00, 0xf0, 0x11, 0x00


	//----- nvinfo : EIATTR_KPARAM_INFO
	.align		4
.L_2240:
        /*0058*/ 	.byte	0x04, 0x17
        /*005a*/ 	.short	(.L_2242 - .L_2241)
.L_2241:
        /*005c*/ 	.word	0x00000000
        /*0060*/ 	.short	0x0004
        /*0062*/ 	.short	0x0018
        /*0064*/ 	.byte	0x00, 0xf0, 0x11, 0x00


	//----- nvinfo : EIATTR_KPARAM_INFO
	.align		4
.L_2242:
        /*0068*/ 	.byte	0x04, 0x17
        /*006a*/ 	.short	(.L_2244 - .L_2243)
.L_2243:
        /*006c*/ 	.word	0x00000000
        /*0070*/ 	.short	0x0003
        /*0072*/ 	.short	0x0010
        /*0074*/ 	.byte	0x00, 0xf5, 0x21, 0x00


	//----- nvinfo : EIATTR_KPARAM_INFO
	.align		4
.L_2244:
        /*0078*/ 	.byte	0x04, 0x17
        /*007a*/ 	.short	(.L_2246 - .L_2245)
.L_2245:
        /*007c*/ 	.word	0x00000000
        /*0080*/ 	.short	0x0002
        /*0082*/ 	.short	0x0008
        /*0084*/ 	.byte	0x00, 0xf0, 0x11, 0x00


	//----- nvinfo : EIATTR_KPARAM_INFO
	.align		4
.L_2246:
        /*0088*/ 	.byte	0x04, 0x17
        /*008a*/ 	.short	(.L_2248 - .L_2247)
.L_2247:
        /*008c*/ 	.word	0x00000000
        /*0090*/ 	.short	0x0001
        /*0092*/ 	.short	0x0004
        /*0094*/ 	.byte	0x00, 0xf0, 0x11, 0x00


	//----- nvinfo : EIATTR_KPARAM_INFO
	.align		4
.L_2248:
        /*0098*/ 	.byte	0x04, 0x17
        /*009a*/ 	.short	(.L_2250 - .L_2249)
.L_2249:
        /*009c*/ 	.word	0x00000000
        /*00a0*/ 	.short	0x0000
        /*00a2*/ 	.short	0x0000
        /*00a4*/ 	.byte	0x00, 0xf0, 0x11, 0x00


	//----- nvinfo : EIATTR_SPARSE_MMA_MASK
	.align		4
.L_2250:
        /*00a8*/ 	.byte	0x03, 0x50
        /*00aa*/ 	.short	0x0000


	//----- nvinfo : EIATTR_MAXREG_COUNT
	.align		4
        /*00ac*/ 	.byte	0x03, 0x1b
        /*00ae*/ 	.short	0x00ff


	//----- nvinfo : EIATTR_MERCURY_ISA_VERSION
	.align		4
        /*00b0*/ 	.byte	0x03, 0x5f
        /*00b2*/ 	.short	0x0101


	//----- nvinfo : EIATTR_VRC_CTA_INIT_COUNT
	.align		4
        /*00b4*/ 	.byte	0x02, 0x4a
	.zero		1
	.zero		1


	//----- nvinfo : EIATTR_EXIT_INSTR_OFFSETS
	.align		4
        /*00b8*/ 	.byte	0x04, 0x1c
        /*00ba*/ 	.short	(.L_2252 - .L_2251)


	//   ....[0]....
.L_2251:
        /*00bc*/ 	.word	0x000000c0


	//   ....[1]....
        /*00c0*/ 	.word	0x00000160


	//   ....[2]....
        /*00c4*/ 	.word	0x000001b0


	//   ....[3]....
        /*00c8*/ 	.word	0x00000840


	//----- nvinfo : EIATTR_CRS_STACK_SIZE
	.align		4
.L_2252:
        /*00cc*/ 	.byte	0x04, 0x1e
        /*00ce*/ 	.short	(.L_2254 - .L_2253)
.L_2253:
        /*00d0*/ 	.word	0x00000000


	//----- nvinfo : EIATTR_CBANK_PARAM_SIZE
	.align		4
.L_2254:
        /*00d4*/ 	.byte	0x03, 0x19
        /*00d6*/ 	.short	0x0038


	//----- nvinfo : EIATTR_PARAM_CBANK
	.align		4
        /*00d8*/ 	.byte	0x04, 0x0a
        /*00da*/ 	.short	(.L_2256 - .L_2255)
	.align		4
.L_2255:
        /*00dc*/ 	.word	index@(.nv.constant0.uplo_powx)
        /*00e0*/ 	.short	0x0380
        /*00e2*/ 	.short	0x0038


	//----- nvinfo : EIATTR_SW_WAR
	.align		4
.L_2256:
        /*00e4*/ 	.byte	0x04, 0x36
        /*00e6*/ 	.short	(.L_2258 - .L_2257)
.L_2257:
        /*00e8*/ 	.word	0x00000008
.L_2258:


//--------------------- .nv.info.uplo_pow         --------------------------
	.section	.nv.info.uplo_pow,"",@"SHT_CUDA_INFO"
	.sectionflags	@""
	.align	4


	//----- nvinfo : EIATTR_CUDA_API_VERSION
	.align		4
        /*0000*/ 	.byte	0x04, 0x37
        /*0002*/ 	.short	(.L_2260 - .L_2259)
.L_2259:
        /*0004*/ 	.word	0x00000082


	//----- nvinfo : EIATTR_KPARAM_INFO
	.align		4
.L_2260:
        /*0008*/ 	.byte	0x04, 0x17
        /*000a*/ 	.short	(.L_2262 - .L_2261)
.L_2261:
        /*000c*/ 	.word	0x00000000
        /*0010*/ 	.short	0x000b
        /*0012*/ 	.short	0x003c
        /*0014*/ 	.byte	0x00, 0xf0, 0x11, 0x00


	//----- nvinfo : EIATTR_KPARAM_INFO
	.align		4
.L_2262:
        /*0018*/ 	.byte	0x04, 0x17
        /*001a*/ 	.short	(.L_2264 - .L_2263)
.L_2263:
        /*001c*/ 	.word	0x00000000
        /*0020*/ 	.short	0x000a
        /*0022*/ 	.short	0x0038
        /*0024*/ 	.byte	0x00, 0xf0, 0x11, 0x00


	//----- nvinfo : EIATTR_KPARAM_INFO
	.align		4
.L_2264:
        /*0028*/ 	.byte	0x04, 0x17
        /*002a*/ 	.short	(.L_2266 - .L_2265)
.L_2265:
        /*002c*/ 	.word	0x00000000
        /*0030*/ 	.short	0x0009
        /*0032*/ 	.short	0x0030
        /*0034*/ 	.byte	0x00, 0xf5, 0x21, 0x00


	//----- nvinfo : EIATTR_KPARAM_INFO
	.align		4
.L_2266:
        /*0038*/ 	.byte	0x04, 0x17
        /*003a*/ 	.short	(.L_2268 - .L_2267)
.L_2267:
        /*003c*/ 	.word	0x00000000
        /*0040*/ 	.short	0x0008
        /*0042*/ 	.short	0x002c
        /*0044*/ 	.byte	0x00, 0xf0, 0x11, 0x00


	//----- nvinfo : EIATTR_KPARAM_INFO
	.align		4
.L_2268:
        /*0048*/ 	.byte	0x04, 0x17
        /*004a*/ 	.short	(.L_2270 - .L_2269)
.L_2269:
        /*004c*/ 	.word	0x00000000
        /*0050*/ 	.short	0x0007
        /*0052*/ 	.short	0x0028
        /*0054*/ 	.byte	0x00, 0xf0, 0x11, 0x00


	//----- nvinfo : EIATTR_KPARAM_INFO
	.align		4
.L_2270:
        /*0058*/ 	.byte	0x04, 0x17
        /*005a*/ 	.short	(.L_2272 - .L_2271)
.L_2271:
        /*005c*/ 	.word	0x00000000
        /*0060*/ 	.short	0x0006
        /*0062*/ 	.short	0x0020
        /*0064*/ 	.byte	0x00, 0xf5, 0x21, 0x00


	//----- nvinfo : EIATTR_KPARAM_INFO
	.align		4
.L_2272:
        /*0068*/ 	.byte	0x04, 0x17
        /*006a*/ 	.short	(.L_2274 - .L_2273)
.L_2273:
        /*006c*/ 	.word	0x00000000
        /*0070*/ 	.short	0x0005
        /*0072*/ 	.short	0x001c
        /*0074*/ 	.byte	0x00, 0xf0, 0x11, 0x00


	//----- nvinfo : EIATTR_KPARAM_INFO
	.align		4
.L_2274:
        /*0078*/ 	.byte	0x04, 0x17
        /*007a*/ 	.short	(.L_2276 - .L_2275)
.L_2275:
        /*007c*/ 	.word	0x00000000
        /*0080*/ 	.short	0x0004
        /*0082*/ 	.short	0x0018
        /*0084*/ 	.byte	0x00, 0xf0, 0x11, 0x00


	//----- nvinfo : EIATTR_KPARAM_INFO
	.align		4
.L_2276:
        /*0088*/ 	.byte	0x04, 0x17
        /*008a*/ 	.short	(.L_2278 - .L_2277)
.L_2277:
        /*008c*/ 	.word	0x00000000
        /*0090*/ 	.short	0x0003
        /*0092*/ 	.short	0x0010
        /*0094*/ 	.byte	0x00, 0xf5, 0x21, 0x00


	//----- nvinfo : EIATTR_KPARAM_INFO
	.align		4
.L_2278:
        /*0098*/ 	.byte	0x04, 0x17
        /*009a*/ 	.short	(.L_2280 - .L_2279)
.L_2279:
        /*009c*/ 	.word	0x00000000
        /*00a0*/ 	.short	0x0002
        /*00a2*/ 	.short	0x0008
        /*00a4*/ 	.byte	0x00, 0xf0, 0x11, 0x00


	//----- nvinfo : EIATTR_KPARAM_INFO
	.align		4
.L_2280:
        /*00a8*/ 	.byte	0x04, 0x17
        /*00aa*/ 	.short	(.L_2282 - .L_2281)
.L_2281:
        /*00ac*/ 	.word	0x00000000
        /*00b0*/ 	.short	0x0001
        /*00b2*/ 	.short	0x0004
        /*00b4*/ 	.byte	0x00, 0xf0, 0x11, 0x00


	//----- nvinfo : EIATTR_KPARAM_INFO
	.align		4
.L_2282:
        /*00b8*/ 	.byte	0x04, 0x17
        /*00ba*/ 	.short	(.L_2284 - .L_2283)
.L_2283:
        /*00bc*/ 	.word	0x00000000
        /*00c0*/ 	.short	0x0000
        /*00c2*/ 	.short	0x0000
        /*00c4*/ 	.byte	0x00, 0xf0, 0x11, 0x00


	//----- nvinfo : EIATTR_SPARSE_MMA_MASK
	.align		4
.L_2284:
        /*00c8*/ 	.byte	0x03, 0x50
        /*00ca*/ 	.short	0x0000


	//----- nvinfo : EIATTR_MAXREG_COUNT
	.align		4
        /*00cc*/ 	.byte	0x03, 0x1b
        /*00ce*/ 	.short	0x00ff


	//----- nvinfo : EIATTR_MERCURY_ISA_VERSION
	.align		4
        /*00d0*/ 	.byte	0x03, 0x5f
        /*00d2*/ 	.short	0x0101


	//----- nvinfo : EIATTR_VRC_CTA_INIT_COUNT
	.align		4
        /*00d4*/ 	.byte	0x02, 0x4a
	.zero		1
	.zero		1


	//----- nvinfo : EIATTR_EXIT_INSTR_OFFSETS
	.align		4
        /*00d8*/ 	.byte	0x04, 0x1c
        /*00da*/ 	.short	(.L_2286 - .L_2285)


	//   ....[0]....
.L_2285:
        /*00dc*/ 	.word	0x000000c0


	//   ....[1]....
        /*00e0*/ 	.word	0x00000160


	//   ....[2]....
        /*00e4*/ 	.word	0x000001b0


	//   ....[3]....
        /*00e8*/ 	.word	0x00000890


	//----- nvinfo : EIATTR_CRS_STACK_SIZE
	.align		4
.L_2286:
        /*00ec*/ 	.byte	0x04, 0x1e
        /*00ee*/ 	.short	(.L_2288 - .L_2287)
.L_2287:
        /*00f0*/ 	.word	0x00000000


	//----- nvinfo : EIATTR_CBANK_PARAM_SIZE
	.align		4
.L_2288:
        /*00f4*/ 	.byte	0x03, 0x19
        /*00f6*/ 	.short	0x0040


	//----- nvinfo : EIATTR_PARAM_CBANK
	.align		4
        /*00f8*/ 	.byte	0x04, 0x0a
        /*00fa*/ 	.short	(.L_2290 - .L_2289)
	.align		4
.L_2289:
        /*00fc*/ 	.word	index@(.nv.constant0.uplo_pow)
        /*0100*/ 	.short	0x0380
        /*0102*/ 	.short	0x0040


	//----- nvinfo : EIATTR_SW_WAR
	.align		4
.L_2290:
        /*0104*/ 	.byte	0x04, 0x36
        /*0106*/ 	.short	(.L_2292 - .L_2291)
.L_2291:
        /*0108*/ 	.word	0x00000008
.L_2292:


//--------------------- .nv.info.uplo_pow3o2      --------------------------
	.section	.nv.info.uplo_pow3o2,"",@"SHT_CUDA_INFO"
	.sectionflags	@""
	.align	4


	//----- nvinfo : EIATTR_CUDA_API_VERSION
	.align		4
        /*0000*/ 	.byte	0x04, 0x37
        /*0002*/ 	.short	(.L_2294 - .L_2293)
.L_2293:
        /*0004*/ 	.word	0x00000082


	//----- nvinfo : EIATTR_KPARAM_INFO
	.align		4
.L_2294:
        /*0008*/ 	.byte	0x04, 0x17
        /*000a*/ 	.short	(.L_2296 - .L_2295)
.L_2295:
        /*000c*/ 	.word	0x00000000
        /*0010*/ 	.short	0x0008
        /*0012*/ 	.short	0x002c
        /*0014*/ 	.byte	0x00, 0xf0, 0x11, 0x00


	//----- nvinfo : EIATTR_KPARAM_INFO
	.align		4
.L_2296:
        /*0018*/ 	.byte	0x04, 0x17
        /*001a*/ 	.short	(.L_2298 - .L_2297)
.L_2297:
        /*001c*/ 	.word	0x00000000
        /*0020*/ 	.short	0x0007
        /*0022*/ 	.short	0x0028
        /*0024*/ 	.byte	0x00, 0xf0, 0x11, 0x00


	//----- nvinfo : EIATTR_KPARAM_INFO
	.align		4
.L_2298:
        /*0028*/ 	.byte	0x04, 0x17
        /*002a*/ 	.short	(.L_2300 - .L_2299)
.L_2299:
        /*002c*/ 	.word	0x00000000
        /*0030*/ 	.short	0x0006
        /*0032*/ 	.short	0x0020
        /*0034*/ 	.byte	0x00, 0xf5, 0x21, 0x00


	//----- nvinfo : EIATTR_KPARAM_INFO
	.align		4
.L_2300:
        /*0038*/ 	.byte	0x04, 0x17
        /*003a*/ 	.short	(.L_2302 - .L_2301)
.L_2301:
        /*003c*/ 	.word	0x00000000
        /*0040*/ 	.short	0x0005
        /*0042*/ 	.short	0x001c
        /*0044*/ 	.byte	0x00, 0xf0, 0x11, 0x00


	//----- nvinfo : EIATTR_KPARAM_INFO
	.align		4
.L_2302:
        /*0048*/ 	.byte	0x04, 0x17
        /*004a*/ 	.short	(.L_2304 - .L_2303)
.L_2303:
        /*004c*/ 	.word	0x00000000
        /*0050*/ 	.short	0x0004
        /*0052*/ 	.short	0x0018
        /*0054*/ 	.byte	0x00, 0xf0, 0x11, 0x00


	//----- nvinfo : EIATTR_KPARAM_INFO
	.align		4
.L_2304:
        /*0058*/ 	.byte	0x04, 0x17
        /*005a*/ 	.short	(.L_2306 - .L_2305)
.L_2305:
        /*005c*/ 	.word	0x00000000
        /*0060*/ 	.short	0x0003
        /*0062*/ 	.short	0x0010
        /*0064*/ 	.byte	0x00, 0xf5, 0x21, 0x00


	//----- nvinfo : EIATTR_KPARAM_INFO
	.align		4
.L_2306:
        /*0068*/ 	.byte	0x04, 0x17
        /*006a*/ 	.short	(.L_2308 - .L_2307)
.L_2307:
        /*006c*/ 	.word	0x00000000
        /*0070*/ 	.short	0x0002
        /*0072*/ 	.short	0x0008
        /*0074*/ 	.byte	0x00, 0xf0, 0x11, 0x00


	//----- nvinfo : EIATTR_KPARAM_INFO
	.align		4
.L_2308:
        /*0078*/ 	.byte	0x04, 0x17
        /*007a*/ 	.short	(.L_2310 - .L_2309)
.L_2309:
        /*007c*/ 	.word	0x00000000
        /*0080*/ 	.short	0x0001
        /*0082*/ 	.short	0x0004
        /*0084*/ 	.byte	0x00, 0xf0, 0x11, 0x00


	//----- nvinfo : EIATTR_KPARAM_INFO
	.align		4
.L_2310:
        /*0088*/ 	.byte	0x04, 0x17
        /*008a*/ 	.short	(.L_2312 - .L_2311)
.L_2311:
        /*008c*/ 	.word	0x00000000
        /*0090*/ 	.short	0x0000
        /*0092*/ 	.short	0x0000
        /*0094*/ 	.byte	0x00, 0xf0, 0x11, 0x00


	//----- nvinfo : EIATTR_SPARSE_MMA_MASK
	.align		4
.L_2312:
        /*0098*/ 	.byte	0x03, 0x50
        /*009a*/ 	.short	0x0000


	//----- nvinfo : EIATTR_MAXREG_COUNT
	.align		4
        /*009c*/ 	.byte	0x03, 0x1b
        /*009e*/ 	.short	0x00ff


	//----- nvinfo : EIATTR_MERCURY_ISA_VERSION
	.align		4
        /*00a0*/ 	.byte	0x03, 0x5f
        /*00a2*/ 	.short	0x0101


	//----- nvinfo : EIATTR_VRC_CTA_INIT_COUNT
	.align		4
        /*00a4*/ 	.byte	0x02, 0x4a
	.zero		1
	.zero		1


	//----- nvinfo : EIATTR_EXIT_INSTR_OFFSETS
	.align		4
        /*00a8*/ 	.byte	0x04, 0x1c
        /*00aa*/ 	.short	(.L_2314 - .L_2313)


	//   ....[0]....
.L_2313:
        /*00ac*/ 	.word	0x000000c0


	//   ....[1]....
        /*00b0*/ 	.word	0x00000160


	//   ....[2]....
        /*00b4*/ 	.word	0x000001b0


	//   ....[3]....
        /*00b8*/ 	.word	0x00000710


	//----- nvinfo : EIATTR_CRS_STACK_SIZE
	.align		4
.L_2314:
        /*00bc*/ 	.byte	0x04, 0x1e
        /*00be*/ 	.short	(.L_2316 - .L_2315)
.L_2315:
        /*00c0*/ 	.word	0x00000000


	//----- nvinfo : EIATTR_CBANK_PARAM_SIZE
	.align		4
.L_2316:
        /*00c4*/ 	.byte	0x03, 0x19
        /*00c6*/ 	.short	0x0030


	//----- nvinfo : EIATTR_PARAM_CBANK
	.align		4
        /*00c8*/ 	.byte	0x04, 0x0a
        /*00ca*/ 	.short	(.L_2318 - .L_2317)
	.align		4
.L_2317:
        /*00cc*/ 	.word	index@(.nv.constant0.uplo_pow3o2)
        /*00d0*/ 	.short	0x0380
        /*00d2*/ 	.short	0x0030


	//----- nvinfo : EIATTR_SW_WAR
	.align		4
.L_2318:
        /*00d4*/ 	.byte	0x04, 0x36
        /*00d6*/ 	.short	(.L_2320 - .L_2319)
.L_2319:
        /*00d8*/ 	.word	0x00000008
.L_2320:


//--------------------- .nv.info.uplo_pow2o3      --------------------------
	.section	.nv.info.uplo_pow2o3,"",@"SHT_CUDA_INFO"
	.sectionflags	@""
	.align	4


	//----- nvinfo : EIATTR_CUDA_API_VERSION
	.align		4
        /*0000*/ 	.byte	0x04, 0x37
        /*0002*/ 	.short	(.L_2322 - .L_2321)
.L_2321:
        /*0004*/ 	.word	0x00000082


	//----- nvinfo : EIATTR_KPARAM_INFO
	.align		4
.L_2322:
        /*0008*/ 	.byte	0x04, 0x17
        /*000a*/ 	.short	(.L_2324 - .L_2323)
.L_2323:
        /*000c*/ 	.word	0x00000000
        /*0010*/ 	.short	0x0008
        /*0012*/ 	.short	0x002c
        /*0014*/ 	.byte	0x00, 0xf0, 0x11, 0x00


	//----- nvinfo : EIATTR_KPARAM_INFO
	.align		4
.L_2324:
        /*0018*/ 	.byte	0x04, 0x17
        /*001a*/ 	.short	(.L_2326 - .L_2325)
.L_2325:
        /*001c*/ 	.word	0x00000000
        /*0020*/ 	.short	0x0007
        /*0022*/ 	.short	0x0028
        /*0024*/ 	.byte	0x00, 0xf0, 0x11, 0x00


	//----- nvinfo : EIATTR_KPARAM_INFO
	.align		4
.L_2326:
        /*0028*/ 	.byte	0x04, 0x17
        /*002a*/ 	.short	(.L_2328 - .L_2327)
.L_2327:
        /*002c*/ 	.word	0x00000000
        /*0030*/ 	.short	0x0006
        /*0032*/ 	.short	0x0020
        /*0034*/ 	.byte	0x00, 0xf5, 0x21, 0x00


	//----- nvinfo : EIATTR_KPARAM_INFO
	.align		4
.L_2328:
        /*0038*/ 	.byte	0x04, 0x17
        /*003a*/ 	.short	(.L_2330 - .L_2329)
.L_2329:
        /*003c*/ 	.word	0x00000000
        /*0040*/ 	.short	0x0005
        /*0042*/ 	.short	0x001c
        /*0044*/ 	.byte	0x00, 0xf0, 0x11, 0x00


	//----- nvinfo : EIATTR_KPARAM_INFO
	.align		4
.L_2330:
        /*0048*/ 	.byte	0x04, 0x17
        /*004a*/ 	.short	(.L_2332 - .L_2331)
.L_2331:
        /*004c*/ 	.word	0x00000000
        /*0050*/ 	.short	0x0004
        /*0052*/ 	.short	0x0018
        /*0054*/ 	.byte	0x00, 0xf0, 0x11, 0x00


	//----- nvinfo : EIATTR_KPARAM_INFO
	.align		4
.L_2332:
        /*0058*/ 	.byte	0x04, 0x17
        /*005a*/ 	.short	(.L_2334 - .L_2333)
.L_2333:
        /*005c*/ 	.word	0x00000000
        /*0060*/ 	.short	0x0003
        /*0062*/ 	.short	0x0010
        /*0064*/ 	.byte	0x00, 0xf5, 0x21, 0x00


	//----- nvinfo : EIATTR_KPARAM_INFO
	.align		4
.L_2334:
        /*0068*/ 	.byte	0x04, 0x17
        /*006a*/ 	.short	(.L_2336 - .L_2335)
.L_2335:
        /*006c*/ 	.word	0x00000000
        /*0070*/ 	.short	0x0002
        /*0072*/ 	.short	0x0008
        /*0074*/ 	.byte	0x00, 0xf0, 0x11, 0x00


	//----- nvinfo : EIATTR_KPARAM_INFO
	.align		4
.L_2336:
        /*0078*/ 	.byte	0x04, 0x17
        /*007a*/ 	.short	(.L_2338 - .L_2337)
.L_2337:
        /*007c*/ 	.word	0x00000000
        /*0080*/ 	.short	0x0001
        /*0082*/ 	.short	0x0004
        /*0084*/ 	.byte	0x00, 0xf0, 0x11, 0x00


	//----- nvinfo : EIATTR_KPARAM_INFO
	.align		4
.L_2338:
        /*0088*/ 	.byte	0x04, 0x17
        /*008a*/ 	.short	(.L_2340 - .L_2339)
.L_2339:
        /*008c*/ 	.word	0x00000000
        /*0090*/ 	.short	0x0000
        /*0092*/ 	.short	0x0000
        /*0094*/ 	.byte	0x00, 0xf0, 0x11, 0x00


	//----- nvinfo : EIATTR_SPARSE_MMA_MASK
	.align		4
.L_2340:
        /*0098*/ 	.byte	0x03, 0x50
        /*009a*/ 	.short	0x0000


	//----- nvinfo : EIATTR_MAXREG_COUNT
	.align		4
        /*009c*/ 	.byte	0x03, 0x1b
        /*009e*/ 	.short	0x00ff


	//----- nvinfo : EIATTR_MERCURY_ISA_VERSION
	.align		4
        /*00a0*/ 	.byte	0x03, 0x5f
        /*00a2*/ 	.short	0x0101


	//----- nvinfo : EIATTR_VRC_CTA_INIT_COUNT
	.align		4
        /*00a4*/ 	.byte	0x02, 0x4a
	.zero		1
	.zero		1


	//----- nvinfo : EIATTR_EXIT_INSTR_OFFSETS
	.align		4
        /*00a8*/ 	.byte	0x04, 0x1c
        /*00aa*/ 	.short	(.L_2342 - .L_2341)


	//   ....[0]....
.L_2341:
        /*00ac*/ 	.word	0x000000c0


	//   ....[1]....
        /*00b0*/ 	.word	0x00000160


	//   ....[2]....
        /*00b4*/ 	.word	0x000001b0


	//   ....[3]....
        /*00b8*/ 	.word	0x00000710


	//----- nvinfo : EIATTR_CRS_STACK_SIZE
	.align		4
.L_2342:
        /*00bc*/ 	.byte	0x04, 0x1e
        /*00be*/ 	.short	(.L_2344 - .L_2343)
.L_2343:
        /*00c0*/ 	.word	0x00000000


	//----- nvinfo : EIATTR_CBANK_PARAM_SIZE
	.align		4
.L_2344:
        /*00c4*/ 	.byte	0x03, 0x19
        /*00c6*/ 	.short	0x0030


	//----- nvinfo : EIATTR_PARAM_CBANK
	.align		4
        /*00c8*/ 	.byte	0x04, 0x0a
        /*00ca*/ 	.short	(.L_2346 - .L_2345)
	.align		4
.L_2345:
        /*00cc*/ 	.word	index@(.nv.constant0.uplo_pow2o3)
        /*00d0*/ 	.short	0x0380
        /*00d2*/ 	.short	0x0030


	//----- nvinfo : EIATTR_SW_WAR
	.align		4
.L_2346:
        /*00d4*/ 	.byte	0x04, 0x36
        /*00d6*/ 	.short	(.L_2348 - .L_2347)
.L_2347:
        /*00d8*/ 	.word	0x00000008
.L_2348:


//--------------------- .nv.info.uplo_inv_cbrt    --------------------------
	.section	.nv.info.uplo_inv_cbrt,"",@"SHT_CUDA_INFO"
	.sectionflags	@""
	.align	4


	//----- nvinfo : EIATTR_CUDA_API_VERSION
	.align		4
        /*0000*/ 	.byte	0x04, 0x37
        /*0002*/ 	.short	(.L_2350 - .L_2349)
.L_2349:
        /*0004*/ 	.word	0x00000082


	//----- nvinfo : EIATTR_KPARAM_INFO
	.align		4
.L_2350:
        /*0008*/ 	.byte	0x04, 0x17
        /*000a*/ 	.short	(.L_2352 - .L_2351)
.L_2351:
        /*000c*/ 	.word	0x00000000
        /*0010*/ 	.short	0x0008
        /*0012*/ 	.short	0x002c
        /*0014*/ 	.byte	0x00, 0xf0, 0x11, 0x00


	//----- nvinfo : EIATTR_KPARAM_INFO
	.align		4
.L_2352:
        /*0018*/ 	.byte	0x04, 0x17
        /*001a*/ 	.short	(.L_2354 - .L_2353)
.L_2353:
        /*001c*/ 	.word	0x00000000
        /*0020*/ 	.short	0x0007
        /*0022*/ 	.short	0x0028
        /*0024*/ 	.byte	0x00, 0xf0, 0x11, 0x00


	//----- nvinfo : EIATTR_KPARAM_INFO
	.align		4
.L_2354:
        /*0028*/ 	.byte	0x04, 0x17
        /*002a*/ 	.short	(.L_2356 - .L_2355)
.L_2355:
        /*002c*/ 	.word	0x00000000
        /*0030*/ 	.short	0x0006
        /*0032*/ 	.short	0x0020
        /*0034*/ 	.byte	0x00, 0xf5, 0x21, 0x00


	//----- nvinfo : EIATTR_KPARAM_INFO
	.align		4
.L_2356:
        /*0038*/ 	.byte	0x04, 0x17
        /*003a*/ 	.short	(.L_2358 - .L_2357)
.L_2357:
        /*003c*/ 	.word	0x00000000
        /*0040*/ 	.short	0x0005
        /*0042*/ 	.short	0x001c
        /*0044*/ 	.byte	0x00, 0xf0, 0x11, 0x00


	//----- nvinfo : EIATTR_KPARAM_INFO
	.align		4
.L_2358:
        /*0048*/ 	.byte	0x04, 0x17
        /*004a*/ 	.short	(.L_2360 - .L_2359)
.L_2359:
        /*004c*/ 	.word	0x00000000
        /*0050*/ 	.short	0x0004
        /*0052*/ 	.short	0x0018
        /*0054*/ 	.byte	0x00, 0xf0, 0x11, 0x00


	//----- nvinfo : EIATTR_KPARAM_INFO
	.align		4
.L_2360:
        /*0058*/ 	.byte	0x04, 0x17
        /*005a*/ 	.short	(.L_2362 - .L_2361)
.L_2361:
        /*005c*/ 	.word	0x00000000
        /*0060*/ 	.short	0x0003
        /*0062*/ 	.short	0x0010
        /*0064*/ 	.byte	0x00, 0xf5, 0x21, 0x00


	//----- nvinfo : EIATTR_KPARAM_INFO
	.align		4
.L_2362:
        /*0068*/ 	.byte	0x04, 0x17
        /*006a*/ 	.short	(.L_2364 - .L_2363)
.L_2363:
        /*006c*/ 	.word	0x00000000
        /*0070*/ 	.short	0x0002
        /*0072*/ 	.short	0x0008
        /*0074*/ 	.byte	0x00, 0xf0, 0x11, 0x00


	//----- nvinfo : EIATTR_KPARAM_INFO
	.align		4
.L_2364:
        /*0078*/ 	.byte	0x04, 0x17
        /*007a*/ 	.short	(.L_2366 - .L_2365)
.L_2365:
        /*007c*/ 	.word	0x00000000
        /*0080*/ 	.short	0x0001
        /*0082*/ 	.short	0x0004
        /*0084*/ 	.byte	0x00, 0xf0, 0x11, 0x00


	//----- nvinfo : EIATTR_KPARAM_INFO
	.align		4
.L_2366:
        /*0088*/ 	.byte	0x04, 0x17
        /*008a*/ 	.short	(.L_2368 - .L_2367)
.L_2367:
        /*008c*/ 	.word	0x00000000
        /*0090*/ 	.short	0x0000
        /*0092*/ 	.short	0x0000
        /*0094*/ 	.byte	0x00, 0xf0, 0x11, 0x00


	//----- nvinfo : EIATTR_SPARSE_MMA_MASK
	.align		4
.L_2368:
        /*0098*/ 	.byte	0x03, 0x50
        /*009a*/ 	.short	0x0000


	//----- nvinfo : EIATTR_MAXREG_COUNT
	.align		4
        /*009c*/ 	.byte	0x03, 0x1b
        /*009e*/ 	.short	0x00ff


	//----- nvinfo : EIATTR_MERCURY_ISA_VERSION
	.align		4
        /*00a0*/ 	.byte	0x03, 0x5f
        /*00a2*/ 	.short	0x0101


	//----- nvinfo : EIATTR_VRC_CTA_INIT_COUNT
	.align		4
        /*00a4*/ 	.byte	0x02, 0x4a
	.zero		1
	.zero		1


	//----- nvinfo : EIATTR_EXIT_INSTR_OFFSETS
	.align		4
        /*00a8*/ 	.byte	0x04, 0x1c
        /*00aa*/ 	.short	(.L_2370 - .L_2369)


	//   ....[0]....
.L_2369:
        /*00ac*/ 	.word	0x000000c0


	//   ....[1]....
        /*00b0*/ 	.word	0x00000160


	//   ....[2]....
        /*00b4*/ 	.word	0x000001b0


	//   ....[3]....
        /*00b8*/ 	.word	0x00000390


	//----- nvinfo : EIATTR_CRS_STACK_SIZE
	.align		4
.L_2370:
        /*00bc*/ 	.byte	0x04, 0x1e
        /*00be*/ 	.short	(.L_2372 - .L_2371)
.L_2371:
        /*00c0*/ 	.word	0x00000000


	//----- nvinfo : EIATTR_CBANK_PARAM_SIZE
	.align		4
.L_2372:
        /*00c4*/ 	.byte	0x03, 0x19
        /*00c6*/ 	.short	0x0030


	//----- nvinfo : EIATTR_PARAM_CBANK
	.align		4
        /*00c8*/ 	.byte	0x04, 0x0a
        /*00ca*/ 	.short	(.L_2374 - .L_2373)
	.align		4
.L_2373:
        /*00cc*/ 	.word	index@(.nv.constant0.uplo_inv_cbrt)
        /*00d0*/ 	.short	0x0380
        /*00d2*/ 	.short	0x0030


	//----- nvinfo : EIATTR_SW_WAR
	.align		4
.L_2374:
        /*00d4*/ 	.byte	0x04, 0x36
        /*00d6*/ 	.short	(.L_2376 - .L_2375)
.L_2375:
        /*00d8*/ 	.word	0x00000008
.L_2376:


//--------------------- .nv.info.uplo_cbrt        --------------------------
	.section	.nv.info.uplo_cbrt,"",@"SHT_CUDA_INFO"
	.sectionflags	@""
	.align	4


	//----- nvinfo : EIATTR_CUDA_API_VERSION
	.align		4
        /*0000*/ 	.byte	0x04, 0x37
        /*0002*/ 	.short	(.L_2378 - .L_2377)
.L_2377:
        /*0004*/ 	.word	0x00000082


	//----- nvinfo : EIATTR_KPARAM_INFO
	.align		4
.L_2378:
        /*0008*/ 	.byte	0x04, 0x17
        /*000a*/ 	.short	(.L_2380 - .L_2379)
.L_2379:
        /*000c*/ 	.word	0x00000000
        /*0010*/ 	.short	0x0008
        /*0012*/ 	.short	0x002c
        /*0014*/ 	.byte	0x00, 0xf0, 0x11, 0x00


	//----- nvinfo : EIATTR_KPARAM_INFO
	.align		4
.L_2380:
        /*0018*/ 	.byte	0x04, 0x17
        /*001a*/ 	.short	(.L_2382 - .L_2381)
.L_2381:
        /*001c*/ 	.word	0x00000000
        /*0020*/ 	.short	0x0007
        /*0022*/ 	.short	0x0028
        /*0024*/ 	.byte	0x00, 0xf0, 0x11, 0x00


	//----- nvinfo : EIATTR_KPARAM_INFO
	.align		4
.L_2382:
        /*0028*/ 	.byte	0x04, 0x17
        /*002a*/ 	.short	(.L_2384 - .L_2383)
.L_2383:
        /*002c*/ 	.word	0x00000000
        /*0030*/ 	.short	0x0006
        /*0032*/ 	.short	0x0020
        /*0034*/ 	.byte	0x00, 0xf5, 0x21, 0x00


	//----- nvinfo : EIATTR_KPARAM_INFO
	.align		4
.L_2384:
        /*0038*/ 	.byte	0x04, 0x17
        /*003a*/ 	.short	(.L_2386 - .L_2385)
.L_2385:
        /*003c*/ 	.word	0x00000000
        /*0040*/ 	.short	0x0005
        /*0042*/ 	.short	0x001c
        /*0044*/ 	.byte	0x00, 0xf0, 0x11, 0x00


	//----- nvinfo : EIATTR_KPARAM_INFO
	.align		4
.L_2386:
        /*0048*/ 	.byte	0x04, 0x17
        /*004a*/ 	.short	(.L_2388 - .L_2387)
.L_2387:
        /*004c*/ 	.word	0x00000000
        /*0050*/ 	.short	0x0004
        /*0052*/ 	.short	0x0018
        /*0054*/ 	.byte	0x00, 0xf0, 0x11, 0x00


	//----- nvinfo : EIATTR_KPARAM_INFO
	.align		4
.L_2388:
        /*0058*/ 	.byte	0x04, 0x17
        /*005a*/ 	.short	(.L_2390 - .L_2389)
.L_2389:
        /*005c*/ 	.word	0x00000000
        /*0060*/ 	.short	0x0003
        /*0062*/ 	.short	0x0010
        /*0064*/ 	.byte	0x00, 0xf5, 0x21, 0x00


	//----- nvinfo : EIATTR_KPARAM_INFO
	.align		4
.L_2390:
        /*0068*/ 	.byte	0x04, 0x17
        /*006a*/ 	.short	(.L_2392 - .L_2391)
.L_2391:
        /*006c*/ 	.word	0x00000000
        /*0070*/ 	.short	0x0002
        /*0072*/ 	.short	0x0008
        /*0074*/ 	.byte	0x00, 0xf0, 0x11, 0x00


	//----- nvinfo : EIATTR_KPARAM_INFO
	.align		4
.L_2392:
        /*0078*/ 	.byte	0x04, 0x17
        /*007a*/ 	.short	(.L_2394 - .L_2393)
.L_2393:
        /*007c*/ 	.word	0x00000000
        /*0080*/ 	.short	0x0001
        /*0082*/ 	.short	0x0004
        /*0084*/ 	.byte	0x00, 0xf0, 0x11, 0x00


	//----- nvinfo : EIATTR_KPARAM_INFO
	.align		4
.L_2394:
        /*0088*/ 	.byte	0x04, 0x17
        /*008a*/ 	.short	(.L_2396 - .L_2395)
.L_2395:
        /*008c*/ 	.word	0x00000000
        /*0090*/ 	.short	0x0000
        /*0092*/ 	.short	0x0000
        /*0094*/ 	.byte	0x00, 0xf0, 0x11, 0x00


	//----- nvinfo : EIATTR_SPARSE_MMA_MASK
	.align		4
.L_2396:
        /*0098*/ 	.byte	0x03, 0x50
        /*009a*/ 	.short	0x0000


	//----- nvinfo : EIATTR_MAXREG_COUNT
	.align		4
        /*009c*/ 	.byte	0x03, 0x1b
        /*009e*/ 	.short	0x00ff


	//----- nvinfo : EIATTR_MERCURY_ISA_VERSION
	.align		4
        /*00a0*/ 	.byte	0x03, 0x5f
        /*00a2*/ 	.short	0x0101


	//----- nvinfo : EIATTR_VRC_CTA_INIT_COUNT
	.align		4
        /*00a4*/ 	.byte	0x02, 0x4a
	.zero		1
	.zero		1


	//----- nvinfo : EIATTR_EXIT_INSTR_OFFSETS
	.align		4
        /*00a8*/ 	.byte	0x04, 0x1c
        /*00aa*/ 	.short	(.L_2398 - .L_2397)


	//   ....[0]....
.L_2397:
        /*00ac*/ 	.word	0x000000c0


	//   ....[1]....
        /*00b0*/ 	.word	0x00000160


	//   ....[2]....
        /*00b4*/ 	.word	0x000001b0


	//   ....[3]....
        /*00b8*/ 	.word	0x00000380


	//----- nvinfo : EIATTR_CRS_STACK_SIZE
	.align		4
.L_2398:
        /*00bc*/ 	.byte	0x04, 0x1e
        /*00be*/ 	.short	(.L_2400 - .L_2399)
.L_2399:
        /*00c0*/ 	.word	0x00000000


	//----- nvinfo : EIATTR_CBANK_PARAM_SIZE
	.align		4
.L_2400:
        /*00c4*/ 	.byte	0x03, 0x19
        /*00c6*/ 	.short	0x0030


	//----- nvinfo : EIATTR_PARAM_CBANK
	.align		4
        /*00c8*/ 	.byte	0x04, 0x0a
        /*00ca*/ 	.short	(.L_2402 - .L_2401)
	.align		4
.L_2401:
        /*00cc*/ 	.word	index@(.nv.constant0.uplo_cbrt)
        /*00d0*/ 	.short	0x0380
        /*00d2*/ 	.short	0x0030


	//----- nvinfo : EIATTR_SW_WAR
	.align		4
.L_2402:
        /*00d4*/ 	.byte	0x04, 0x36
        /*00d6*/ 	.short	(.L_2404 - .L_2403)
.L_2403:
        /*00d8*/ 	.word	0x00000008
.L_2404:


//--------------------- .nv.info.uplo_inv_sqrt    --------------------------
	.section	.nv.info.uplo_inv_sqrt,"",@"SHT_CUDA_INFO"
	.sectionflags	@""
	.align	4


	//----- nvinfo : EIATTR_CUDA_API_VERSION
	.align		4
        /*0000*/ 	.byte	0x04, 0x37
        /*0002*/ 	.short	(.L_2406 - .L_2405)
.L_2405:
        /*0004*/ 	.word	0x00000082


	//----- nvinfo : EIATTR_KPARAM_INFO
	.align		4
.L_2406:
        /*0008*/ 	.byte	0x04, 0x17
        /*000a*/ 	.short	(.L_2408 - .L_2407)
.L_2407:
        /*000c*/ 	.word	0x00000000
        /*0010*/ 	.short	0x0008
        /*0012*/ 	.short	0x002c
        /*0014*/ 	.byte	0x00, 0xf0, 0x11, 0x00


	//----- nvinfo : EIATTR_KPARAM_INFO
	.align		4
.L_2408:
        /*0018*/ 	.byte	0x04, 0x17
        /*001a*/ 	.short	(.L_2410 - .L_2409)
.L_2409:
        /*001c*/ 	.word	0x00000000
        /*0020*/ 	.short	0x0007
        /*0022*/ 	.short	0x0028
        /*0024*/ 	.byte	0x00, 0xf0, 0x11, 0x00


	//----- nvinfo : EIATTR_KPARAM_INFO
	.align		4
.L_2410:
        /*0028*/ 	.byte	0x04, 0x17
        /*002a*/ 	.short	(.L_2412 - .L_2411)
.L_2411:
        /*002c*/ 	.word	0x00000000
        /*0030*/ 	.short	0x0006
        /*0032*/ 	.short	0x0020
        /*0034*/ 	.byte	0x00, 0xf5, 0x21, 0x00


	//----- nvinfo : EIATTR_KPARAM_INFO
	.align		4
.L_2412:
        /*0038*/ 	.byte	0x04, 0x17
        /*003a*/ 	.short	(.L_2414 - .L_2413)
.L_2413:
        /*003c*/ 	.word	0x00000000
        /*0040*/ 	.short	0x0005
        /*0042*/ 	.short	0x001c
        /*0044*/ 	.byte	0x00, 0xf0, 0x11, 0x00


	//----- nvinfo : EIATTR_KPARAM_INFO
	.align		4
.L_2414:
        /*0048*/ 	.byte	0x04, 0x17
        /*004a*/ 	.short	(.L_2416 - .L_2415)
.L_2415:
        /*004c*/ 	.word	0x00000000
        /*0050*/ 	.short	0x0004
        /*0052*/ 	.short	0x0018
        /*0054*/ 	.byte	0x00, 0xf0, 0x11, 0x00


	//----- nvinfo : EIATTR_KPARAM_INFO
	.align		4
.L_2416:
        /*0058*/ 	.byte	0x04, 0x17
        /*005a*/ 	.short	(.L_2418 - .L_2417)
.L_2417:
        /*005c*/ 	.word	0x00000000
        /*0060*/ 	.short	0x0003
        /*0062*/ 	.short	0x0010
        /*0064*/ 	.byte	0x00, 0xf5, 0x21, 0x00


	//----- nvinfo : EIATTR_KPARAM_INFO
	.align		4
.L_2418:
        /*0068*/ 	.byte	0x04, 0x17
        /*006a*/ 	.short	(.L_2420 - .L_2419)
.L_2419:
        /*006c*/ 	.word	0x00000000
        /*0070*/ 	.short	0x0002
        /*0072*/ 	.short	0x0008
        /*0074*/ 	.byte	0x00, 0xf0, 0x11, 0x00


	//----- nvinfo : EIATTR_KPARAM_INFO
	.align		4
.L_2420:
        /*0078*/ 	.byte	0x04, 0x17
        /*007a*/ 	.short	(.L_2422 - .L_2421)
.L_2421:
        /*007c*/ 	.word	0x00000000
        /*0080*/ 	.short	0x0001
        /*0082*/ 	.short	0x0004
        /*0084*/ 	.byte	0x00, 0xf0, 0x11, 0x00


	//----- nvinfo : EIATTR_KPARAM_INFO
	.align		4
.L_2422:
        /*0088*/ 	.byte	0x04, 0x17
        /*008a*/ 	.short	(.L_2424 - .L_2423)
.L_2423:
        /*008c*/ 	.word	0x00000000
        /*0090*/ 	.short	0x0000
        /*0092*/ 	.short	0x0000
        /*0094*/ 	.byte	0x00, 0xf0, 0x11, 0x00


	//----- nvinfo : EIATTR_SPARSE_MMA_MASK
	.align		4
.L_2424:
        /*0098*/ 	.byte	0x03, 0x50
        /*009a*/ 	.short	0x0000


	//----- nvinfo : EIATTR_MAXREG_COUNT
	.align		4
        /*009c*/ 	.byte	0x03, 0x1b
        /*009e*/ 	.short	0x00ff


	//----- nvinfo : EIATTR_MERCURY_ISA_VERSION
	.align		4
        /*00a0*/ 	.byte	0x03, 0x5f
        /*00a2*/ 	.short	0x0101


	//----- nvinfo : EIATTR_VRC_CTA_INIT_COUNT
	.align		4
        /*00a4*/ 	.byte	0x02, 0x4a
	.zero		1
	.zero		1


	//----- nvinfo : EIATTR_EXIT_INSTR_OFFSETS
	.align		4
        /*00a8*/ 	.byte	0x04, 0x1c
        /*00aa*/ 	.short	(.L_2426 - .L_2425)


	//   ....[0]....
.L_2425:
        /*00ac*/ 	.word	0x000000c0


	//   ....[1]....
        /*00b0*/ 	.word	0x00000160


	//   ....[2]....
        /*00b4*/ 	.word	0x000001b0


	//   ....[3]....
        /*00b8*/ 	.word	0x000002c0


	//----- nvinfo : EIATTR_CRS_STACK_SIZE
	.align		4
.L_2426:
        /*00bc*/ 	.byte	0x04, 0x1e
        /*00be*/ 	.short	(.L_2428 - .L_2427)
.L_2427:
        /*00c0*/ 	.word	0x00000000


	//----- nvinfo : EIATTR_CBANK_PARAM_SIZE
	.align		4
.L_2428:
        /*00c4*/ 	.byte	0x03, 0x19
        /*00c6*/ 	.short	0x0030


	//----- nvinfo : EIATTR_PARAM_CBANK
	.align		4
        /*00c8*/ 	.byte	0x04, 0x0a
        /*00ca*/ 	.short	(.L_2430 - .L_2429)
	.align		4
.L_2429:
        /*00cc*/ 	.word	index@(.nv.constant0.uplo_inv_sqrt)
        /*00d0*/ 	.short	0x0380
        /*00d2*/ 	.short	0x0030


	//----- nvinfo : EIATTR_SW_WAR
	.align		4
.L_2430:
        /*00d4*/ 	.byte	0x04, 0x36
        /*00d6*/ 	.short	(.L_2432 - .L_2431)
.L_2431:
        /*00d8*/ 	.word	0x00000008
.L_2432:


//--------------------- .nv.info.uplo_sqrt        --------------------------
	.section	.nv.info.uplo_sqrt,"",@"SHT_CUDA_INFO"
	.sectionflags	@""
	.align	4


	//----- nvinfo : EIATTR_CUDA_API_VERSION
	.align		4
        /*0000*/ 	.byte	0x04, 0x37
        /*0002*/ 	.short	(.L_2434 - .L_2433)
.L_2433:
        /*0004*/ 	.word	0x00000082


	//----- nvinfo : EIATTR_KPARAM_INFO
	.align		4
.L_2434:
        /*0008*/ 	.byte	0x04, 0x17
        /*000a*/ 	.short	(.L_2436 - .L_2435)
.L_2435:
        /*000c*/ 	.word	0x00000000
        /*0010*/ 	.short	0x0008
        /*0012*/ 	.short	0x002c
        /*0014*/ 	.byte	0x00, 0xf0, 0x11, 0x00


	//----- nvinfo : EIATTR_KPARAM_INFO
	.align		4
.L_2436:
        /*0018*/ 	.byte	0x04, 0x17
        /*001a*/ 	.short	(.L_2438 - .L_2437)
.L_2437:
        /*001c*/ 	.word	0x00000000
        /*0020*/ 	.short	0x0007
        /*0022*/ 	.short	0x0028
        /*0024*/ 	.byte	0x00, 0xf0, 0x11, 0x00


	//----- nvinfo : EIATTR_KPARAM_INFO
	.align		4
.L_2438:
        /*0028*/ 	.byte	0x04, 0x17
        /*002a*/ 	.short	(.L_2440 - .L_2439)
.L_2439:
        /*002c*/ 	.word	0x00000000
        /*0030*/ 	.short	0x0006
        /*0032*/ 	.short	0x0020
        /*0034*/ 	.byte	0x00, 0xf5, 0x21, 0x00


	//----- nvinfo : EIATTR_KPARAM_INFO
	.align		4
.L_2440:
        /*0038*/ 	.byte	0x04, 0x17
        /*003a*/ 	.short	(.L_2442 - .L_2441)
.L_2441:
        /*003c*/ 	.word	0x00000000
        /*0040*/ 	.short	0x0005
        /*0042*/ 	.short	0x001c
        /*0044*/ 	.byte	0x00, 0xf0, 0x11, 0x00


	//----- nvinfo : EIATTR_KPARAM_INFO
	.align		4
.L_2442:
        /*0048*/ 	.byte	0x04, 0x17
        /*004a*/ 	.short	(.L_2444 - .L_2443)
.L_2443:
        /*004c*/ 	.word	0x00000000
        /*0050*/ 	.short	0x0004
        /*0052*/ 	.short	0x0018
        /*0054*/ 	.byte	0x00, 0xf0, 0x11, 0x00


	//----- nvinfo : EIATTR_KPARAM_INFO
	.align		4
.L_2444:
        /*0058*/ 	.byte	0x04, 0x17
        /*005a*/ 	.short	(.L_2446 - .L_2445)
.L_2445:
        /*005c*/ 	.word	0x00000000
        /*0060*/ 	.short	0x0003
        /*0062*/ 	.short	0x0010
        /*0064*/ 	.byte	0x00, 0xf5, 0x21, 0x00


	//----- nvinfo : EIATTR_KPARAM_INFO
	.align		4
.L_2446:
        /*0068*/ 	.byte	0x04, 0x17
        /*006a*/ 	.short	(.L_2448 - .L_2447)
.L_2447:
        /*006c*/ 	.word	0x00000000
        /*0070*/ 	.short	0x0002
        /*0072*/ 	.short	0x0008
        /*0074*/ 	.byte	0x00, 0xf0, 0x11, 0x00


	//----- nvinfo : EIATTR_KPARAM_INFO
	.align		4
.L_2448:
        /*0078*/ 	.byte	0x04, 0x17
        /*007a*/ 	.short	(.L_2450 - .L_2449)
.L_2449:
        /*007c*/ 	.word	0x00000000
        /*0080*/ 	.short	0x0001
        /*0082*/ 	.short	0x0004
        /*0084*/ 	.byte	0x00, 0xf0, 0x11, 0x00


	//----- nvinfo : EIATTR_KPARAM_INFO
	.align		4
.L_2450:
        /*0088*/ 	.byte	0x04, 0x17
        /*008a*/ 	.short	(.L_2452 - .L_2451)
.L_2451:
        /*008c*/ 	.word	0x00000000
        /*0090*/ 	.short	0x0000
        /*0092*/ 	.short	0x0000
        /*0094*/ 	.byte	0x00, 0xf0, 0x11, 0x00


	//----- nvinfo : EIATTR_SPARSE_MMA_MASK
	.align		4
.L_2452:
        /*0098*/ 	.byte	0x03, 0x50
        /*009a*/ 	.short	0x0000


	//----- nvinfo : EIATTR_MAXREG_COUNT
	.align		4
        /*009c*/ 	.byte	0x03, 0x1b
        /*009e*/ 	.short	0x00ff


	//----- nvinfo : EIATTR_MERCURY_ISA_VERSION
	.align		4
        /*00a0*/ 	.byte	0x03, 0x5f
        /*00a2*/ 	.short	0x0101


	//----- nvinfo : EIATTR_VRC_CTA_INIT_COUNT
	.align		4
        /*00a4*/ 	.byte	0x02, 0x4a
	.zero		1
	.zero		1


	//----- nvinfo : EIATTR_EXIT_INSTR_OFFSETS
	.align		4
        /*00a8*/ 	.byte	0x04, 0x1c
        /*00aa*/ 	.short	(.L_2454 - .L_2453)


	//   ....[0]....
.L_2453:
        /*00ac*/ 	.word	0x000000c0


	//   ....[1]....
        /*00b0*/ 	.word	0x00000160


	//   ....[2]....
        /*00b4*/ 	.word	0x000001b0


	//   ....[3]....
        /*00b8*/ 	.word	0x00000350


	//----- nvinfo : EIATTR_CRS_STACK_SIZE
	.align		4
.L_2454:
        /*00bc*/ 	.byte	0x04, 0x1e
        /*00be*/ 	.short	(.L_2456 - .L_2455)
.L_2455:
        /*00c0*/ 	.word	0x00000000


	//----- nvinfo : EIATTR_CBANK_PARAM_SIZE
	.align		4
.L_2456:
        /*00c4*/ 	.byte	0x03, 0x19
        /*00c6*/ 	.short	0x0030


	//----- nvinfo : EIATTR_PARAM_CBANK
	.align		4
        /*00c8*/ 	.byte	0x04, 0x0a
        /*00ca*/ 	.short	(.L_2458 - .L_2457)
	.align		4
.L_2457:
        /*00cc*/ 	.word	index@(.nv.constant0.uplo_sqrt)
        /*00d0*/ 	.short	0x0380
        /*00d2*/ 	.short	0x0030


	//----- nvinfo : EIATTR_SW_WAR
	.align		4
.L_2458:
        /*00d4*/ 	.byte	0x04, 0x36
        /*00d6*/ 	.short	(.L_2460 - .L_2459)
.L_2459:
        /*00d8*/ 	.word	0x00000008
.L_2460:


//--------------------- .nv.info.uplo_frem        --------------------------
	.section	.nv.info.uplo_frem,"",@"SHT_CUDA_INFO"
	.sectionflags	@""
	.align	4


	//----- nvinfo : EIATTR_CUDA_API_VERSION
	.align		4
        /*0000*/ 	.byte	0x04, 0x37
        /*0002*/ 	.short	(.L_2462 - .L_2461)
.L_2461:
        /*0004*/ 	.word	0x00000082


	//----- nvinfo : EIATTR_KPARAM_INFO
	.align		4
.L_2462:
        /*0008*/ 	.byte	0x04, 0x17
        /*000a*/ 	.short	(.L_2464 - .L_2463)
.L_2463:
        /*000c*/ 	.word	0x00000000
        /*0010*/ 	.short	0x000b
        /*0012*/ 	.short	0x003c
        /*0014*/ 	.byte	0x00, 0xf0, 0x11, 0x00


	//----- nvinfo : EIATTR_KPARAM_INFO
	.align		4
.L_2464:
        /*0018*/ 	.byte	0x04, 0x17
        /*001a*/ 	.short	(.L_2466 - .L_2465)
.L_2465:
        /*001c*/ 	.word	0x00000000
        /*0020*/ 	.short	0x000a
        /*0022*/ 	.short	0x0038
        /*0024*/ 	.byte	0x00, 0xf0, 0x11, 0x00


	//----- nvinfo : EIATTR_KPARAM_INFO
	.align		4
.L_2466:
        /*0028*/ 	.byte	0x04, 0x17
        /*002a*/ 	.short	(.L_2468 - .L_2467)
.L_2467:
        /*002c*/ 	.word	0x00000000
        /*0030*/ 	.short	0x0009
        /*0032*/ 	.short	0x0030
        /*0034*/ 	.byte	0x00, 0xf5, 0x21, 0x00


	//----- nvinfo : EIATTR_KPARAM_INFO
	.align		4
.L_2468:
        /*0038*/ 	.byte	0x04, 0x17
        /*003a*/ 	.short	(.L_2470 - .L_2469)
.L_2469:
        /*003c*/ 	.word	0x00000000
        /*0040*/ 	.short	0x0008
        /*0042*/ 	.short	0x002c
        /*0044*/ 	.byte	0x00, 0xf0, 0x11, 0x00


	//----- nvinfo : EIATTR_KPARAM_INFO
	.align		4
.L_2470:
        /*0048*/ 	.byte	0x04, 0x17
        /*004a*/ 	.short	(.L_2472 - .L_2471)
.L_2471:
        /*004c*/ 	.word	0x00000000
        /*0050*/ 	.short	0x0007
        /*0052*/ 	.short	0x0028
        /*0054*/ 	.byte	0x00, 0xf0, 0x11, 0x00


	//----- nvinfo : EIATTR_KPARAM_INFO
	.align		4
.L_2472:
        /*0058*/ 	.byte	0x04, 0x17
        /*005a*/ 	.short	(.L_2474 - .L_2473)
.L_2473:
        /*005c*/ 	.word	0x00000000
        /*0060*/ 	.short	0x0006
        /*0062*/ 	.short	0x0020
        /*0064*/ 	.byte	0x00, 0xf5, 0x21, 0x00


	//----- nvinfo : EIATTR_KPARAM_INFO
	.align		4
.L_2474:
        /*0068*/ 	.byte	0x04, 0x17
        /*006a*/ 	.short	(.L_2476 - .L_2475)
.L_2475:
        /*006c*/ 	.word	0x00000000
        /*0070*/ 	.short	0x0005
        /*0072*/ 	.short	0x001c
        /*0074*/ 	.byte	0x00, 0xf0, 0x11, 0x00


	//----- nvinfo : EIATTR_KPARAM_INFO
	.align		4
.L_2476:
        /*0078*/ 	.byte	0x04, 0x17
        /*007a*/ 	.short	(.L_2478 - .L_2477)
.L_2477:
        /*007c*/ 	.word	0x00000000
        /*0080*/ 	.short	0x0004
        /*0082*/ 	.short	0x0018
        /*0084*/ 	.byte	0x00, 0xf0, 0x11, 0x00


	//----- nvinfo : EIATTR_KPARAM_INFO
	.align		4
.L_2478:
        /*0088*/ 	.byte	0x04, 0x17
        /*008a*/ 	.short	(.L_2480 - .L_2479)
.L_2479:
        /*008c*/ 	.word	0x00000000
        /*0090*/ 	.short	0x0003
        /*0092*/ 	.short	0x0010
        /*0094*/ 	.byte	0x00, 0xf5, 0x21, 0x00


	//----- nvinfo : EIATTR_KPARAM_INFO
	.align		4
.L_2480:
        /*0098*/ 	.byte	0x04, 0x17
        /*009a*/ 	.short	(.L_2482 - .L_2481)
.L_2481:
        /*009c*/ 	.word	0x00000000
        /*00a0*/ 	.short	0x0002
        /*00a2*/ 	.short	0x0008
        /*00a4*/ 	.byte	0x00, 0xf0, 0x11, 0x00


	//----- nvinfo : EIATTR_KPARAM_INFO
	.align		4
.L_2482:
        /*00a8*/ 	.byte	0x04, 0x17
        /*00aa*/ 	.short	(.L_2484 - .L_2483)
.L_2483:
        /*00ac*/ 	.word	0x00000000
        /*00b0*/ 	.short	0x0001
        /*00b2*/ 	.short	0x0004
        /*00b4*/ 	.byte	0x00, 0xf0, 0x11, 0x00


	//----- nvinfo : EIATTR_KPARAM_INFO
	.align		4
.L_2484:
        /*00b8*/ 	.byte	0x04, 0x17
        /*00ba*/ 	.short	(.L_2486 - .L_2485)
.L_2485:
        /*00bc*/ 	.word	0x00000000
        /*00c0*/ 	.short	0x0000
        /*00c2*/ 	.short	0x0000
        /*00c4*/ 	.byte	0x00, 0xf0, 0x11, 0x00


	//----- nvinfo : EIATTR_SPARSE_MMA_MASK
	.align		4
.L_2486:
        /*00c8*/ 	.byte	0x03, 0x50
        /*00ca*/ 	.short	0x0000


	//----- nvinfo : EIATTR_MAXREG_COUNT
	.align		4
        /*00cc*/ 	.byte	0x03, 0x1b
        /*00ce*/ 	.short	0x00ff


	//----- nvinfo : EIATTR_MERCURY_ISA_VERSION
	.align		4
        /*00d0*/ 	.byte	0x03, 0x5f
        /*00d2*/ 	.short	0x0101


	//----- nvinfo : EIATTR_VRC_CTA_INIT_COUNT
	.align		4
        /*00d4*/ 	.byte	0x02, 0x4a
	.zero		1
	.zero		1


	//----- nvinfo : EIATTR_EXIT_INSTR_OFFSETS
	.align		4
        /*00d8*/ 	.byte	0x04, 0x1c
        /*00da*/ 	.short	(.L_2488 - .L_2487)


	//   ....[0]....
.L_2487:
        /*00dc*/ 	.word	0x000000c0


	//   ....[1]....
        /*00e0*/ 	.word	0x00000160


	//   ....[2]....
        /*00e4*/ 	.word	0x000001b0


	//   ....[3]....
        /*00e8*/ 	.word	0x00000880


	//----- nvinfo : EIATTR_CRS_STACK_SIZE
	.align		4
.L_2488:
        /*00ec*/ 	.byte	0x04, 0x1e
        /*00ee*/ 	.short	(.L_2490 - .L_2489)
.L_2489:
        /*00f0*/ 	.word	0x00000000


	//----- nvinfo : EIATTR_CBANK_PARAM_SIZE
	.align		4
.L_2490:
        /*00f4*/ 	.byte	0x03, 0x19
        /*00f6*/ 	.short	0x0040


	//----- nvinfo : EIATTR_PARAM_CBANK
	.align		4
        /*00f8*/ 	.byte	0x04, 0x0a
        /*00fa*/ 	.short	(.L_2492 - .L_2491)
	.align		4
.L_2491:
        /*00fc*/ 	.word	index@(.nv.constant0.uplo_frem)
        /*0100*/ 	.short	0x0380
        /*0102*/ 	.short	0x0040


	//----- nvinfo : EIATTR_SW_WAR
	.align		4
.L_2492:
        /*0104*/ 	.byte	0x04, 0x36
        /*0106*/ 	.short	(.L_2494 - .L_2493)
.L_2493:
        /*0108*/ 	.word	0x00000008
.L_2494:


//--------------------- .nv.info.uplo_fmod        --------------------------
	.section	.nv.info.uplo_fmod,"",@"SHT_CUDA_INFO"
	.sectionflags	@""
	.align	4


	//----- nvinfo : EIATTR_CUDA_API_VERSION
	.align		4
        /*0000*/ 	.byte	0x04, 0x37
        /*0002*/ 	.short	(.L_2496 - .L_2495)
.L_2495:
        /*0004*/ 	.word	0x00000082


	//----- nvinfo : EIATTR_KPARAM_INFO
	.align		4
.L_2496:
        /*0008*/ 	.byte	0x04, 0x17
        /*000a*/ 	.short	(.L_2498 - .L_2497)
.L_2497:
        /*000c*/ 	.word	0x00000000
        /*0010*/ 	.short	0x000b
        /*0012*/ 	.short	0x003c
        /*0014*/ 	.byte	0x00, 0xf0, 0x11, 0x00


	//----- nvinfo : EIATTR_KPARAM_INFO
	.align		4
.L_2498:
        /*0018*/ 	.byte	0x04, 0x17
        /*001a*/ 	.short	(.L_2500 - .L_2499)
.L_2499:
        /*001c*/ 	.word	0x00000000
        /*0020*/ 	.short	0x000a
        /*0022*/ 	.short	0x0038
        /*0024*/ 	.byte	0x00, 0xf0, 0x11, 0x00


	//----- nvinfo : EIATTR_KPARAM_INFO
	.align		4
.L_2500:
        /*0028*/ 	.byte	0x04, 0x17
        /*002a*/ 	.short	(.L_2502 - .L_2501)
.L_2501:
        /*002c*/ 	.word	0x00000000
        /*0030*/ 	.short	0x0009
        /*0032*/ 	.short	0x0030
        /*0034*/ 	.byte	0x00, 0xf5, 0x21, 0x00


	//----- nvinfo : EIATTR_KPARAM_INFO
	.align		4
.L_2502:
        /*0038*/ 	.byte	0x04, 0x17
        /*003a*/ 	.short	(.L_2504 - .L_2503)
.L_2503:
        /*003c*/ 	.word	0x00000000
        /*0040*/ 	.short	0x0008
        /*0042*/ 	.short	0x002c
        /*0044*/ 	.byte	0x00, 0xf0, 0x11, 0x00


	//----- nvinfo : EIATTR_KPARAM_INFO
	.align		4
.L_2504:
        /*0048*/ 	.byte	0x04, 0x17
        /*004a*/ 	.short	(.L_2506 - .L_2505)
.L_2505:
        /*004c*/ 	.word	0x00000000
        /*0050*/ 	.short	0x0007
        /*0052*/ 	.short	0x0028
        /*0054*/ 	.byte	0x00, 0xf0, 0x11, 0x00


	//----- nvinfo : EIATTR_KPARAM_INFO
	.align		4
.L_2506:
        /*0058*/ 	.byte	0x04, 0x17
        /*005a*/ 	.short	(.L_2508 - .L_2507)
.L_2507:
        /*005c*/ 	.word	0x00000000
        /*0060*/ 	.short	0x0006
        /*0062*/ 	.short	0x0020
        /*0064*/ 	.byte	0x00, 0xf5, 0x21, 0x00


	//----- nvinfo : EIATTR_KPARAM_INFO
	.align		4
.L_2508:
        /*0068*/ 	.byte	0x04, 0x17
        /*006a*/ 	.short	(.L_2510 - .L_2509)
.L_2509:
        /*006c*/ 	.word	0x00000000
        /*0070*/ 	.short	0x0005
        /*0072*/ 	.short	0x001c
        /*0074*/ 	.byte	0x00, 0xf0, 0x11, 0x00


	//----- nvinfo : EIATTR_KPARAM_INFO
	.align		4
.L_2510:
        /*0078*/ 	.byte	0x04, 0x17
        /*007a*/ 	.short	(.L_2512 - .L_2511)
.L_2511:
        /*007c*/ 	.word	0x00000000
        /*0080*/ 	.short	0x0004
        /*0082*/ 	.short	0x0018
        /*0084*/ 	.byte	0x00, 0xf0, 0x11, 0x00


	//----- nvinfo : EIATTR_KPARAM_INFO
	.align		4
.L_2512:
        /*0088*/ 	.byte	0x04, 0x17
        /*008a*/ 	.short	(.L_2514 - .L_2513)
.L_2513:
        /*008c*/ 	.word	0x00000000
        /*0090*/ 	.short	0x0003
        /*0092*/ 	.short	0x0010
        /*0094*/ 	.byte	0x00, 0xf5, 0x21, 0x00


	//----- nvinfo : EIATTR_KPARAM_INFO
	.align		4
.L_2514:
        /*0098*/ 	.byte	0x04, 0x17
        /*009a*/ 	.short	(.L_2516 - .L_2515)
.L_2515:
        /*009c*/ 	.word	0x00000000
        /*00a0*/ 	.short	0x0002
        /*00a2*/ 	.short	0x0008
        /*00a4*/ 	.byte	0x00, 0xf0, 0x11, 0x00


	//----- nvinfo : EIATTR_KPARAM_INFO
	.align		4
.L_2516:
        /*00a8*/ 	.byte	0x04, 0x17
        /*00aa*/ 	.short	(.L_2518 - .L_2517)
.L_2517:
        /*00ac*/ 	.word	0x00000000
        /*00b0*/ 	.short	0x0001
        /*00b2*/ 	.short	0x0004
        /*00b4*/ 	.byte	0x00, 0xf0, 0x11, 0x00


	//----- nvinfo : EIATTR_KPARAM_INFO
	.align		4
.L_2518:
        /*00b8*/ 	.byte	0x04, 0x17
        /*00ba*/ 	.short	(.L_2520 - .L_2519)
.L_2519:
        /*00bc*/ 	.word	0x00000000
        /*00c0*/ 	.short	0x0000
        /*00c2*/ 	.short	0x0000
        /*00c4*/ 	.byte	0x00, 0xf0, 0x11, 0x00


	//----- nvinfo : EIATTR_SPARSE_MMA_MASK
	.align		4
.L_2520:
        /*00c8*/ 	.byte	0x03, 0x50
        /*00ca*/ 	.short	0x0000


	//----- nvinfo : EIATTR_MAXREG_COUNT
	.align		4
        /*00cc*/ 	.byte	0x03, 0x1b
        /*00ce*/ 	.short	0x00ff


	//----- nvinfo : EIATTR_MERCURY_ISA_VERSION
	.align		4
        /*00d0*/ 	.byte	0x03, 0x5f
        /*00d2*/ 	.short	0x0101


	//----- nvinfo : EIATTR_VRC_CTA_INIT_COUNT
	.align		4
        /*00d4*/ 	.byte	0x02, 0x4a
	.zero		1
	.zero		1


	//----- nvinfo : EIATTR_EXIT_INSTR_OFFSETS
	.align		4
        /*00d8*/ 	.byte	0x04, 0x1c
        /*00da*/ 	.short	(.L_2522 - .L_2521)


	//   ....[0]....
.L_2521:
        /*00dc*/ 	.word	0x000000c0


	//   ....[1]....
        /*00e0*/ 	.word	0x00000160


	//   ....[2]....
        /*00e4*/ 	.word	0x000001b0


	//   ....[3]....
        /*00e8*/ 	.word	0x00000750


	//----- nvinfo : EIATTR_CRS_STACK_SIZE
	.align		4
.L_2522:
        /*00ec*/ 	.byte	0x04, 0x1e
        /*00ee*/ 	.short	(.L_2524 - .L_2523)
.L_2523:
        /*00f0*/ 	.word	0x00000000


	//----- nvinfo : EIATTR_CBANK_PARAM_SIZE
	.align		4
.L_2524:
        /*00f4*/ 	.byte	0x03, 0x19
        /*00f6*/ 	.short	0x0040


	//----- nvinfo : EIATTR_PARAM_CBANK
	.align		4
        /*00f8*/ 	.byte	0x04, 0x0a
        /*00fa*/ 	.short	(.L_2526 - .L_2525)
	.align		4
.L_2525:
        /*00fc*/ 	.word	index@(.nv.constant0.uplo_fmod)
        /*0100*/ 	.short	0x0380
        /*0102*/ 	.short	0x0040


	//----- nvinfo : EIATTR_SW_WAR
	.align		4
.L_2526:
        /*0104*/ 	.byte	0x04, 0x36
        /*0106*/ 	.short	(.L_2528 - .L_2527)
.L_2527:
        /*0108*/ 	.word	0x00000008
.L_2528:


//--------------------- .nv.info.uplo_scale_shift --------------------------
	.section	.nv.info.uplo_scale_shift,"",@"SHT_CUDA_INFO"
	.sectionflags	@""
	.align	4


	//----- nvinfo : EIATTR_CUDA_API_VERSION
	.align		4
        /*0000*/ 	.byte	0x04, 0x37
        /*0002*/ 	.short	(.L_2530 - .L_2529)
.L_2529:
        /*0004*/ 	.word	0x00000082


	//----- nvinfo : EIATTR_KPARAM_INFO
	.align		4
.L_2530:
        /*0008*/ 	.byte	0x04, 0x17
        /*000a*/ 	.short	(.L_2532 - .L_2531)
.L_2531:
        /*000c*/ 	.word	0x00000000
        /*0010*/ 	.short	0x000c
        /*0012*/ 	.short	0x003c
        /*0014*/ 	.byte	0x00, 0xf0, 0x11, 0x00


	//----- nvinfo : EIATTR_KPARAM_INFO
	.align		4
.L_2532:
        /*0018*/ 	.byte	0x04, 0x17
        /*001a*/ 	.short	(.L_2534 - .L_2533)
.L_2533:
        /*001c*/ 	.word	0x00000000
        /*0020*/ 	.short	0x000b
        /*0022*/ 	.short	0x0038
        /*0024*/ 	.byte	0x00, 0xf0, 0x11, 0x00


	//----- nvinfo : EIATTR_KPARAM_INFO
	.align		4
.L_2534:
        /*0028*/ 	.byte	0x04, 0x17
        /*002a*/ 	.short	(.L_2536 - .L_2535)
.L_2535:
        /*002c*/ 	.word	0x00000000
        /*0030*/ 	.short	0x000a
        /*0032*/ 	.short	0x0030
        /*0034*/ 	.byte	0x00, 0xf5, 0x21, 0x00


	//----- nvinfo : EIATTR_KPARAM_INFO
	.align		4
.L_2536:
        /*0038*/ 	.byte	0x04, 0x17
        /*003a*/ 	.short	(.L_2538 - .L_2537)
.L_2537:
        /*003c*/ 	.word	0x00000000
        /*0040*/ 	.short	0x0009
        /*0042*/ 	.short	0x002c
        /*0044*/ 	.byte	0x00, 0xf0, 0x11, 0x00


	//----- nvinfo : EIATTR_KPARAM_INFO
	.align		4
.L_2538:
        /*0048*/ 	.byte	0x04, 0x17
        /*004a*/ 	.short	(.L_2540 - .L_2539)
.L_2539:
        /*004c*/ 	.word	0x00000000
        /*0050*/ 	.short	0x0008
        /*0052*/ 	.short	0x0028
        /*0054*/ 	.byte	0x00, 0xf0, 0x11, 0x00


	//----- nvinfo : EIATTR_KPARAM_INFO
	.align		4
.L_2540:
        /*0058*/ 	.byte	0x04, 0x17
        /*005a*/ 	.short	(.L_2542 - .L_2541)
.L_2541:
        /*005c*/ 	.word	0x00000000
        /*0060*/ 	.short	0x0007
        /*0062*/ 	.short	0x0024
        /*0064*/ 	.byte	0x00, 0xf0, 0x11, 0x00


	//----- nvinfo : EIATTR_KPARAM_INFO
	.align		4
.L_2542:
        /*0068*/ 	.byte	0x04, 0x17
        /*006a*/ 	.short	(.L_2544 - .L_2543)
.L_2543:
        /*006c*/ 	.word	0x00000000
        /*0070*/ 	.short	0x0006
        /*0072*/ 	.short	0x0020
        /*0074*/ 	.byte	0x00, 0xf0, 0x11, 0x00


	//----- nvinfo : EIATTR_KPARAM_INFO
	.align		4
.L_2544:
        /*0078*/ 	.byte	0x04, 0x17
        /*007a*/ 	.short	(.L_2546 - .L_2545)
.L_2545:
        /*007c*/ 	.word	0x00000000
        /*0080*/ 	.short	0x0005
        /*0082*/ 	.short	0x001c
        /*0084*/ 	.byte	0x00, 0xf0, 0x11, 0x00


	//----- nvinfo : EIATTR_KPARAM_INFO
	.align		4
.L_2546:
        /*0088*/ 	.byte	0x04, 0x17
        /*008a*/ 	.short	(.L_2548 - .L_2547)
.L_2547:
        /*008c*/ 	.word	0x00000000
        /*0090*/ 	.short	0x0004
        /*0092*/ 	.short	0x0018
        /*0094*/ 	.byte	0x00, 0xf0, 0x11, 0x00


	//----- nvinfo : EIATTR_KPARAM_INFO
	.align		4
.L_2548:
        /*0098*/ 	.byte	0x04, 0x17
        /*009a*/ 	.short	(.L_2550 - .L_2549)
.L_2549:
        /*009c*/ 	.word	0x00000000
        /*00a0*/ 	.short	0x0003
        /*00a2*/ 	.short	0x0010
        /*00a4*/ 	.byte	0x00, 0xf5, 0x21, 0x00


	//----- nvinfo : EIATTR_KPARAM_INFO
	.align		4
.L_2550:
        /*00a8*/ 	.byte	0x04, 0x17
        /*00aa*/ 	.short	(.L_2552 - .L_2551)
.L_2551:
        /*00ac*/ 	.word	0x00000000
        /*00b0*/ 	.short	0x0002
        /*00b2*/ 	.short	0x0008
        /*00b4*/ 	.byte	0x00, 0xf0, 0x11, 0x00


	//----- nvinfo : EIATTR_KPARAM_INFO
	.align		4
.L_2552:
        /*00b8*/ 	.byte	0x04, 0x17
        /*00ba*/ 	.short	(.L_2554 - .L_2553)
.L_2553:
        /*00bc*/ 	.word	0x00000000
        /*00c0*/ 	.short	0x0001
        /*00c2*/ 	.short	0x0004
        /*00c4*/ 	.byte	0x00, 0xf0, 0x11, 0x00


	//----- nvinfo : EIATTR_KPARAM_INFO
	.align		4
.L_2554:
        /*00c8*/ 	.byte	0x04, 0x17
        /*00ca*/ 	.short	(.L_2556 - .L_2555)
.L_2555:
        /*00cc*/ 	.word	0x00000000
        /*00d0*/ 	.short	0x0000
        /*00d2*/ 	.short	0x0000
        /*00d4*/ 	.byte	0x00, 0xf0, 0x11, 0x00


	//----- nvinfo : EIATTR_SPARSE_MMA_MASK
	.align		4
.L_2556:
        /*00d8*/ 	.byte	0x03, 0x50
        /*00da*/ 	.short	0x0000


	//----- nvinfo : EIATTR_MAXREG_COUNT
	.align		4
        /*00dc*/ 	.byte	0x03, 0x1b
        /*00de*/ 	.short	0x00ff


	//----- nvinfo : EIATTR_MERCURY_ISA_VERSION
	.align		4
        /*00e0*/ 	.byte	0x03, 0x5f
        /*00e2*/ 	.short	0x0101


	//----- nvinfo : EIATTR_VRC_CTA_INIT_COUNT
	.align		4
        /*00e4*/ 	.byte	0x02, 0x4a
	.zero		1
	.zero		1


	//----- nvinfo : EIATTR_EXIT_INSTR_OFFSETS
	.align		4
        /*00e8*/ 	.byte	0x04, 0x1c
        /*00ea*/ 	.short	(.L_2558 - .L_2557)


	//   ....[0]....
.L_2557:
        /*00ec*/ 	.word	0x000000c0


	//   ....[1]....
        /*00f0*/ 	.word	0x00000160


	//   ....[2]....
        /*00f4*/ 	.word	0x000001b0


	//   ....[3]....
        /*00f8*/ 	.word	0x000002a0


	//----- nvinfo : EIATTR_CRS_STACK_SIZE
	.align		4
.L_2558:
        /*00fc*/ 	.byte	0x04, 0x1e
        /*00fe*/ 	.short	(.L_2560 - .L_2559)
.L_2559:
        /*0100*/ 	.word	0x00000000


	//----- nvinfo : EIATTR_CBANK_PARAM_SIZE
	.align		4
.L_2560:
        /*0104*/ 	.byte	0x03, 0x19
        /*0106*/ 	.short	0x0040


	//----- nvinfo : EIATTR_PARAM_CBANK
	.align		4
        /*0108*/ 	.byte	0x04, 0x0a
        /*010a*/ 	.short	(.L_2562 - .L_2561)
	.align		4
.L_2561:
        /*010c*/ 	.word	index@(.nv.constant0.uplo_scale_shift)
        /*0110*/ 	.short	0x0380
        /*0112*/ 	.short	0x0040


	//----- nvinfo : EIATTR_SW_WAR
	.align		4
.L_2562:
        /*0114*/ 	.byte	0x04, 0x36
        /*0116*/ 	.short	(.L_2564 - .L_2563)
.L_2563:
        /*0118*/ 	.word	0x00000008
.L_2564:


//--------------------- .nv.info.uplo_linear_frac --------------------------
	.section	.nv.info.uplo_linear_frac,"",@"SHT_CUDA_INFO"
	.sectionflags	@""
	.align	4


	//----- nvinfo : EIATTR_CUDA_API_VERSION
	.align		4
        /*0000*/ 	.byte	0x04, 0x37
        /*0002*/ 	.short	(.L_2566 - .L_2565)
.L_2565:
        /*0004*/ 	.word	0x00000082


	//----- nvinfo : EIATTR_KPARAM_INFO
	.align		4
.L_2566:
        /*0008*/ 	.byte	0x04, 0x17
        /*000a*/ 	.short	(.L_2568 - .L_2567)
.L_2567:
        /*000c*/ 	.word	0x00000000
        /*0010*/ 	.short	0x000f
        /*0012*/ 	.short	0x004c
        /*0014*/ 	.byte	0x00, 0xf0, 0x11, 0x00


	//----- nvinfo : EIATTR_KPARAM_INFO
	.align		4
.L_2568:
        /*0018*/ 	.byte	0x04, 0x17
        /*001a*/ 	.short	(.L_2570 - .L_2569)
.L_2569:
        /*001c*/ 	.word	0x00000000
        /*0020*/ 	.short	0x000e
        /*0022*/ 	.short	0x0048
        /*0024*/ 	.byte	0x00, 0xf0, 0x11, 0x00


	//----- nvinfo : EIATTR_KPARAM_INFO
	.align		4
.L_2570:
        /*0028*/ 	.byte	0x04, 0x17
        /*002a*/ 	.short	(.L_2572 - .L_2571)
.L_2571:
        /*002c*/ 	.word	0x00000000
        /*0030*/ 	.short	0x000d
        /*0032*/ 	.short	0x0040
        /*0034*/ 	.byte	0x00, 0xf5, 0x21, 0x00


	//----- nvinfo : EIATTR_KPARAM_INFO
	.align		4
.L_2572:
        /*0038*/ 	.byte	0x04, 0x17
        /*003a*/ 	.short	(.L_2574 - .L_2573)
.L_2573:
        /*003c*/ 	.word	0x00000000
        /*0040*/ 	.short	0x000c
        /*0042*/ 	.short	0x003c
        /*0044*/ 	.byte	0x00, 0xf0, 0x11, 0x00


	//----- nvinfo : EIATTR_KPARAM_INFO
	.align		4
.L_2574:
        /*0048*/ 	.byte	0x04, 0x17
        /*004a*/ 	.short	(.L_2576 - .L_2575)
.L_2575:
        /*004c*/ 	.word	0x00000000
        /*0050*/ 	.short	0x000b
        /*0052*/ 	.short	0x0038
        /*0054*/ 	.byte	0x00, 0xf0, 0x11, 0x00


	//----- nvinfo : EIATTR_KPARAM_INFO
	.align		4
.L_2576:
        /*0058*/ 	.byte	0x04, 0x17
        /*005a*/ 	.short	(.L_2578 - .L_2577)
.L_2577:
        /*005c*/ 	.word	0x00000000
        /*0060*/ 	.short	0x000a
        /*0062*/ 	.short	0x0034
        /*0064*/ 	.byte	0x00, 0xf0, 0x11, 0x00


	//----- nvinfo : EIATTR_KPARAM_INFO
	.align		4
.L_2578:
        /*0068*/ 	.byte	0x04, 0x17
        /*006a*/ 	.short	(.L_2580 - .L_2579)
.L_2579:
        /*006c*/ 	.word	0x00000000
        /*0070*/ 	.short	0x0009
        /*0072*/ 	.short	0x0030
        /*0074*/ 	.byte	0x00, 0xf0, 0x11, 0x00


	//----- nvinfo : EIATTR_KPARAM_INFO
	.align		4
.L_2580:
        /*0078*/ 	.byte	0x04, 0x17
        /*007a*/ 	.short	(.L_2582 - .L_2581)
.L_2581:
        /*007c*/ 	.word	0x00000000
        /*0080*/ 	.short	0x0008
        /*0082*/ 	.short	0x002c
        /*0084*/ 	.byte	0x00, 0xf0, 0x11, 0x00


	//----- nvinfo : EIATTR_KPARAM_INFO
	.align		4
.L_2582:
        /*0088*/ 	.byte	0x04, 0x17
        /*008a*/ 	.short	(.L_2584 - .L_2583)
.L_2583:
        /*008c*/ 	.word	0x00000000
        /*0090*/ 	.short	0x0007
        /*0092*/ 	.short	0x0028
        /*0094*/ 	.byte	0x00, 0xf0, 0x11, 0x00


	//----- nvinfo : EIATTR_KPARAM_INFO
	.align		4
.L_2584:
        /*0098*/ 	.byte	0x04, 0x17
        /*009a*/ 	.short	(.L_2586 - .L_2585)
.L_2585:
        /*009c*/ 	.word	0x00000000
        /*00a0*/ 	.short	0x0006
        /*00a2*/ 	.short	0x0020
        /*00a4*/ 	.byte	0x00, 0xf5, 0x21, 0x00


	//----- nvinfo : EIATTR_KPARAM_INFO
	.align		4
.L_2586:
        /*00a8*/ 	.byte	0x04, 0x17
        /*00aa*/ 	.short	(.L_2588 - .L_2587)
.L_2587:
        /*00ac*/ 	.word	0x00000000
        /*00b0*/ 	.short	0x0005
        /*00b2*/ 	.short	0x001c
        /*00b4*/ 	.byte	0x00, 0xf0, 0x11, 0x00


	//----- nvinfo : EIATTR_KPARAM_INFO
	.align		4
.L_2588:
        /*00b8*/ 	.byte	0x04, 0x17
        /*00ba*/ 	.short	(.L_2590 - .L_2589)
.L_2589:
        /*00bc*/ 	.word	0x00000000
        /*00c0*/ 	.short	0x0004
        /*00c2*/ 	.short	0x0018
        /*00c4*/ 	.byte	0x00, 0xf0, 0x11, 0x00


	//----- nvinfo : EIATTR_KPARAM_INFO
	.align		4
.L_2590:
        /*00c8*/ 	.byte	0x04, 0x17
        /*00ca*/ 	.short	(.L_2592 - .L_2591)
.L_2591:
        /*00cc*/ 	.word	0x00000000
        /*00d0*/ 	.short	0x0003
        /*00d2*/ 	.short	0x0010
        /*00d4*/ 	.byte	0x00, 0xf5, 0x21, 0x00


	//----- nvinfo : EIATTR_KPARAM_INFO
	.align		4
.L_2592:
        /*00d8*/ 	.byte	0x04, 0x17
        /*00da*/ 	.short	(.L_2594 - .L_2593)
.L_2593:
        /*00dc*/ 	.word	0x00000000
        /*00e0*/ 	.short	0x0002
        /*00e2*/ 	.short	0x0008
        /*00e4*/ 	.byte	0x00, 0xf0, 0x11, 0x00


	//----- nvinfo : EIATTR_KPARAM_INFO
	.align		4
.L_2594:
        /*00e8*/ 	.byte	0x04, 0x17
        /*00ea*/ 	.short	(.L_2596 - .L_2595)
.L_2595:
        /*00ec*/ 	.word	0x00000000
        /*00f0*/ 	.short	0x0001
        /*00f2*/ 	.short	0x0004
        /*00f4*/ 	.byte	0x00, 0xf0, 0x11, 0x00


	//----- nvinfo : EIATTR_KPARAM_INFO
	.align		4
.L_2596:
        /*00f8*/ 	.byte	0x04, 0x17
        /*00fa*/ 	.short	(.L_2598 - .L_2597)
.L_2597:
        /*00fc*/ 	.word	0x00000000
        /*0100*/ 	.short	0x0000
        /*0102*/ 	.short	0x0000
        /*0104*/ 	.byte	0x00, 0xf0, 0x11, 0x00


	//----- nvinfo : EIATTR_SPARSE_MMA_MASK
	.align		4
.L_2598:
        /*0108*/ 	.byte	0x03, 0x50
        /*010a*/ 	.short	0x0000


	//----- nvinfo : EIATTR_MAXREG_COUNT
	.align		4
        /*010c*/ 	.byte	0x03, 0x1b
        /*010e*/ 	.short	0x00ff


	//----- nvinfo : EIATTR_MERCURY_ISA_VERSION
	.align		4
        /*0110*/ 	.byte	0x03, 0x5f
        /*0112*/ 	.short	0x0101


	//----- nvinfo : EIATTR_VRC_CTA_INIT_COUNT
	.align		4
        /*0114*/ 	.byte	0x02, 0x4a
	.zero		1
	.zero		1


	//----- nvinfo : EIATTR_EXIT_INSTR_OFFSETS
	.align		4
        /*0118*/ 	.byte	0x04, 0x1c
        /*011a*/ 	.short	(.L_2600 - .L_2599)


	//   ....[0]....
.L_2599:
        /*011c*/ 	.word	0x000000c0


	//   ....[1]....
        /*0120*/ 	.word	0x00000160


	//   ....[2]....
        /*0124*/ 	.word	0x000001b0


	//   ....[3]....
        /*0128*/ 	.word	0x000003f0


	//----- nvinfo : EIATTR_CRS_STACK_SIZE
	.align		4
.L_2600:
        /*012c*/ 	.byte	0x04, 0x1e
        /*012e*/ 	.short	(.L_2602 - .L_2601)
.L_2601:
        /*0130*/ 	.word	0x00000000


	//----- nvinfo : EIATTR_CBANK_PARAM_SIZE
	.align		4
.L_2602:
        /*0134*/ 	.byte	0x03, 0x19
        /*0136*/ 	.short	0x0050


	//----- nvinfo : EIATTR_PARAM_CBANK
	.align		4
        /*0138*/ 	.byte	0x04, 0x0a
        /*013a*/ 	.short	(.L_2604 - .L_2603)
	.align		4
.L_2603:
        /*013c*/ 	.word	index@(.nv.constant0.uplo_linear_frac)
        /*0140*/ 	.short	0x0380
        /*0142*/ 	.short	0x0050


	//----- nvinfo : EIATTR_SW_WAR
	.align		4
.L_2604:
        /*0144*/ 	.byte	0x04, 0x36
        /*0146*/ 	.short	(.L_2606 - .L_2605)
.L_2605:
        /*0148*/ 	.word	0x00000008
.L_2606:


//--------------------- .nv.info.uplo_abs         --------------------------
	.section	.nv.info.uplo_abs,"",@"SHT_CUDA_INFO"
	.sectionflags	@""
	.align	4


	//----- nvinfo : EIATTR_CUDA_API_VERSION
	.align		4
        /*0000*/ 	.byte	0x04, 0x37
        /*0002*/ 	.short	(.L_2608 - .L_2607)
.L_2607:
        /*0004*/ 	.word	0x00000082


	//----- nvinfo : EIATTR_KPARAM_INFO
	.align		4
.L_2608:
        /*0008*/ 	.byte	0x04, 0x17
        /*000a*/ 	.short	(.L_2610 - .L_2609)
.L_2609:
        /*000c*/ 	.word	0x00000000
        /*0010*/ 	.short	0x0008
        /*0012*/ 	.short	0x002c
        /*0014*/ 	.byte	0x00, 0xf0, 0x11, 0x00


	//----- nvinfo : EIATTR_KPARAM_INFO
	.align		4
.L_2610:
        /*0018*/ 	.byte	0x04, 0x17
        /*001a*/ 	.short	(.L_2612 - .L_2611)
.L_2611:
        /*001c*/ 	.word	0x00000000
        /*0020*/ 	.short	0x0007
        /*0022*/ 	.short	0x0028
        /*0024*/ 	.byte	0x00, 0xf0, 0x11, 0x00


	//----- nvinfo : EIATTR_KPARAM_INFO
	.align		4
.L_2612:
        /*0028*/ 	.byte	0x04, 0x17
        /*002a*/ 	.short	(.L_2614 - .L_2613)
.L_2613:
        /*002c*/ 	.word	0x00000000
        /*0030*/ 	.short	0x0006
        /*0032*/ 	.short	0x0020
        /*0034*/ 	.byte	0x00, 0xf5, 0x21, 0x00


	//----- nvinfo : EIATTR_KPARAM_INFO
	.align		4
.L_2614:
        /*0038*/ 	.byte	0x04, 0x17
        /*003a*/ 	.short	(.L_2616 - .L_2615)
.L_2615:
        /*003c*/ 	.word	0x00000000
        /*0040*/ 	.short	0x0005
        /*0042*/ 	.short	0x001c
        /*0044*/ 	.byte	0x00, 0xf0, 0x11, 0x00


	//----- nvinfo : EIATTR_KPARAM_INFO
	.align		4
.L_2616:
        /*0048*/ 	.byte	0x04, 0x17
        /*004a*/ 	.short	(.L_2618 - .L_2617)
.L_2617:
        /*004c*/ 	.word	0x00000000
        /*0050*/ 	.short	0x0004
        /*0052*/ 	.short	0x0018
        /*0054*/ 	.byte	0x00, 0xf0, 0x11, 0x00


	//----- nvinfo : EIATTR_KPARAM_INFO
	.align		4
.L_2618:
        /*0058*/ 	.byte	0x04, 0x17
        /*005a*/ 	.short	(.L_2620 - .L_2619)
.L_2619:
        /*005c*/ 	.word	0x00000000
        /*0060*/ 	.short	0x0003
        /*0062*/ 	.short	0x0010
        /*0064*/ 	.byte	0x00, 0xf5, 0x21, 0x00


	//----- nvinfo : EIATTR_KPARAM_INFO
	.align		4
.L_2620:
        /*0068*/ 	.byte	0x04, 0x17
        /*006a*/ 	.short	(.L_2622 - .L_2621)
.L_2621:
        /*006c*/ 	.word	0x00000000
        /*0070*/ 	.short	0x0002
        /*0072*/ 	.short	0x0008
        /*0074*/ 	.byte	0x00, 0xf0, 0x11, 0x00


	//----- nvinfo : EIATTR_KPARAM_INFO
	.align		4
.L_2622:
        /*0078*/ 	.byte	0x04, 0x17
        /*007a*/ 	.short	(.L_2624 - .L_2623)
.L_2623:
        /*007c*/ 	.word	0x00000000
        /*0080*/ 	.short	0x0001
        /*0082*/ 	.short	0x0004
        /*0084*/ 	.byte	0x00, 0xf0, 0x11, 0x00


	//----- nvinfo : EIATTR_KPARAM_INFO
	.align		4
.L_2624:
        /*0088*/ 	.byte	0x04, 0x17
        /*008a*/ 	.short	(.L_2626 - .L_2625)
.L_2625:
        /*008c*/ 	.word	0x00000000
        /*0090*/ 	.short	0x0000
        /*0092*/ 	.short	0x0000
        /*0094*/ 	.byte	0x00, 0xf0, 0x11, 0x00


	//----- nvinfo : EIATTR_SPARSE_MMA_MASK
	.align		4
.L_2626:
        /*0098*/ 	.byte	0x03, 0x50
        /*009a*/ 	.short	0x0000


	//----- nvinfo : EIATTR_MAXREG_COUNT
	.align		4
        /*009c*/ 	.byte	0x03, 0x1b
        /*009e*/ 	.short	0x00ff


	//----- nvinfo : EIATTR_MERCURY_ISA_VERSION
	.align		4
        /*00a0*/ 	.byte	0x03, 0x5f
        /*00a2*/ 	.short	0x0101


	//----- nvinfo : EIATTR_VRC_CTA_INIT_COUNT
	.align		4
        /*00a4*/ 	.byte	0x02, 0x4a
	.zero		1
	.zero		1


	//----- nvinfo : EIATTR_EXIT_INSTR_OFFSETS
	.align		4
        /*00a8*/ 	.byte	0x04, 0x1c
        /*00aa*/ 	.short	(.L_2628 - .L_2627)


	//   ....[0]....
.L_2627:
        /*00ac*/ 	.word	0x000000c0


	//   ....[1]....
        /*00b0*/ 	.word	0x00000160


	//   ....[2]....
        /*00b4*/ 	.word	0x000001b0


	//   ....[3]....
        /*00b8*/ 	.word	0x00000290


	//----- nvinfo : EIATTR_CRS_STACK_SIZE
	.align		4
.L_2628:
        /*00bc*/ 	.byte	0x04, 0x1e
        /*00be*/ 	.short	(.L_2630 - .L_2629)
.L_2629:
        /*00c0*/ 	.word	0x00000000


	//----- nvinfo : EIATTR_CBANK_PARAM_SIZE
	.align		4
.L_2630:
        /*00c4*/ 	.byte	0x03, 0x19
        /*00c6*/ 	.short	0x0030


	//----- nvinfo : EIATTR_PARAM_CBANK
	.align		4
        /*00c8*/ 	.byte	0x04, 0x0a
        /*00ca*/ 	.short	(.L_2632 - .L_2631)
	.align		4
.L_2631:
        /*00cc*/ 	.word	index@(.nv.constant0.uplo_abs)
        /*00d0*/ 	.short	0x0380
        /*00d2*/ 	.short	0x0030


	//----- nvinfo : EIATTR_SW_WAR
	.align		4
.L_2632:
        /*00d4*/ 	.byte	0x04, 0x36
        /*00d6*/ 	.short	(.L_2634 - .L_2633)
.L_2633:
        /*00d8*/ 	.word	0x00000008
.L_2634:


//--------------------- .nv.info.uplo_inv         --------------------------
	.section	.nv.info.uplo_inv,"",@"SHT_CUDA_INFO"
	.sectionflags	@""
	.align	4


	//----- nvinfo : EIATTR_CUDA_API_VERSION
	.align		4
        /*0000*/ 	.byte	0x04, 0x37
        /*0002*/ 	.short	(.L_2636 - .L_2635)
.L_2635:
        /*0004*/ 	.word	0x00000082


	//----- nvinfo : EIATTR_KPARAM_INFO
	.align		4
.L_2636:
        /*0008*/ 	.byte	0x04, 0x17
        /*000a*/ 	.short	(.L_2638 - .L_2637)
.L_2637:
        /*000c*/ 	.word	0x00000000
        /*0010*/ 	.short	0x0008
        /*0012*/ 	.short	0x002c
        /*0014*/ 	.byte	0x00, 0xf0, 0x11, 0x00


	//----- nvinfo : EIATTR_KPARAM_INFO
	.align		4
.L_2638:
        /*0018*/ 	.byte	0x04, 0x17
        /*001a*/ 	.short	(.L_2640 - .L_2639)
.L_2639:
        /*001c*/ 	.word	0x00000000
        /*0020*/ 	.short	0x0007
        /*0022*/ 	.short	0x0028
        /*0024*/ 	.byte	0x00, 0xf0, 0x11, 0x00


	//----- nvinfo : EIATTR_KPARAM_INFO
	.align		4
.L_2640:
        /*0028*/ 	.byte	0x04, 0x17
        /*002a*/ 	.short	(.L_2642 - .L_2641)
.L_2641:
        /*002c*/ 	.word	0x00000000
        /*0030*/ 	.short	0x0006
        /*0032*/ 	.short	0x0020
        /*0034*/ 	.byte	0x00, 0xf5, 0x21, 0x00


	//----- nvinfo : EIATTR_KPARAM_INFO
	.align		4
.L_2642:
        /*0038*/ 	.byte	0x04, 0x17
        /*003a*/ 	.short	(.L_2644 - .L_2643)
.L_2643:
        /*003c*/ 	.word	0x00000000
        /*0040*/ 	.short	0x0005
        /*0042*/ 	.short	0x001c
        /*0044*/ 	.byte	0x00, 0xf0, 0x11, 0x00


	//----- nvinfo : EIATTR_KPARAM_INFO
	.align		4
.L_2644:
        /*0048*/ 	.byte	0x04, 0x17
        /*004a*/ 	.short	(.L_2646 - .L_2645)
.L_2645:
        /*004c*/ 	.word	0x00000000
        /*0050*/ 	.short	0x0004
        /*0052*/ 	.short	0x0018
        /*0054*/ 	.byte	0x00, 0xf0, 0x11, 0x00


	//----- nvinfo : EIATTR_KPARAM_INFO
	.align		4
.L_2646:
        /*0058*/ 	.byte	0x04, 0x17
        /*005a*/ 	.short	(.L_2648 - .L_2647)
.L_2647:
        /*005c*/ 	.word	0x00000000
        /*0060*/ 	.short	0x0003
        /*0062*/ 	.short	0x0010
        /*0064*/ 	.byte	0x00, 0xf5, 0x21, 0x00


	//----- nvinfo : EIATTR_KPARAM_INFO
	.align		4
.L_2648:
        /*0068*/ 	.byte	0x04, 0x17
        /*006a*/ 	.short	(.L_2650 - .L_2649)
.L_2649:
        /*006c*/ 	.word	0x00000000
        /*0070*/ 	.short	0x0002
        /*0072*/ 	.short	0x0008
        /*0074*/ 	.byte	0x00, 0xf0, 0x11, 0x00


	//----- nvinfo : EIATTR_KPARAM_INFO
	.align		4
.L_2650:
        /*0078*/ 	.byte	0x04, 0x17
        /*007a*/ 	.short	(.L_2652 - .L_2651)
.L_2651:
        /*007c*/ 	.word	0x00000000
        /*0080*/ 	.short	0x0001
        /*0082*/ 	.short	0x0004
        /*0084*/ 	.byte	0x00, 0xf0, 0x11, 0x00


	//----- nvinfo : EIATTR_KPARAM_INFO
	.align		4
.L_2652:
        /*0088*/ 	.byte	0x04, 0x17
        /*008a*/ 	.short	(.L_2654 - .L_2653)
.L_2653:
        /*008c*/ 	.word	0x00000000
        /*0090*/ 	.short	0x0000
        /*0092*/ 	.short	0x0000
        /*0094*/ 	.byte	0x00, 0xf0, 0x11, 0x00


	//----- nvinfo : EIATTR_SPARSE_MMA_MASK
	.align		4
.L_2654:
        /*0098*/ 	.byte	0x03, 0x50
        /*009a*/ 	.short	0x0000


	//----- nvinfo : EIATTR_MAXREG_COUNT
	.align		4
        /*009c*/ 	.byte	0x03, 0x1b
        /*009e*/ 	.short	0x00ff


	//----- nvinfo : EIATTR_MERCURY_ISA_VERSION
	.align		4
        /*00a0*/ 	.byte	0x03, 0x5f
        /*00a2*/ 	.short	0x0101


	//----- nvinfo : EIATTR_VRC_CTA_INIT_COUNT
	.align		4
        /*00a4*/ 	.byte	0x02, 0x4a
	.zero		1
	.zero		1


	//----- nvinfo : EIATTR_EXIT_INSTR_OFFSETS
	.align		4
        /*00a8*/ 	.byte	0x04, 0x1c
        /*00aa*/ 	.short	(.L_2656 - .L_2655)


	//   ....[0]....
.L_2655:
        /*00ac*/ 	.word	0x000000c0


	//   ....[1]....
        /*00b0*/ 	.word	0x00000160


	//   ....[2]....
        /*00b4*/ 	.word	0x000001b0


	//   ....[3]....
        /*00b8*/ 	.word	0x00000350


	//----- nvinfo : EIATTR_CRS_STACK_SIZE
	.align		4
.L_2656:
        /*00bc*/ 	.byte	0x04, 0x1e
        /*00be*/ 	.short	(.L_2658 - .L_2657)
.L_2657:
        /*00c0*/ 	.word	0x00000000


	//----- nvinfo : EIATTR_CBANK_PARAM_SIZE
	.align		4
.L_2658:
        /*00c4*/ 	.byte	0x03, 0x19
        /*00c6*/ 	.short	0x0030


	//----- nvinfo : EIATTR_PARAM_CBANK
	.align		4
        /*00c8*/ 	.byte	0x04, 0x0a
        /*00ca*/ 	.short	(.L_2660 - .L_2659)
	.align		4
.L_2659:
        /*00cc*/ 	.word	index@(.nv.constant0.uplo_inv)
        /*00d0*/ 	.short	0x0380
        /*00d2*/ 	.short	0x0030


	//----- nvinfo : EIATTR_SW_WAR
	.align		4
.L_2660:
        /*00d4*/ 	.byte	0x04, 0x36
        /*00d6*/ 	.short	(.L_2662 - .L_2661)
.L_2661:
        /*00d8*/ 	.word	0x00000008
.L_2662:


//--------------------- .nv.info.uplo_div         --------------------------
	.section	.nv.info.uplo_div,"",@"SHT_CUDA_INFO"
	.sectionflags	@""
	.align	4


	//----- nvinfo : EIATTR_CUDA_API_VERSION
	.align		4
        /*0000*/ 	.byte	0x04, 0x37
        /*0002*/ 	.short	(.L_2664 - .L_2663)
.L_2663:
        /*0004*/ 	.word	0x00000082


	//----- nvinfo : EIATTR_KPARAM_INFO
	.align		4
.L_2664:
        /*0008*/ 	.byte	0x04, 0x17
        /*000a*/ 	.short	(.L_2666 - .L_2665)
.L_2665:
        /*000c*/ 	.word	0x00000000
        /*0010*/ 	.short	0x000b
        /*0012*/ 	.short	0x003c
        /*0014*/ 	.byte	0x00, 0xf0, 0x11, 0x00


	//----- nvinfo : EIATTR_KPARAM_INFO
	.align		4
.L_2666:
        /*0018*/ 	.byte	0x04, 0x17
        /*001a*/ 	.short	(.L_2668 - .L_2667)
.L_2667:
        /*001c*/ 	.word	0x00000000
        /*0020*/ 	.short	0x000a
        /*0022*/ 	.short	0x0038
        /*0024*/ 	.byte	0x00, 0xf0, 0x11, 0x00


	//----- nvinfo : EIATTR_KPARAM_INFO
	.align		4
.L_2668:
        /*0028*/ 	.byte	0x04, 0x17
        /*002a*/ 	.short	(.L_2670 - .L_2669)
.L_2669:
        /*002c*/ 	.word	0x00000000
        /*0030*/ 	.short	0x0009
        /*0032*/ 	.short	0x0030
        /*0034*/ 	.byte	0x00, 0xf5, 0x21, 0x00


	//----- nvinfo : EIATTR_KPARAM_INFO
	.align		4
.L_2670:
        /*0038*/ 	.byte	0x04, 0x17
        /*003a*/ 	.short	(.L_2672 - .L_2671)
.L_2671:
        /*003c*/ 	.word	0x00000000
        /*0040*/ 	.short	0x0008
        /*0042*/ 	.short	0x002c
        /*0044*/ 	.byte	0x00, 0xf0, 0x11, 0x00


	//----- nvinfo : EIATTR_KPARAM_INFO
	.align		4
.L_2672:
        /*0048*/ 	.byte	0x04, 0x17
        /*004a*/ 	.short	(.L_2674 - .L_2673)
.L_2673:
        /*004c*/ 	.word	0x00000000
        /*0050*/ 	.short	0x0007
        /*0052*/ 	.short	0x0028
        /*0054*/ 	.byte	0x00, 0xf0, 0x11, 0x00


	//----- nvinfo : EIATTR_KPARAM_INFO
	.align		4
.L_2674:
        /*0058*/ 	.byte	0x04, 0x17
        /*005a*/ 	.short	(.L_2676 - .L_2675)
.L_2675:
        /*005c*/ 	.word	0x00000000
        /*0060*/ 	.short	0x0006
        /*0062*/ 	.short	0x0020
        /*0064*/ 	.byte	0x00, 0xf5, 0x21, 0x00


	//----- nvinfo : EIATTR_KPARAM_INFO
	.align		4
.L_2676:
        /*0068*/ 	.byte	0x04, 0x17
        /*006a*/ 	.short	(.L_2678 - .L_2677)
.L_2677:
        /*006c*/ 	.word	0x00000000
        /*0070*/ 	.short	0x0005
        /*0072*/ 	.short	0x001c
        /*0074*/ 	.byte	0x00, 0xf0, 0x11, 0x00


	//----- nvinfo : EIATTR_KPARAM_INFO
	.align		4
.L_2678:
        /*0078*/ 	.byte	0x04, 0x17
        /*007a*/ 	.short	(.L_2680 - .L_2679)
.L_2679:
        /*007c*/ 	.word	0x00000000
        /*0080*/ 	.short	0x0004
        /*0082*/ 	.short	0x0018
        /*0084*/ 	.byte	0x00, 0xf0, 0x11, 0x00


	//----- nvinfo : EIATTR_KPARAM_INFO
	.align		4
.L_2680:
        /*0088*/ 	.byte	0x04, 0x17
        /*008a*/ 	.short	(.L_2682 - .L_2681)
.L_2681:
        /*008c*/ 	.word	0x00000000
        /*0090*/ 	.short	0x0003
        /*0092*/ 	.short	0x0010
        /*0094*/ 	.byte	0x00, 0xf5, 0x21, 0x00


	//----- nvinfo : EIATTR_KPARAM_INFO
	.align		4
.L_2682:
        /*0098*/ 	.byte	0x04, 0x17
        /*009a*/ 	.short	(.L_2684 - .L_2683)
.L_2683:
        /*009c*/ 	.word	0x00000000
        /*00a0*/ 	.short	0x0002
        /*00a2*/ 	.short	0x0008
        /*00a4*/ 	.byte	0x00, 0xf0, 0x11, 0x00


	//----- nvinfo : EIATTR_KPARAM_INFO
	.align		4
.L_2684:
        /*00a8*/ 	.byte	0x04, 0x17
        /*00aa*/ 	.short	(.L_2686 - .L_2685)
.L_2685:
        /*00ac*/ 	.word	0x00000000
        /*00b0*/ 	.short	0x0001
        /*00b2*/ 	.short	0x0004
        /*00b4*/ 	.byte	0x00, 0xf0, 0x11, 0x00


	//----- nvinfo : EIATTR_KPARAM_INFO
	.align		4
.L_2686:
        /*00b8*/ 	.byte	0x04, 0x17
        /*00ba*/ 	.short	(.L_2688 - .L_2687)
.L_2687:
        /*00bc*/ 	.word	0x00000000
        /*00c0*/ 	.short	0x0000
        /*00c2*/ 	.short	0x0000
        /*00c4*/ 	.byte	0x00, 0xf0, 0x11, 0x00


	//----- nvinfo : EIATTR_SPARSE_MMA_MASK
	.align		4
.L_2688:
        /*00c8*/ 	.byte	0x03, 0x50
        /*00ca*/ 	.short	0x0000


	//----- nvinfo : EIATTR_MAXREG_COUNT
	.align		4
        /*00cc*/ 	.byte	0x03, 0x1b
        /*00ce*/ 	.short	0x00ff


	//----- nvinfo : EIATTR_MERCURY_ISA_VERSION
	.align		4
        /*00d0*/ 	.byte	0x03, 0x5f
        /*00d2*/ 	.short	0x0101


	//----- nvinfo : EIATTR_VRC_CTA_INIT_COUNT
	.align		4
        /*00d4*/ 	.byte	0x02, 0x4a
	.zero		1
	.zero		1


	//----- nvinfo : EIATTR_EXIT_INSTR_OFFSETS
	.align		4
        /*00d8*/ 	.byte	0x04, 0x1c
        /*00da*/ 	.short	(.L_2690 - .L_2689)


	//   ....[0]....
.L_2689:
        /*00dc*/ 	.word	0x000000c0


	//   ....[1]....
        /*00e0*/ 	.word	0x00000160


	//   ....[2]....
        /*00e4*/ 	.word	0x000001b0


	//   ....[3]....
        /*00e8*/ 	.word	0x000003b0


	//----- nvinfo : EIATTR_CRS_STACK_SIZE
	.align		4
.L_2690:
        /*00ec*/ 	.byte	0x04, 0x1e
        /*00ee*/ 	.short	(.L_2692 - .L_2691)
.L_2691:
        /*00f0*/ 	.word	0x00000000


	//----- nvinfo : EIATTR_CBANK_PARAM_SIZE
	.align		4
.L_2692:
        /*00f4*/ 	.byte	0x03, 0x19
        /*00f6*/ 	.short	0x0040


	//----- nvinfo : EIATTR_PARAM_CBANK
	.align		4
        /*00f8*/ 	.byte	0x04, 0x0a
        /*00fa*/ 	.short	(.L_2694 - .L_2693)
	.align		4
.L_2693:
        /*00fc*/ 	.word	index@(.nv.constant0.uplo_div)
        /*0100*/ 	.short	0x0380
        /*0102*/ 	.short	0x0040


	//----- nvinfo : EIATTR_SW_WAR
	.align		4
.L_2694:
        /*0104*/ 	.byte	0x04, 0x36
        /*0106*/ 	.short	(.L_2696 - .L_2695)
.L_2695:
        /*0108*/ 	.word	0x00000008
.L_2696:


//--------------------- .nv.info.uplo_mul         --------------------------
	.section	.nv.info.uplo_mul,"",@"SHT_CUDA_INFO"
	.sectionflags	@""
	.align	4


	//----- nvinfo : EIATTR_CUDA_API_VERSION
	.align		4
        /*0000*/ 	.byte	0x04, 0x37
        /*0002*/ 	.short	(.L_2698 - .L_2697)
.L_2697:
        /*0004*/ 	.word	0x00000082


	//----- nvinfo : EIATTR_KPARAM_INFO
	.align		4
.L_2698:
        /*0008*/ 	.byte	0x04, 0x17
        /*000a*/ 	.short	(.L_2700 - .L_2699)
.L_2699:
        /*000c*/ 	.word	0x00000000
        /*0010*/ 	.short	0x000b
        /*0012*/ 	.short	0x003c
        /*0014*/ 	.byte	0x00, 0xf0, 0x11, 0x00


	//----- nvinfo : EIATTR_KPARAM_INFO
	.align		4
.L_2700:
        /*0018*/ 	.byte	0x04, 0x17
        /*001a*/ 	.short	(.L_2702 - .L_2701)
.L_2701:
        /*001c*/ 	.word	0x00000000
        /*0020*/ 	.short	0x000a
        /*0022*/ 	.short	0x0038
        /*0024*/ 	.byte	0x00, 0xf0, 0x11, 0x00


	//----- nvinfo : EIATTR_KPARAM_INFO
	.align		4
.L_2702:
        /*0028*/ 	.byte	0x04, 0x17
        /*002a*/ 	.short	(.L_2704 - .L_2703)
.L_2703:
        /*002c*/ 	.word	0x00000000
        /*0030*/ 	.short	0x0009
        /*0032*/ 	.short	0x0030
        /*0034*/ 	.byte	0x00, 0xf5, 0x21, 0x00


	//----- nvinfo : EIATTR_KPARAM_INFO
	.align		4
.L_2704:
        /*0038*/ 	.byte	0x04, 0x17
        /*003a*/ 	.short	(.L_2706 - .L_2705)
.L_2705:
        /*003c*/ 	.word	0x00000000
        /*0040*/ 	.short	0x0008
        /*0042*/ 	.short	0x002c
        /*0044*/ 	.byte	0x00, 0xf0, 0x11, 0x00


	//----- nvinfo : EIATTR_KPARAM_INFO
	.align		4
.L_2706:
        /*0048*/ 	.byte	0x04, 0x17
        /*004a*/ 	.short	(.L_2708 - .L_2707)
.L_2707:
        /*004c*/ 	.word	0x00000000
        /*0050*/ 	.short	0x0007
        /*0052*/ 	.short	0x0028
        /*0054*/ 	.byte	0x00, 0xf0, 0x11, 0x00


	//----- nvinfo : EIATTR_KPARAM_INFO
	.align		4
.L_2708:
        /*0058*/ 	.byte	0x04, 0x17
        /*005a*/ 	.short	(.L_2710 - .L_2709)
.L_2709:
        /*005c*/ 	.word	0x00000000
        /*0060*/ 	.short	0x0006
        /*0062*/ 	.short	0x0020
        /*0064*/ 	.byte	0x00, 0xf5, 0x21, 0x00


	//----- nvinfo : EIATTR_KPARAM_INFO
	.align		4
.L_2710:
        /*0068*/ 	.byte	0x04, 0x17
        /*006a*/ 	.short	(.L_2712 - .L_2711)
.L_2711:
        /*006c*/ 	.word	0x00000000
        /*0070*/ 	.short	0x0005
        /*0072*/ 	.short	0x001c
        /*0074*/ 	.byte	0x00, 0xf0, 0x11, 0x00


	//----- nvinfo : EIATTR_KPARAM_INFO
	.align		4
.L_2712:
        /*0078*/ 	.byte	0x04, 0x17
        /*007a*/ 	.short	(.L_2714 - .L_2713)
.L_2713:
        /*007c*/ 	.word	0x00000000
        /*0080*/ 	.short	0x0004
        /*0082*/ 	.short	0x0018
        /*0084*/ 	.byte	0x00, 0xf0, 0x11, 0x00


	//----- nvinfo : EIATTR_KPARAM_INFO
	.align		4
.L_2714:
        /*0088*/ 	.byte	0x04, 0x17
        /*008a*/ 	.short	(.L_2716 - .L_2715)
.L_2715:
        /*008c*/ 	.word	0x00000000
        /*0090*/ 	.short	0x0003
        /*0092*/ 	.short	0x0010
        /*0094*/ 	.byte	0x00, 0xf5, 0x21, 0x00


	//----- nvinfo : EIATTR_KPARAM_INFO
	.align		4
.L_2716:
        /*0098*/ 	.byte	0x04, 0x17
        /*009a*/ 	.short	(.L_2718 - .L_2717)
.L_2717:
        /*009c*/ 	.word	0x00000000
        /*00a0*/ 	.short	0x0002
        /*00a2*/ 	.short	0x0008
        /*00a4*/ 	.byte	0x00, 0xf0, 0x11, 0x00


	//----- nvinfo : EIATTR_KPARAM_INFO
	.align		4
.L_2718:
        /*00a8*/ 	.byte	0x04, 0x17
        /*00aa*/ 	.short	(.L_2720 - .L_2719)
.L_2719:
        /*00ac*/ 	.word	0x00000000
        /*00b0*/ 	.short	0x0001
        /*00b2*/ 	.short	0x0004
        /*00b4*/ 	.byte	0x00, 0xf0, 0x11, 0x00


	//----- nvinfo : EIATTR_KPARAM_INFO
	.align		4
.L_2720:
        /*00b8*/ 	.byte	0x04, 0x17
        /*00ba*/ 	.short	(.L_2722 - .L_2721)
.L_2721:
        /*00bc*/ 	.word	0x00000000
        /*00c0*/ 	.short	0x0000
        /*00c2*/ 	.short	0x0000
        /*00c4*/ 	.byte	0x00, 0xf0, 0x11, 0x00


	//----- nvinfo : EIATTR_SPARSE_MMA_MASK
	.align		4
.L_2722:
        /*00c8*/ 	.byte	0x03, 0x50
        /*00ca*/ 	.short	0x0000


	//----- nvinfo : EIATTR_MAXREG_COUNT
	.align		4
        /*00cc*/ 	.byte	0x03, 0x1b
        /*00ce*/ 	.short	0x00ff


	//----- nvinfo : EIATTR_MERCURY_ISA_VERSION
	.align		4
        /*00d0*/ 	.byte	0x03, 0x5f
        /*00d2*/ 	.short	0x0101


	//----- nvinfo : EIATTR_VRC_CTA_INIT_COUNT
	.align		4
        /*00d4*/ 	.byte	0x02, 0x4a
	.zero		1
	.zero		1


	//----- nvinfo : EIATTR_EXIT_INSTR_OFFSETS
	.align		4
        /*00d8*/ 	.byte	0x04, 0x1c
        /*00da*/ 	.short	(.L_2724 - .L_2723)


	//   ....[0]....
.L_2723:
        /*00dc*/ 	.word	0x000000c0


	//   ....[1]....
        /*00e0*/ 	.word	0x00000160


	//   ....[2]....
        /*00e4*/ 	.word	0x000001b0


	//   ....[3]....
        /*00e8*/ 	.word	0x000002f0


	//----- nvinfo : EIATTR_CRS_STACK_SIZE
	.align		4
.L_2724:
        /*00ec*/ 	.byte	0x04, 0x1e
        /*00ee*/ 	.short	(.L_2726 - .L_2725)
.L_2725:
        /*00f0*/ 	.word	0x00000000


	//----- nvinfo : EIATTR_CBANK_PARAM_SIZE
	.align		4
.L_2726:
        /*00f4*/ 	.byte	0x03, 0x19
        /*00f6*/ 	.short	0x0040


	//----- nvinfo : EIATTR_PARAM_CBANK
	.align		4
        /*00f8*/ 	.byte	0x04, 0x0a
        /*00fa*/ 	.short	(.L_2728 - .L_2727)
	.align		4
.L_2727:
        /*00fc*/ 	.word	index@(.nv.constant0.uplo_mul)
        /*0100*/ 	.short	0x0380
        /*0102*/ 	.short	0x0040


	//----- nvinfo : EIATTR_SW_WAR
	.align		4
.L_2728:
        /*0104*/ 	.byte	0x04, 0x36
        /*0106*/ 	.short	(.L_2730 - .L_2729)
.L_2729:
        /*0108*/ 	.word	0x00000008
.L_2730:


//--------------------- .nv.info.uplo_sqr         --------------------------
	.section	.nv.info.uplo_sqr,"",@"SHT_CUDA_INFO"
	.sectionflags	@""
	.align	4


	//----- nvinfo : EIATTR_CUDA_API_VERSION
	.align		4
        /*0000*/ 	.byte	0x04, 0x37
        /*0002*/ 	.short	(.L_2732 - .L_2731)
.L_2731:
        /*0004*/ 	.word	0x00000082


	//----- nvinfo : EIATTR_KPARAM_INFO
	.align		4
.L_2732:
        /*0008*/ 	.byte	0x04, 0x17
        /*000a*/ 	.short	(.L_2734 - .L_2733)
.L_2733:
        /*000c*/ 	.word	0x00000000
        /*0010*/ 	.short	0x0008
        /*0012*/ 	.short	0x002c
        /*0014*/ 	.byte	0x00, 0xf0, 0x11, 0x00


	//----- nvinfo : EIATTR_KPARAM_INFO
	.align		4
.L_2734:
        /*0018*/ 	.byte	0x04, 0x17
        /*001a*/ 	.short	(.L_2736 - .L_2735)
.L_2735:
        /*001c*/ 	.word	0x00000000
        /*0020*/ 	.short	0x0007
        /*0022*/ 	.short	0x0028
        /*0024*/ 	.byte	0x00, 0xf0, 0x11, 0x00


	//----- nvinfo : EIATTR_KPARAM_INFO
	.align		4
.L_2736:
        /*0028*/ 	.byte	0x04, 0x17
        /*002a*/ 	.short	(.L_2738 - .L_2737)
.L_2737:
        /*002c*/ 	.word	0x00000000
        /*0030*/ 	.short	0x0006
        /*0032*/ 	.short	0x0020
        /*0034*/ 	.byte	0x00, 0xf5, 0x21, 0x00


	//----- nvinfo : EIATTR_KPARAM_INFO
	.align		4
.L_2738:
        /*0038*/ 	.byte	0x04, 0x17
        /*003a*/ 	.short	(.L_2740 - .L_2739)
.L_2739:
        /*003c*/ 	.word	0x00000000
        /*0040*/ 	.short	0x0005
        /*0042*/ 	.short	0x001c
        /*0044*/ 	.byte	0x00, 0xf0, 0x11, 0x00


	//----- nvinfo : EIATTR_KPARAM_INFO
	.align		4
.L_2740:
        /*0048*/ 	.byte	0x04, 0x17
        /*004a*/ 	.short	(.L_2742 - .L_2741)
.L_2741:
        /*004c*/ 	.word	0x00000000
        /*0050*/ 	.short	0x0004
        /*0052*/ 	.short	0x0018
        /*0054*/ 	.byte	0x00, 0xf0, 0x11, 0x00


	//----- nvinfo : EIATTR_KPARAM_INFO
	.align		4
.L_2742:
        /*0058*/ 	.byte	0x04, 0x17
        /*005a*/ 	.short	(.L_2744 - .L_2743)
.L_2743:
        /*005c*/ 	.word	0x00000000
        /*0060*/ 	.short	0x0003
        /*0062*/ 	.short	0x0010
        /*0064*/ 	.byte	0x00, 0xf5, 0x21, 0x00


	//----- nvinfo : EIATTR_KPARAM_INFO
	.align		4
.L_2744:
        /*0068*/ 	.byte	0x04, 0x17
        /*006a*/ 	.short	(.L_2746 - .L_2745)
.L_2745:
        /*006c*/ 	.word	0x00000000
        /*0070*/ 	.short	0x0002
        /*0072*/ 	.short	0x0008
        /*0074*/ 	.byte	0x00, 0xf0, 0x11, 0x00


	//----- nvinfo : EIATTR_KPARAM_INFO
	.align		4
.L_2746:
        /*0078*/ 	.byte	0x04, 0x17
        /*007a*/ 	.short	(.L_2748 - .L_2747)
.L_2747:
        /*007c*/ 	.word	0x00000000
        /*0080*/ 	.short	0x0001
        /*0082*/ 	.short	0x0004
        /*0084*/ 	.byte	0x00, 0xf0, 0x11, 0x00


	//----- nvinfo : EIATTR_KPARAM_INFO
	.align		4
.L_2748:
        /*0088*/ 	.byte	0x04, 0x17
        /*008a*/ 	.short	(.L_2750 - .L_2749)
.L_2749:
        /*008c*/ 	.word	0x00000000
        /*0090*/ 	.short	0x0000
        /*0092*/ 	.short	0x0000
        /*0094*/ 	.byte	0x00, 0xf0, 0x11, 0x00


	//----- nvinfo : EIATTR_SPARSE_MMA_MASK
	.align		4
.L_2750:
        /*0098*/ 	.byte	0x03, 0x50
        /*009a*/ 	.short	0x0000


	//----- nvinfo : EIATTR_MAXREG_COUNT
	.align		4
        /*009c*/ 	.byte	0x03, 0x1b
        /*009e*/ 	.short	0x00ff


	//----- nvinfo : EIATTR_MERCURY_ISA_VERSION
	.align		4
        /*00a0*/ 	.byte	0x03, 0x5f
        /*00a2*/ 	.short	0x0101


	//----- nvinfo : EIATTR_VRC_CTA_INIT_COUNT
	.align		4
        /*00a4*/ 	.byte	0x02, 0x4a
	.zero		1
	.zero		1


	//----- nvinfo : EIATTR_EXIT_INSTR_OFFSETS
	.align		4
        /*00a8*/ 	.byte	0x04, 0x1c
        /*00aa*/ 	.short	(.L_2752 - .L_2751)


	//   ....[0]....
.L_2751:
        /*00ac*/ 	.word	0x000000c0


	//   ....[1]....
        /*00b0*/ 	.word	0x00000160


	//   ....[2]....
        /*00b4*/ 	.word	0x000001b0


	//   ....[3]....
        /*00b8*/ 	.word	0x00000290


	//----- nvinfo : EIATTR_CRS_STACK_SIZE
	.align		4
.L_2752:
        /*00bc*/ 	.byte	0x04, 0x1e
        /*00be*/ 	.short	(.L_2754 - .L_2753)
.L_2753:
        /*00c0*/ 	.word	0x00000000


	//----- nvinfo : EIATTR_CBANK_PARAM_SIZE
	.align		4
.L_2754:
        /*00c4*/ 	.byte	0x03, 0x19
        /*00c6*/ 	.short	0x0030


	//----- nvinfo : EIATTR_PARAM_CBANK
	.align		4
        /*00c8*/ 	.byte	0x04, 0x0a
        /*00ca*/ 	.short	(.L_2756 - .L_2755)
	.align		4
.L_2755:
        /*00cc*/ 	.word	index@(.nv.constant0.uplo_sqr)
        /*00d0*/ 	.short	0x0380
        /*00d2*/ 	.short	0x0030


	//----- nvinfo : EIATTR_SW_WAR
	.align		4
.L_2756:
        /*00d4*/ 	.byte	0x04, 0x36
        /*00d6*/ 	.short	(.L_2758 - .L_2757)
.L_2757:
        /*00d8*/ 	.word	0x00000008
.L_2758:


//--------------------- .nv.info.ge_elu           --------------------------
	.section	.nv.info.ge_elu,"",@"SHT_CUDA_INFO"
	.sectionflags	@""
	.align	4


	//----- nvinfo : EIATTR_CUDA_API_VERSION
	.align		4
        /*0000*/ 	.byte	0x04, 0x37
        /*0002*/ 	.short	(.L_2760 - .L_2759)
.L_2759:
        /*0004*/ 	.word	0x00000082


	//----- nvinfo : EIATTR_KPARAM_INFO
	.align		4
.L_2760:
        /*0008*/ 	.byte	0x04, 0x17
        /*000a*/ 	.short	(.L_2762 - .L_2761)
.L_2761:
        /*000c*/ 	.word	0x00000000
        /*0010*/ 	.short	0x0008
        /*0012*/ 	.short	0x002c
        /*0014*/ 	.byte	0x00, 0xf0, 0x11, 0x00


	//----- nvinfo : EIATTR_KPARAM_INFO
	.align		4
.L_2762:
        /*0018*/ 	.byte	0x04, 0x17
        /*001a*/ 	.short	(.L_2764 - .L_2763)
.L_2763:
        /*001c*/ 	.word	0x00000000
        /*0020*/ 	.short	0x0007
        /*0022*/ 	.short	0x0028
        /*0024*/ 	.byte	0x00, 0xf0, 0x11, 0x00


	//----- nvinfo : EIATTR_KPARAM_INFO
	.align		4
.L_2764:
        /*0028*/ 	.byte	0x04, 0x17
        /*002a*/ 	.short	(.L_2766 - .L_2765)
.L_2765:
        /*002c*/ 	.word	0x00000000
        /*0030*/ 	.short	0x0006
        /*0032*/ 	.short	0x0020
        /*0034*/ 	.byte	0x00, 0xf5, 0x21, 0x00


	//----- nvinfo : EIATTR_KPARAM_INFO
	.align		4
.L_2766:
        /*0038*/ 	.byte	0x04, 0x17
        /*003a*/ 	.short	(.L_2768 - .L_2767)
.L_2767:
        /*003c*/ 	.word	0x00000000
        /*0040*/ 	.short	0x0005
        /*0042*/ 	.short	0x001c
        /*0044*/ 	.byte	0x00, 0xf0, 0x11, 0x00


	//----- nvinfo : EIATTR_KPARAM_INFO
	.align		4
.L_2768:
        /*0048*/ 	.byte	0x04, 0x17
        /*004a*/ 	.short	(.L_2770 - .L_2769)
.L_2769:
        /*004c*/ 	.word	0x00000000
        /*0050*/ 	.short	0x0004
        /*0052*/ 	.short	0x0018
        /*0054*/ 	.byte	0x00, 0xf0, 0x11, 0x00


	//----- nvinfo : EIATTR_KPARAM_INFO
	.align		4
.L_2770:
        /*0058*/ 	.byte	0x04, 0x17
        /*005a*/ 	.short	(.L_2772 - .L_2771)
.L_2771:
        /*005c*/ 	.word	0x00000000
        /*0060*/ 	.short	0x0003
        /*0062*/ 	.short	0x0010
        /*0064*/ 	.byte	0x00, 0xf5, 0x21, 0x00


	//----- nvinfo : EIATTR_KPARAM_INFO
	.align		4
.L_2772:
        /*0068*/ 	.byte	0x04, 0x17
        /*006a*/ 	.short	(.L_2774 - .L_2773)
.L_2773:
        /*006c*/ 	.word	0x00000000
        /*0070*/ 	.short	0x0002
        /*0072*/ 	.short	0x0008
        /*0074*/ 	.byte	0x00, 0xf0, 0x11, 0x00


	//----- nvinfo : EIATTR_KPARAM_INFO
	.align		4
.L_2774:
        /*0078*/ 	.byte	0x04, 0x17
        /*007a*/ 	.short	(.L_2776 - .L_2775)
.L_2775:
        /*007c*/ 	.word	0x00000000
        /*0080*/ 	.short	0x0001
        /*0082*/ 	.short	0x0004
        /*0084*/ 	.byte	0x00, 0xf0, 0x11, 0x00


	//----- nvinfo : EIATTR_KPARAM_INFO
	.align		4
.L_2776:
        /*0088*/ 	.byte	0x04, 0x17
        /*008a*/ 	.short	(.L_2778 - .L_2777)
.L_2777:
        /*008c*/ 	.word	0x00000000
        /*0090*/ 	.short	0x0000
        /*0092*/ 	.short	0x0000
        /*0094*/ 	.byte	0x00, 0xf0, 0x11, 0x00


	//----- nvinfo : EIATTR_SPARSE_MMA_MASK
	.align		4
.L_2778:
        /*0098*/ 	.byte	0x03, 0x50
        /*009a*/ 	.short	0x0000


	//----- nvinfo : EIATTR_MAXREG_COUNT
	.align		4
        /*009c*/ 	.byte	0x03, 0x1b
        /*009e*/ 	.short	0x00ff


	//----- nvinfo : EIATTR_MERCURY_ISA_VERSION
	.align		4
        /*00a0*/ 	.byte	0x03, 0x5f
        /*00a2*/ 	.short	0x0101


	//----- nvinfo : EIATTR_VRC_CTA_INIT_COUNT
	.align		4
        /*00a4*/ 	.byte	0x02, 0x4a
	.zero		1
	.zero		1


	//----- nvinfo : EIATTR_EXIT_INSTR_OFFSETS
	.align		4
        /*00a8*/ 	.byte	0x04, 0x1c
        /*00aa*/ 	.short	(.L_2780 - .L_2779)


	//   ....[0]....
.L_2779:
        /*00ac*/ 	.word	0x000000c0


	//   ....[1]....
        /*00b0*/ 	.word	0x000003a0


	//----- nvinfo : EIATTR_CBANK_PARAM_SIZE
	.align		4
.L_2780:
        /*00b4*/ 	.byte	0x03, 0x19
        /*00b6*/ 	.short	0x0030


	//----- nvinfo : EIATTR_PARAM_CBANK
	.align		4
        /*00b8*/ 	.byte	0x04, 0x0a
        /*00ba*/ 	.short	(.L_2782 - .L_2781)
	.align		4
.L_2781:
        /*00bc*/ 	.word	index@(.nv.constant0.ge_elu)
        /*00c0*/ 	.short	0x0380
        /*00c2*/ 	.short	0x0030


	//----- nvinfo : EIATTR_SW_WAR
	.align		4
.L_2782:
        /*00c4*/ 	.byte	0x04, 0x36
        /*00c6*/ 	.short	(.L_2784 - .L_2783)
.L_2783:
        /*00c8*/ 	.word	0x00000008
.L_2784:


//--------------------- .nv.info.ge_relu          --------------------------
	.section	.nv.info.ge_relu,"",@"SHT_CUDA_INFO"
	.sectionflags	@""
	.align	4


	//----- nvinfo : EIATTR_CUDA_API_VERSION
	.align		4
        /*0000*/ 	.byte	0x04, 0x37
        /*0002*/ 	.short	(.L_2786 - .L_2785)
.L_2785:
        /*0004*/ 	.word	0x00000082


	//----- nvinfo : EIATTR_KPARAM_INFO
	.align		4
.L_2786:
        /*0008*/ 	.byte	0x04, 0x17
        /*000a*/ 	.short	(.L_2788 - .L_2787)
.L_2787:
        /*000c*/ 	.word	0x00000000
        /*0010*/ 	.short	0x0008
        /*0012*/ 	.short	0x002c
        /*0014*/ 	.byte	0x00, 0xf0, 0x11, 0x00


	//----- nvinfo : EIATTR_KPARAM_INFO
	.align		4
.L_2788:
        /*0018*/ 	.byte	0x04, 0x17
        /*001a*/ 	.short	(.L_2790 - .L_2789)
.L_2789:
        /*001c*/ 	.word	0x00000000
        /*0020*/ 	.short	0x0007
        /*0022*/ 	.short	0x0028
        /*0024*/ 	.byte	0x00, 0xf0, 0x11, 0x00


	//----- nvinfo : EIATTR_KPARAM_INFO
	.align		4
.L_2790:
        /*0028*/ 	.byte	0x04, 0x17
        /*002a*/ 	.short	(.L_2792 - .L_2791)
.L_2791:
        /*002c*/ 	.word	0x00000000
        /*0030*/ 	.short	0x0006
        /*0032*/ 	.short	0x0020
        /*0034*/ 	.byte	0x00, 0xf5, 0x21, 0x00


	//----- nvinfo : EIATTR_KPARAM_INFO
	.align		4
.L_2792:
        /*0038*/ 	.byte	0x04, 0x17
        /*003a*/ 	.short	(.L_2794 - .L_2793)
.L_2793:
        /*003c*/ 	.word	0x00000000
        /*0040*/ 	.short	0x0005
        /*0042*/ 	.short	0x001c
        /*0044*/ 	.byte	0x00, 0xf0, 0x11, 0x00


	//----- nvinfo : EIATTR_KPARAM_INFO
	.align		4
.L_2794:
        /*0048*/ 	.byte	0x04, 0x17
        /*004a*/ 	.short	(.L_2796 - .L_2795)
.L_2795:
        /*004c*/ 	.word	0x00000000
        /*0050*/ 	.short	0x0004
        /*0052*/ 	.short	0x0018
        /*0054*/ 	.byte	0x00, 0xf0, 0x11, 0x00


	//----- nvinfo : EIATTR_KPARAM_INFO
	.align		4
.L_2796:
        /*0058*/ 	.byte	0x04, 0x17
        /*005a*/ 	.short	(.L_2798 - .L_2797)
.L_2797:
        /*005c*/ 	.word	0x00000000
        /*0060*/ 	.short	0x0003
        /*0062*/ 	.short	0x0010
        /*0064*/ 	.byte	0x00, 0xf5, 0x21, 0x00


	//----- nvinfo : EIATTR_KPARAM_INFO
	.align		4
.L_2798:
        /*0068*/ 	.byte	0x04, 0x17
        /*006a*/ 	.short	(.L_2800 - .L_2799)
.L_2799:
        /*006c*/ 	.word	0x00000000
        /*0070*/ 	.short	0x0002
        /*0072*/ 	.short	0x0008
        /*0074*/ 	.byte	0x00, 0xf0, 0x11, 0x00


	//----- nvinfo : EIATTR_KPARAM_INFO
	.align		4
.L_2800:
        /*0078*/ 	.byte	0x04, 0x17
        /*007a*/ 	.short	(.L_2802 - .L_2801)
.L_2801:
        /*007c*/ 	.word	0x00000000
        /*0080*/ 	.short	0x0001
        /*0082*/ 	.short	0x0004
        /*0084*/ 	.byte	0x00, 0xf0, 0x11, 0x00


	//----- nvinfo : EIATTR_KPARAM_INFO
	.align		4
.L_2802:
        /*0088*/ 	.byte	0x04, 0x17
        /*008a*/ 	.short	(.L_2804 - .L_2803)
.L_2803:
        /*008c*/ 	.word	0x00000000
        /*0090*/ 	.short	0x0000
        /*0092*/ 	.short	0x0000
        /*0094*/ 	.byte	0x00, 0xf0, 0x11, 0x00


	//----- nvinfo : EIATTR_SPARSE_MMA_MASK
	.align		4
.L_2804:
        /*0098*/ 	.byte	0x03, 0x50
        /*009a*/ 	.short	0x0000


	//----- nvinfo : EIATTR_MAXREG_COUNT
	.align		4
        /*009c*/ 	.byte	0x03, 0x1b
        /*009e*/ 	.short	0x00ff


	//----- nvinfo : EIATTR_MERCURY_ISA_VERSION
	.align		4
        /*00a0*/ 	.byte	0x03, 0x5f
        /*00a2*/ 	.short	0x0101


	//----- nvinfo : EIATTR_VRC_CTA_INIT_COUNT
	.align		4
        /*00a4*/ 	.byte	0x02, 0x4a
	.zero		1
	.zero		1


	//----- nvinfo : EIATTR_EXIT_INSTR_OFFSETS
	.align		4
        /*00a8*/ 	.byte	0x04, 0x1c
        /*00aa*/ 	.short	(.L_2806 - .L_2805)


	//   ....[0]....
.L_2805:
        /*00ac*/ 	.word	0x000000c0


	//   ....[1]....
        /*00b0*/ 	.word	0x000001d0


	//----- nvinfo : EIATTR_CBANK_PARAM_SIZE
	.align		4
.L_2806:
        /*00b4*/ 	.byte	0x03, 0x19
        /*00b6*/ 	.short	0x0030


	//----- nvinfo : EIATTR_PARAM_CBANK
	.align		4
        /*00b8*/ 	.byte	0x04, 0x0a
        /*00ba*/ 	.short	(.L_2808 - .L_2807)
	.align		4
.L_2807:
        /*00bc*/ 	.word	index@(.nv.constant0.ge_relu)
        /*00c0*/ 	.short	0x0380
        /*00c2*/ 	.short	0x0030


	//----- nvinfo : EIATTR_SW_WAR
	.align		4
.L_2808:
        /*00c4*/ 	.byte	0x04, 0x36
        /*00c6*/ 	.short	(.L_2810 - .L_2809)
.L_2809:
        /*00c8*/ 	.word	0x00000008
.L_2810:


//--------------------- .nv.info.ge_ramp          --------------------------
	.section	.nv.info.ge_ramp,"",@"SHT_CUDA_INFO"
	.sectionflags	@""
	.align	4


	//----- nvinfo : EIATTR_CUDA_API_VERSION
	.align		4
        /*0000*/ 	.byte	0x04, 0x37
        /*0002*/ 	.short	(.L_2812 - .L_2811)
.L_2811:
        /*0004*/ 	.word	0x00000082


	//----- nvinfo : EIATTR_KPARAM_INFO
	.align		4
.L_2812:
        /*0008*/ 	.byte	0x04, 0x17
        /*000a*/ 	.short	(.L_2814 - .L_2813)
.L_2813:
        /*000c*/ 	.word	0x00000000
        /*0010*/ 	.short	0x0007
        /*0012*/ 	.short	0x0024
        /*0014*/ 	.byte	0x00, 0xf0, 0x11, 0x00


	//----- nvinfo : EIATTR_KPARAM_INFO
	.align		4
.L_2814:
        /*0018*/ 	.byte	0x04, 0x17
        /*001a*/ 	.short	(.L_2816 - .L_2815)
.L_2815:
        /*001c*/ 	.word	0x00000000
        /*0020*/ 	.short	0x0006
        /*0022*/ 	.short	0x0020
        /*0024*/ 	.byte	0x00, 0xf0, 0x11, 0x00


	//----- nvinfo : EIATTR_KPARAM_INFO
	.align		4
.L_2816:
        /*0028*/ 	.byte	0x04, 0x17
        /*002a*/ 	.short	(.L_2818 - .L_2817)
.L_2817:
        /*002c*/ 	.word	0x00000000
        /*0030*/ 	.short	0x0005
        /*0032*/ 	.short	0x0018
        /*0034*/ 	.byte	0x00, 0xf5, 0x21, 0x00


	//----- nvinfo : EIATTR_KPARAM_INFO
	.align		4
.L_2818:
        /*0038*/ 	.byte	0x04, 0x17
        /*003a*/ 	.short	(.L_2820 - .L_2819)
.L_2819:
        /*003c*/ 	.word	0x00000000
        /*0040*/ 	.short	0x0004
        /*0042*/ 	.short	0x0014
        /*0044*/ 	.byte	0x00, 0xf0, 0x11, 0x00


	//----- nvinfo : EIATTR_KPARAM_INFO
	.align		4
.L_2820:
        /*0048*/ 	.byte	0x04, 0x17
        /*004a*/ 	.short	(.L_2822 - .L_2821)
.L_2821:
        /*004c*/ 	.word	0x00000000
        /*0050*/ 	.short	0x0003
        /*0052*/ 	.short	0x0010
        /*0054*/ 	.byte	0x00, 0xf0, 0x11, 0x00


	//----- nvinfo : EIATTR_KPARAM_INFO
	.align		4
.L_2822:
        /*0058*/ 	.byte	0x04, 0x17
        /*005a*/ 	.short	(.L_2824 - .L_2823)
.L_2823:
        /*005c*/ 	.word	0x00000000
        /*0060*/ 	.short	0x0002
        /*0062*/ 	.short	0x0008
        /*0064*/ 	.byte	0x00, 0xf5, 0x21, 0x00


	//----- nvinfo : EIATTR_KPARAM_INFO
	.align		4
.L_2824:
        /*0068*/ 	.byte	0x04, 0x17
        /*006a*/ 	.short	(.L_2826 - .L_2825)
.L_2825:
        /*006c*/ 	.word	0x00000000
        /*0070*/ 	.short	0x0001
        /*0072*/ 	.short	0x0004
        /*0074*/ 	.byte	0x00, 0xf0, 0x11, 0x00


	//----- nvinfo : EIATTR_KPARAM_INFO
	.align		4
.L_2826:
        /*0078*/ 	.byte	0x04, 0x17
        /*007a*/ 	.short	(.L_2828 - .L_2827)
.L_2827:
        /*007c*/ 	.word	0x00000000
        /*0080*/ 	.short	0x0000
        /*0082*/ 	.short	0x0000
        /*0084*/ 	.byte	0x00, 0xf0, 0x11, 0x00


	//----- nvinfo : EIATTR_SPARSE_MMA_MASK
	.align		4
.L_2828:
        /*0088*/ 	.byte	0x03, 0x50
        /*008a*/ 	.short	0x0000


	//----- nvinfo : EIATTR_MAXREG_COUNT
	.align		4
        /*008c*/ 	.byte	0x03, 0x1b
        /*008e*/ 	.short	0x00ff


	//----- nvinfo : EIATTR_MERCURY_ISA_VERSION
	.align		4
        /*0090*/ 	.byte	0x03, 0x5f
        /*0092*/ 	.short	0x0101


	//----- nvinfo : EIATTR_VRC_CTA_INIT_COUNT
	.align		4
        /*0094*/ 	.byte	0x02, 0x4a
	.zero		1
	.zero		1


	//----- nvinfo : EIATTR_EXIT_INSTR_OFFSETS
	.align		4
        /*0098*/ 	.byte	0x04, 0x1c
        /*009a*/ 	.short	(.L_2830 - .L_2829)


	//   ....[0]....
.L_2829:
        /*009c*/ 	.word	0x000000c0


	//   ....[1]....
        /*00a0*/ 	.word	0x000001b0


	//----- nvinfo : EIATTR_CBANK_PARAM_SIZE
	.align		4
.L_2830:
        /*00a4*/ 	.byte	0x03, 0x19
        /*00a6*/ 	.short	0x0028


	//----- nvinfo : EIATTR_PARAM_CBANK
	.align		4
        /*00a8*/ 	.byte	0x04, 0x0a
        /*00aa*/ 	.short	(.L_2832 - .L_2831)
	.align		4
.L_2831:
        /*00ac*/ 	.word	index@(.nv.constant0.ge_ramp)
        /*00b0*/ 	.short	0x0380
        /*00b2*/ 	.short	0x0028


	//----- nvinfo : EIATTR_SW_WAR
	.align		4
.L_2832:
        /*00b4*/ 	.byte	0x04, 0x36
        /*00b6*/ 	.short	(.L_2834 - .L_2833)
.L_2833:
        /*00b8*/ 	.word	0x00000008
.L_2834:


//--------------------- .nv.info.ge_sigmoid       --------------------------
	.section	.nv.info.ge_sigmoid,"",@"SHT_CUDA_INFO"
	.sectionflags	@""
	.align	4


	//----- nvinfo : EIATTR_CUDA_API_VERSION
	.align		4
        /*0000*/ 	.byte	0x04, 0x37
        /*0002*/ 	.short	(.L_2836 - .L_2835)
.L_2835:
        /*0004*/ 	.word	0x00000082


	//----- nvinfo : EIATTR_KPARAM_INFO
	.align		4
.L_2836:
        /*0008*/ 	.byte	0x04, 0x17
        /*000a*/ 	.short	(.L_2838 - .L_2837)
.L_2837:
        /*000c*/ 	.word	0x00000000
        /*0010*/ 	.short	0x0007
        /*0012*/ 	.short	0x0024
        /*0014*/ 	.byte	0x00, 0xf0, 0x11, 0x00


	//----- nvinfo : EIATTR_KPARAM_INFO
	.align		4
.L_2838:
        /*0018*/ 	.byte	0x04, 0x17
        /*001a*/ 	.short	(.L_2840 - .L_2839)
.L_2839:
        /*001c*/ 	.word	0x00000000
        /*0020*/ 	.short	0x0006
        /*0022*/ 	.short	0x0020
        /*0024*/ 	.byte	0x00, 0xf0, 0x11, 0x00


	//----- nvinfo : EIATTR_KPARAM_INFO
	.align		4
.L_2840:
        /*0028*/ 	.byte	0x04, 0x17
        /*002a*/ 	.short	(.L_2842 - .L_2841)
.L_2841:
        /*002c*/ 	.word	0x00000000
        /*0030*/ 	.short	0x0005
        /*0032*/ 	.short	0x0018
        /*0034*/ 	.byte	0x00, 0xf5, 0x21, 0x00


	//----- nvinfo : EIATTR_KPARAM_INFO
	.align		4
.L_2842:
        /*0038*/ 	.byte	0x04, 0x17
        /*003a*/ 	.short	(.L_2844 - .L_2843)
.L_2843:
        /*003c*/ 	.word	0x00000000
        /*0040*/ 	.short	0x0004
        /*0042*/ 	.short	0x0014
        /*0044*/ 	.byte	0x00, 0xf0, 0x11, 0x00


	//----- nvinfo : EIATTR_KPARAM_INFO
	.align		4
.L_2844:
        /*0048*/ 	.byte	0x04, 0x17
        /*004a*/ 	.short	(.L_2846 - .L_2845)
.L_2845:
        /*004c*/ 	.word	0x00000000
        /*0050*/ 	.short	0x0003
        /*0052*/ 	.short	0x0010
        /*0054*/ 	.byte	0x00, 0xf0, 0x11, 0x00


	//----- nvinfo : EIATTR_KPARAM_INFO
	.align		4
.L_2846:
        /*0058*/ 	.byte	0x04, 0x17
        /*005a*/ 	.short	(.L_2848 - .L_2847)
.L_2847:
        /*005c*/ 	.word	0x00000000
        /*0060*/ 	.short	0x0002
        /*0062*/ 	.short	0x0008
        /*0064*/ 	.byte	0x00, 0xf5, 0x21, 0x00


	//----- nvinfo : EIATTR_KPARAM_INFO
	.align		4
.L_2848:
        /*0068*/ 	.byte	0x04, 0x17
        /*006a*/ 	.short	(.L_2850 - .L_2849)
.L_2849:
        /*006c*/ 	.word	0x00000000
        /*0070*/ 	.short	0x0001
        /*0072*/ 	.short	0x0004
        /*0074*/ 	.byte	0x00, 0xf0, 0x11, 0x00


	//----- nvinfo : EIATTR_KPARAM_INFO
	.align		4
.L_2850:
        /*0078*/ 	.byte	0x04, 0x17
        /*007a*/ 	.short	(.L_2852 - .L_2851)
.L_2851:
        /*007c*/ 	.word	0x00000000
        /*0080*/ 	.short	0x0000
        /*0082*/ 	.short	0x0000
        /*0084*/ 	.byte	0x00, 0xf0, 0x11, 0x00


	//----- nvinfo : EIATTR_SPARSE_MMA_MASK
	.align		4
.L_2852:
        /*0088*/ 	.byte	0x03, 0x50
        /*008a*/ 	.short	0x0000


	//----- nvinfo : EIATTR_MAXREG_COUNT
	.align		4
        /*008c*/ 	.byte	0x03, 0x1b
        /*008e*/ 	.short	0x00ff


	//----- nvinfo : EIATTR_MERCURY_ISA_VERSION
	.align		4
        /*0090*/ 	.byte	0x03, 0x5f
        /*0092*/ 	.short	0x0101


	//----- nvinfo : EIATTR_VRC_CTA_INIT_COUNT
	.align		4
        /*0094*/ 	.byte	0x02, 0x4a
	.zero		1
	.zero		1


	//----- nvinfo : EIATTR_EXIT_INSTR_OFFSETS
	.align		4
        /*0098*/ 	.byte	0x04, 0x1c
        /*009a*/ 	.short	(.L_2854 - .L_2853)


	//   ....[0]....
.L_2853:
        /*009c*/ 	.word	0x000000c0


	//   ....[1]....
        /*00a0*/ 	.word	0x000002e0


	//----- nvinfo : EIATTR_CBANK_PARAM_SIZE
	.align		4
.L_2854:
        /*00a4*/ 	.byte	0x03, 0x19
        /*00a6*/ 	.short	0x0028


	//----- nvinfo : EIATTR_PARAM_CBANK
	.align		4
        /*00a8*/ 	.byte	0x04, 0x0a
        /*00aa*/ 	.short	(.L_2856 - .L_2855)
	.align		4
.L_2855:
        /*00ac*/ 	.word	index@(.nv.constant0.ge_sigmoid)
        /*00b0*/ 	.short	0x0380
        /*00b2*/ 	.short	0x0028


	//----- nvinfo : EIATTR_SW_WAR
	.align		4
.L_2856:
        /*00b4*/ 	.byte	0x04, 0x36
        /*00b6*/ 	.short	(.L_2858 - .L_2857)
.L_2857:
        /*00b8*/ 	.word	0x00000008
.L_2858:


//--------------------- .nv.info.ge_copysign      --------------------------
	.section	.nv.info.ge_copysign,"",@"SHT_CUDA_INFO"
	.sectionflags	@""
	.align	4


	//----- nvinfo : EIATTR_CUDA_API_VERSION
	.align		4
        /*0000*/ 	.byte	0x04, 0x37
        /*0002*/ 	.short	(.L_2860 - .L_2859)
.L_2859:
        /*0004*/ 	.word	0x00000082


	//----- nvinfo : EIATTR_KPARAM_INFO
	.align		4
.L_2860:
        /*0008*/ 	.byte	0x04, 0x17
        /*000a*/ 	.short	(.L_2862 - .L_2861)
.L_2861:
        /*000c*/ 	.word	0x00000000
        /*0010*/ 	.short	0x000a
        /*0012*/ 	.short	0x0034
        /*0014*/ 	.byte	0x00, 0xf0, 0x11, 0x00


	//----- nvinfo : EIATTR_KPARAM_INFO
	.align		4
.L_2862:
        /*0018*/ 	.byte	0x04, 0x17
        /*001a*/ 	.short	(.L_2864 - .L_2863)
.L_2863:
        /*001c*/ 	.word	0x00000000
        /*0020*/ 	.short	0x0009
        /*0022*/ 	.short	0x0030
        /*0024*/ 	.byte	0x00, 0xf0, 0x11, 0x00


	//----- nvinfo : EIATTR_KPARAM_INFO
	.align		4
.L_2864:
        /*0028*/ 	.byte	0x04, 0x17
        /*002a*/ 	.short	(.L_2866 - .L_2865)
.L_2865:
        /*002c*/ 	.word	0x00000000
        /*0030*/ 	.short	0x0008
        /*0032*/ 	.short	0x0028
        /*0034*/ 	.byte	0x00, 0xf5, 0x21, 0x00


	//----- nvinfo : EIATTR_KPARAM_INFO
	.align		4
.L_2866:
        /*0038*/ 	.byte	0x04, 0x17
        /*003a*/ 	.short	(.L_2868 - .L_2867)
.L_2867:
        /*003c*/ 	.word	0x00000000
        /*0040*/ 	.short	0x0007
        /*0042*/ 	.short	0x0024
        /*0044*/ 	.byte	0x00, 0xf0, 0x11, 0x00


	//----- nvinfo : EIATTR_KPARAM_INFO
	.align		4
.L_2868:
        /*0048*/ 	.byte	0x04, 0x17
        /*004a*/ 	.short	(.L_2870 - .L_2869)
.L_2869:
        /*004c*/ 	.word	0x00000000
        /*0050*/ 	.short	0x0006
        /*0052*/ 	.short	0x0020
        /*0054*/ 	.byte	0x00, 0xf0, 0x11, 0x00


	//----- nvinfo : EIATTR_KPARAM_INFO
	.align		4
.L_2870:
        /*0058*/ 	.byte	0x04, 0x17
        /*005a*/ 	.short	(.L_2872 - .L_2871)
.L_2871:
        /*005c*/ 	.word	0x00000000
        /*0060*/ 	.short	0x0005
        /*0062*/ 	.short	0x0018
        /*0064*/ 	.byte	0x00, 0xf5, 0x21, 0x00


	//----- nvinfo : EIATTR_KPARAM_INFO
	.align		4
.L_2872:
        /*0068*/ 	.byte	0x04, 0x17
        /*006a*/ 	.short	(.L_2874 - .L_2873)
.L_2873:
        /*006c*/ 	.word	0x00000000
        /*0070*/ 	.short	0x0004
        /*0072*/ 	.short	0x0014
        /*0074*/ 	.byte	0x00, 0xf0, 0x11, 0x00


	//----- nvinfo : EIATTR_KPARAM_INFO
	.align		4
.L_2874:
        /*0078*/ 	.byte	0x04, 0x17
        /*007a*/ 	.short	(.L_2876 - .L_2875)
.L_2875:
        /*007c*/ 	.word	0x00000000
        /*0080*/ 	.short	0x0003
        /*0082*/ 	.short	0x0010
        /*0084*/ 	.byte	0x00, 0xf0, 0x11, 0x00


	//----- nvinfo : EIATTR_KPARAM_INFO
	.align		4
.L_2876:
        /*0088*/ 	.byte	0x04, 0x17
        /*008a*/ 	.short	(.L_2878 - .L_2877)
.L_2877:
        /*008c*/ 	.word	0x00000000
        /*0090*/ 	.short	0x0002
        /*0092*/ 	.short	0x0008
        /*0094*/ 	.byte	0x00, 0xf5, 0x21, 0x00


	//----- nvinfo : EIATTR_KPARAM_INFO
	.align		4
.L_2878:
        /*0098*/ 	.byte	0x04, 0x17
        /*009a*/ 	.short	(.L_2880 - .L_2879)
.L_2879:
        /*009c*/ 	.word	0x00000000
        /*00a0*/ 	.short	0x0001
        /*00a2*/ 	.short	0x0004
        /*00a4*/ 	.byte	0x00, 0xf0, 0x11, 0x00


	//----- nvinfo : EIATTR_KPARAM_INFO
	.align		4
.L_2880:
        /*00a8*/ 	.byte	0x04, 0x17
        /*00aa*/ 	.short	(.L_2882 - .L_2881)
.L_2881:
        /*00ac*/ 	.word	0x00000000
        /*00b0*/ 	.short	0x0000
        /*00b2*/ 	.short	0x0000
        /*00b4*/ 	.byte	0x00, 0xf0, 0x11, 0x00


	//----- nvinfo : EIATTR_SPARSE_MMA_MASK
	.align		4
.L_2882:
        /*00b8*/ 	.byte	0x03, 0x50
        /*00ba*/ 	.short	0x0000


	//----- nvinfo : EIATTR_MAXREG_COUNT
	.align		4
        /*00bc*/ 	.byte	0x03, 0x1b
        /*00be*/ 	.short	0x00ff


	//----- nvinfo : EIATTR_MERCURY_ISA_VERSION
	.align		4
        /*00c0*/ 	.byte	0x03, 0x5f
        /*00c2*/ 	.short	0x0101


	//----- nvinfo : EIATTR_VRC_CTA_INIT_COUNT
	.align		4
        /*00c4*/ 	.byte	0x02, 0x4a
	.zero		1
	.zero		1


	//----- nvinfo : EIATTR_EXIT_INSTR_OFFSETS
	.align		4
        /*00c8*/ 	.byte	0x04, 0x1c
        /*00ca*/ 	.short	(.L_2884 - .L_2883)


	//   ....[0]....
.L_2883:
        /*00cc*/ 	.word	0x000000c0


	//   ....[1]....
        /*00d0*/ 	.word	0x00000210


	//----- nvinfo : EIATTR_CBANK_PARAM_SIZE
	.align		4
.L_2884:
        /*00d4*/ 	.byte	0x03, 0x19
        /*00d6*/ 	.short	0x0038


	//----- nvinfo : EIATTR_PARAM_CBANK
	.align		4
        /*00d8*/ 	.byte	0x04, 0x0a
        /*00da*/ 	.short	(.L_2886 - .L_2885)
	.align		4
.L_2885:
        /*00dc*/ 	.word	index@(.nv.constant0.ge_copysign)
        /*00e0*/ 	.short	0x0380
        /*00e2*/ 	.short	0x0038


	//----- nvinfo : EIATTR_SW_WAR
	.align		4
.L_2886:
        /*00e4*/ 	.byte	0x04, 0x36
        /*00e6*/ 	.short	(.L_2888 - .L_2887)
.L_2887:
        /*00e8*/ 	.word	0x00000008
.L_2888:


//--------------------- .nv.info.ge_fmin          --------------------------
	.section	.nv.info.ge_fmin,"",@"SHT_CUDA_INFO"
	.sectionflags	@""
	.align	4


	//----- nvinfo : EIATTR_CUDA_API_VERSION
	.align		4
        /*0000*/ 	.byte	0x04, 0x37
        /*0002*/ 	.short	(.L_2890 - .L_2889)
.L_2889:
        /*0004*/ 	.word	0x00000082


	//----- nvinfo : EIATTR_KPARAM_INFO
	.align		4
.L_2890:
        /*0008*/ 	.byte	0x04, 0x17
        /*000a*/ 	.short	(.L_2892 - .L_2891)
.L_2891:
        /*000c*/ 	.word	0x00000000
        /*0010*/ 	.short	0x000a
        /*0012*/ 	.short	0x0034
        /*0014*/ 	.byte	0x00, 0xf0, 0x11, 0x00


	//----- nvinfo : EIATTR_KPARAM_INFO
	.align		4
.L_2892:
        /*0018*/ 	.byte	0x04, 0x17
        /*001a*/ 	.short	(.L_2894 - .L_2893)
.L_2893:
        /*001c*/ 	.word	0x00000000
        /*0020*/ 	.short	0x0009
        /*0022*/ 	.short	0x0030
        /*0024*/ 	.byte	0x00, 0xf0, 0x11, 0x00


	//----- nvinfo : EIATTR_KPARAM_INFO
	.align		4
.L_2894:
        /*0028*/ 	.byte	0x04, 0x17
        /*002a*/ 	.short	(.L_2896 - .L_2895)
.L_2895:
        /*002c*/ 	.word	0x00000000
        /*0030*/ 	.short	0x0008
        /*0032*/ 	.short	0x0028
        /*0034*/ 	.byte	0x00, 0xf5, 0x21, 0x00


	//----- nvinfo : EIATTR_KPARAM_INFO
	.align		4
.L_2896:
        /*0038*/ 	.byte	0x04, 0x17
        /*003a*/ 	.short	(.L_2898 - .L_2897)
.L_2897:
        /*003c*/ 	.word	0x00000000
        /*0040*/ 	.short	0x0007
        /*0042*/ 	.short	0x0024
        /*0044*/ 	.byte	0x00, 0xf0, 0x11, 0x00


	//----- nvinfo : EIATTR_KPARAM_INFO
	.align		4
.L_2898:
        /*0048*/ 	.byte	0x04, 0x17
        /*004a*/ 	.short	(.L_2900 - .L_2899)
.L_2899:
        /*004c*/ 	.word	0x00000000
        /*0050*/ 	.short	0x0006
        /*0052*/ 	.short	0x0020
        /*0054*/ 	.byte	0x00, 0xf0, 0x11, 0x00


	//----- nvinfo : EIATTR_KPARAM_INFO
	.align		4
.L_2900:
        /*0058*/ 	.byte	0x04, 0x17
        /*005a*/ 	.short	(.L_2902 - .L_2901)
.L_2901:
        /*005c*/ 	.word	0x00000000
        /*0060*/ 	.short	0x0005
        /*0062*/ 	.short	0x0018
        /*0064*/ 	.byte	0x00, 0xf5, 0x21, 0x00


	//----- nvinfo : EIATTR_KPARAM_INFO
	.align		4
.L_2902:
        /*0068*/ 	.byte	0x04, 0x17
        /*006a*/ 	.short	(.L_2904 - .L_2903)
.L_2903:
        /*006c*/ 	.word	0x00000000
        /*0070*/ 	.short	0x0004
        /*0072*/ 	.short	0x0014
        /*0074*/ 	.byte	0x00, 0xf0, 0x11, 0x00


	//----- nvinfo : EIATTR_KPARAM_INFO
	.align		4
.L_2904:
        /*0078*/ 	.byte	0x04, 0x17
        /*007a*/ 	.short	(.L_2906 - .L_2905)
.L_2905:
        /*007c*/ 	.word	0x00000000
        /*0080*/ 	.short	0x0003
        /*0082*/ 	.short	0x0010
        /*0084*/ 	.byte	0x00, 0xf0, 0x11, 0x00


	//----- nvinfo : EIATTR_KPARAM_INFO
	.align		4
.L_2906:
        /*0088*/ 	.byte	0x04, 0x17
        /*008a*/ 	.short	(.L_2908 - .L_2907)
.L_2907:
        /*008c*/ 	.word	0x00000000
        /*0090*/ 	.short	0x0002
        /*0092*/ 	.short	0x0008
        /*0094*/ 	.byte	0x00, 0xf5, 0x21, 0x00


	//----- nvinfo : EIATTR_KPARAM_INFO
	.align		4
.L_2908:
        /*0098*/ 	.byte	0x04, 0x17
        /*009a*/ 	.short	(.L_2910 - .L_2909)
.L_2909:
        /*009c*/ 	.word	0x00000000
        /*00a0*/ 	.short	0x0001
        /*00a2*/ 	.short	0x0004
        /*00a4*/ 	.byte	0x00, 0xf0, 0x11, 0x00


	//----- nvinfo : EIATTR_KPARAM_INFO
	.align		4
.L_2910:
        /*00a8*/ 	.byte	0x04, 0x17
        /*00aa*/ 	.short	(.L_2912 - .L_2911)
.L_2911:
        /*00ac*/ 	.word	0x00000000
        /*00b0*/ 	.short	0x0000
        /*00b2*/ 	.short	0x0000
        /*00b4*/ 	.byte	0x00, 0xf0, 0x11, 0x00


	//----- nvinfo : EIATTR_SPARSE_MMA_MASK
	.align		4
.L_2912:
        /*00b8*/ 	.byte	0x03, 0x50
        /*00ba*/ 	.short	0x0000


	//----- nvinfo : EIATTR_MAXREG_COUNT
	.align		4
        /*00bc*/ 	.byte	0x03, 0x1b
        /*00be*/ 	.short	0x00ff


	//----- nvinfo : EIATTR_MERCURY_ISA_VERSION
	.align		4
        /*00c0*/ 	.byte	0x03, 0x5f
        /*00c2*/ 	.short	0x0101


	//----- nvinfo : EIATTR_VRC_CTA_INIT_COUNT
	.align		4
        /*00c4*/ 	.byte	0x02, 0x4a
	.zero		1
	.zero		1


	//----- nvinfo : EIATTR_EXIT_INSTR_OFFSETS
	.align		4
        /*00c8*/ 	.byte	0x04, 0x1c
        /*00ca*/ 	.short	(.L_2914 - .L_2913)


	//   ....[0]....
.L_2913:
        /*00cc*/ 	.word	0x000000c0


	//   ....[1]....
        /*00d0*/ 	.word	0x00000210


	//----- nvinfo : EIATTR_CBANK_PARAM_SIZE
	.align		4
.L_2914:
        /*00d4*/ 	.byte	0x03, 0x19
        /*00d6*/ 	.short	0x0038


	//----- nvinfo : EIATTR_PARAM_CBANK
	.align		4
        /*00d8*/ 	.byte	0x04, 0x0a
        /*00da*/ 	.short	(.L_2916 - .L_2915)
	.align		4
.L_2915:
        /*00dc*/ 	.word	index@(.nv.constant0.ge_fmin)
        /*00e0*/ 	.short	0x0380
        /*00e2*/ 	.short	0x0038


	//----- nvinfo : EIATTR_SW_WAR
	.align		4
.L_2916:
        /*00e4*/ 	.byte	0x04, 0x36
        /*00e6*/ 	.short	(.L_2918 - .L_2917)
.L_2917:
        /*00e8*/ 	.word	0x00000008
.L_2918:


//--------------------- .nv.info.ge_fmax          --------------------------
	.section	.nv.info.ge_fmax,"",@"SHT_CUDA_INFO"
	.sectionflags	@""
	.align	4


	//----- nvinfo : EIATTR_CUDA_API_VERSION
	.align		4
        /*0000*/ 	.byte	0x04, 0x37
        /*0002*/ 	.short	(.L_2920 - .L_2919)
.L_2919:
        /*0004*/ 	.word	0x00000082


	//----- nvinfo : EIATTR_KPARAM_INFO
	.align		4
.L_2920:
        /*0008*/ 	.byte	0x04, 0x17
        /*000a*/ 	.short	(.L_2922 - .L_2921)
.L_2921:
        /*000c*/ 	.word	0x00000000
        /*0010*/ 	.short	0x000a
        /*0012*/ 	.short	0x0034
        /*0014*/ 	.byte	0x00, 0xf0, 0x11, 0x00


	//----- nvinfo : EIATTR_KPARAM_INFO
	.align		4
.L_2922:
        /*0018*/ 	.byte	0x04, 0x17
        /*001a*/ 	.short	(.L_2924 - .L_2923)
.L_2923:
        /*001c*/ 	.word	0x00000000
        /*0020*/ 	.short	0x0009
        /*0022*/ 	.short	0x0030
        /*0024*/ 	.byte	0x00, 0xf0, 0x11, 0x00


	//----- nvinfo : EIATTR_KPARAM_INFO
	.align		4
.L_2924:
        /*0028*/ 	.byte	0x04, 0x17
        /*002a*/ 	.short	(.L_2926 - .L_2925)
.L_2925:
        /*002c*/ 	.word	0x00000000
        /*0030*/ 	.short	0x0008
        /*0032*/ 	.short	0x0028
        /*0034*/ 	.byte	0x00, 0xf5, 0x21, 0x00


	//----- nvinfo : EIATTR_KPARAM_INFO
	.align		4
.L_2926:
        /*0038*/ 	.byte	0x04, 0x17
        /*003a*/ 	.short	(.L_2928 - .L_2927)
.L_2927:
        /*003c*/ 	.word	0x00000000
        /*0040*/ 	.short	0x0007
        /*0042*/ 	.short	0x0024
        /*0044*/ 	.byte	0x00, 0xf0, 0x11, 0x00


	//----- nvinfo : EIATTR_KPARAM_INFO
	.align		4
.L_2928:
        /*0048*/ 	.byte	0x04, 0x17
        /*004a*/ 	.short	(.L_2930 - .L_2929)
.L_2929:
        /*004c*/ 	.word	0x00000000
        /*0050*/ 	.short	0x0006
        /*0052*/ 	.short	0x0020
        /*0054*/ 	.byte	0x00, 0xf0, 0x11, 0x00


	//----- nvinfo : EIATTR_KPARAM_INFO
	.align		4
.L_2930:
        /*0058*/ 	.byte	0x04, 0x17
        /*005a*/ 	.short	(.L_2932 - .L_2931)
.L_2931:
        /*005c*/ 	.word	0x00000000
        /*0060*/ 	.short	0x0005
        /*0062*/ 	.short	0x0018
        /*0064*/ 	.byte	0x00, 0xf5, 0x21, 0x00


	//----- nvinfo : EIATTR_KPARAM_INFO
	.align		4
.L_2932:
        /*0068*/ 	.byte	0x04, 0x17
        /*006a*/ 	.short	(.L_2934 - .L_2933)
.L_2933:
        /*006c*/ 	.word	0x00000000
        /*0070*/ 	.short	0x0004
        /*0072*/ 	.short	0x0014
        /*0074*/ 	.byte	0x00, 0xf0, 0x11, 0x00


	//----- nvinfo : EIATTR_KPARAM_INFO
	.align		4
.L_2934:
        /*0078*/ 	.byte	0x04, 0x17
        /*007a*/ 	.short	(.L_2936 - .L_2935)
.L_2935:
        /*007c*/ 	.word	0x00000000
        /*0080*/ 	.short	0x0003
        /*0082*/ 	.short	0x0010
        /*0084*/ 	.byte	0x00, 0xf0, 0x11, 0x00


	//----- nvinfo : EIATTR_KPARAM_INFO
	.align		4
.L_2936:
        /*0088*/ 	.byte	0x04, 0x17
        /*008a*/ 	.short	(.L_2938 - .L_2937)
.L_2937:
        /*008c*/ 	.word	0x00000000
        /*0090*/ 	.short	0x0002
        /*0092*/ 	.short	0x0008
        /*0094*/ 	.byte	0x00, 0xf5, 0x21, 0x00


	//----- nvinfo : EIATTR_KPARAM_INFO
	.align		4
.L_2938:
        /*0098*/ 	.byte	0x04, 0x17
        /*009a*/ 	.short	(.L_2940 - .L_2939)
.L_2939:
        /*009c*/ 	.word	0x00000000
        /*00a0*/ 	.short	0x0001
        /*00a2*/ 	.short	0x0004
        /*00a4*/ 	.byte	0x00, 0xf0, 0x11, 0x00


	//----- nvinfo : EIATTR_KPARAM_INFO
	.align		4
.L_2940:
        /*00a8*/ 	.byte	0x04, 0x17
        /*00aa*/ 	.short	(.L_2942 - .L_2941)
.L_2941:
        /*00ac*/ 	.word	0x00000000
        /*00b0*/ 	.short	0x0000
        /*00b2*/ 	.short	0x0000
        /*00b4*/ 	.byte	0x00, 0xf0, 0x11, 0x00


	//----- nvinfo : EIATTR_SPARSE_MMA_MASK
	.align		4
.L_2942:
        /*00b8*/ 	.byte	0x03, 0x50
        /*00ba*/ 	.short	0x0000


	//----- nvinfo : EIATTR_MAXREG_COUNT
	.align		4
        /*00bc*/ 	.byte	0x03, 0x1b
        /*00be*/ 	.short	0x00ff


	//----- nvinfo : EIATTR_MERCURY_ISA_VERSION
	.align		4
        /*00c0*/ 	.byte	0x03, 0x5f
        /*00c2*/ 	.short	0x0101


	//----- nvinfo : EIATTR_VRC_CTA_INIT_COUNT
	.align		4
        /*00c4*/ 	.byte	0x02, 0x4a
	.zero		1
	.zero		1


	//----- nvinfo : EIATTR_EXIT_INSTR_OFFSETS
	.align		4
        /*00c8*/ 	.byte	0x04, 0x1c
        /*00ca*/ 	.short	(.L_2944 - .L_2943)


	//   ....[0]....
.L_2943:
        /*00cc*/ 	.word	0x000000c0


	//   ....[1]....
        /*00d0*/ 	.word	0x00000210


	//----- nvinfo : EIATTR_CBANK_PARAM_SIZE
	.align		4
.L_2944:
        /*00d4*/ 	.byte	0x03, 0x19
        /*00d6*/ 	.short	0x0038


	//----- nvinfo : EIATTR_PARAM_CBANK
	.align		4
        /*00d8*/ 	.byte	0x04, 0x0a
        /*00da*/ 	.short	(.L_2946 - .L_2945)
	.align		4
.L_2945:
        /*00dc*/ 	.word	index@(.nv.constant0.ge_fmax)
        /*00e0*/ 	.short	0x0380
        /*00e2*/ 	.short	0x0038


	//----- nvinfo : EIATTR_SW_WAR
	.align		4
.L_2946:
        /*00e4*/ 	.byte	0x04, 0x36
        /*00e6*/ 	.short	(.L_2948 - .L_2947)
.L_2947:
        /*00e8*/ 	.word	0x00000008
.L_2948:


//--------------------- .nv.info.ge_frac          --------------------------
	.section	.nv.info.ge_frac,"",@"SHT_CUDA_INFO"
	.sectionflags	@""
	.align	4


	//----- nvinfo : EIATTR_CUDA_API_VERSION
	.align		4
        /*0000*/ 	.byte	0x04, 0x37
        /*0002*/ 	.short	(.L_2950 - .L_2949)
.L_2949:
        /*0004*/ 	.word	0x00000082


	//----- nvinfo : EIATTR_KPARAM_INFO
	.align		4
.L_2950:
        /*0008*/ 	.byte	0x04, 0x17
        /*000a*/ 	.short	(.L_2952 - .L_2951)
.L_2951:
        /*000c*/ 	.word	0x00000000
        /*0010*/ 	.short	0x0007
        /*0012*/ 	.short	0x0024
        /*0014*/ 	.byte	0x00, 0xf0, 0x11, 0x00


	//----- nvinfo : EIATTR_KPARAM_INFO
	.align		4
.L_2952:
        /*0018*/ 	.byte	0x04, 0x17
        /*001a*/ 	.short	(.L_2954 - .L_2953)
.L_2953:
        /*001c*/ 	.word	0x00000000
        /*0020*/ 	.short	0x0006
        /*0022*/ 	.short	0x0020
        /*0024*/ 	.byte	0x00, 0xf0, 0x11, 0x00


	//----- nvinfo : EIATTR_KPARAM_INFO
	.align		4
.L_2954:
        /*0028*/ 	.byte	0x04, 0x17
        /*002a*/ 	.short	(.L_2956 - .L_2955)
.L_2955:
        /*002c*/ 	.word	0x00000000
        /*0030*/ 	.short	0x0005
        /*0032*/ 	.short	0x0018
        /*0034*/ 	.byte	0x00, 0xf5, 0x21, 0x00


	//----- nvinfo : EIATTR_KPARAM_INFO
	.align		4
.L_2956:
        /*0038*/ 	.byte	0x04, 0x17
        /*003a*/ 	.short	(.L_2958 - .L_2957)
.L_2957:
        /*003c*/ 	.word	0x00000000
        /*0040*/ 	.short	0x0004
        /*0042*/ 	.short	0x0014
        /*0044*/ 	.byte	0x00, 0xf0, 0x11, 0x00


	//----- nvinfo : EIATTR_KPARAM_INFO
	.align		4
.L_2958:
        /*0048*/ 	.byte	0x04, 0x17
        /*004a*/ 	.short	(.L_2960 - .L_2959)
.L_2959:
        /*004c*/ 	.word	0x00000000
        /*0050*/ 	.short	0x0003
        /*0052*/ 	.short	0x0010
        /*0054*/ 	.byte	0x00, 0xf0, 0x11, 0x00


	//----- nvinfo : EIATTR_KPARAM_INFO
	.align		4
.L_2960:
        /*0058*/ 	.byte	0x04, 0x17
        /*005a*/ 	.short	(.L_2962 - .L_2961)
.L_2961:
        /*005c*/ 	.word	0x00000000
        /*0060*/ 	.short	0x0002
        /*0062*/ 	.short	0x0008
        /*0064*/ 	.byte	0x00, 0xf5, 0x21, 0x00


	//----- nvinfo : EIATTR_KPARAM_INFO
	.align		4
.L_2962:
        /*0068*/ 	.byte	0x04, 0x17
        /*006a*/ 	.short	(.L_2964 - .L_2963)
.L_2963:
        /*006c*/ 	.word	0x00000000
        /*0070*/ 	.short	0x0001
        /*0072*/ 	.short	0x0004
        /*0074*/ 	.byte	0x00, 0xf0, 0x11, 0x00


	//----- nvinfo : EIATTR_KPARAM_INFO
	.align		4
.L_2964:
        /*0078*/ 	.byte	0x04, 0x17
        /*007a*/ 	.short	(.L_2966 - .L_2965)
.L_2965:
        /*007c*/ 	.word	0x00000000
        /*0080*/ 	.short	0x0000
        /*0082*/ 	.short	0x0000
        /*0084*/ 	.byte	0x00, 0xf0, 0x11, 0x00


	//----- nvinfo : EIATTR_SPARSE_MMA_MASK
	.align		4
.L_2966:
        /*0088*/ 	.byte	0x03, 0x50
        /*008a*/ 	.short	0x0000


	//----- nvinfo : EIATTR_MAXREG_COUNT
	.align		4
        /*008c*/ 	.byte	0x03, 0x1b
        /*008e*/ 	.short	0x00ff


	//----- nvinfo : EIATTR_MERCURY_ISA_VERSION
	.align		4
        /*0090*/ 	.byte	0x03, 0x5f
        /*0092*/ 	.short	0x0101


	//----- nvinfo : EIATTR_VRC_CTA_INIT_COUNT
	.align		4
        /*0094*/ 	.byte	0x02, 0x4a
	.zero		1
	.zero		1


	//----- nvinfo : EIATTR_EXIT_INSTR_OFFSETS
	.align		4
        /*0098*/ 	.byte	0x04, 0x1c
        /*009a*/ 	.short	(.L_2968 - .L_2967)


	//   ....[0]....
.L_2967:
        /*009c*/ 	.word	0x000000c0


	//   ....[1]....
        /*00a0*/ 	.word	0x000001e0


	//----- nvinfo : EIATTR_CBANK_PARAM_SIZE
	.align		4
.L_2968:
        /*00a4*/ 	.byte	0x03, 0x19
        /*00a6*/ 	.short	0x0028


	//----- nvinfo : EIATTR_PARAM_CBANK
	.align		4
        /*00a8*/ 	.byte	0x04, 0x0a
        /*00aa*/ 	.short	(.L_2970 - .L_2969)
	.align		4
.L_2969:
        /*00ac*/ 	.word	index@(.nv.constant0.ge_frac)
        /*00b0*/ 	.short	0x0380
        /*00b2*/ 	.short	0x0028


	//----- nvinfo : EIATTR_SW_WAR
	.align		4
.L_2970:
        /*00b4*/ 	.byte	0x04, 0x36
        /*00b6*/ 	.short	(.L_2972 - .L_2971)
.L_2971:
        /*00b8*/ 	.word	0x00000008
.L_2972:


//--------------------- .nv.info.ge_modf          --------------------------
	.section	.nv.info.ge_modf,"",@"SHT_CUDA_INFO"
	.sectionflags	@""
	.align	4


	//----- nvinfo : EIATTR_CUDA_API_VERSION
	.align		4
        /*0000*/ 	.byte	0x04, 0x37
        /*0002*/ 	.short	(.L_2974 - .L_2973)
.L_2973:
        /*0004*/ 	.word	0x00000082


	//----- nvinfo : EIATTR_KPARAM_INFO
	.align		4
.L_2974:
        /*0008*/ 	.byte	0x04, 0x17
        /*000a*/ 	.short	(.L_2976 - .L_2975)
.L_2975:
        /*000c*/ 	.word	0x00000000
        /*0010*/ 	.short	0x000a
        /*0012*/ 	.short	0x0034
        /*0014*/ 	.byte	0x00, 0xf0, 0x11, 0x00


	//----- nvinfo : EIATTR_KPARAM_INFO
	.align		4
.L_2976:
        /*0018*/ 	.byte	0x04, 0x17
        /*001a*/ 	.short	(.L_2978 - .L_2977)
.L_2977:
        /*001c*/ 	.word	0x00000000
        /*0020*/ 	.short	0x0009
        /*0022*/ 	.short	0x0030
        /*0024*/ 	.byte	0x00, 0xf0, 0x11, 0x00


	//----- nvinfo : EIATTR_KPARAM_INFO
	.align		4
.L_2978:
        /*0028*/ 	.byte	0x04, 0x17
        /*002a*/ 	.short	(.L_2980 - .L_2979)
.L_2979:
        /*002c*/ 	.word	0x00000000
        /*0030*/ 	.short	0x0008
        /*0032*/ 	.short	0x0028
        /*0034*/ 	.byte	0x00, 0xf5, 0x21, 0x00


	//----- nvinfo : EIATTR_KPARAM_INFO
	.align		4
.L_2980:
        /*0038*/ 	.byte	0x04, 0x17
        /*003a*/ 	.short	(.L_2982 - .L_2981)
.L_2981:
        /*003c*/ 	.word	0x00000000
        /*0040*/ 	.short	0x0007
        /*0042*/ 	.short	0x0024
        /*0044*/ 	.byte	0x00, 0xf0, 0x11, 0x00


	//----- nvinfo : EIATTR_KPARAM_INFO
	.align		4
.L_2982:
        /*0048*/ 	.byte	0x04, 0x17
        /*004a*/ 	.short	(.L_2984 - .L_2983)
.L_2983:
        /*004c*/ 	.word	0x00000000
        /*0050*/ 	.short	0x0006
        /*0052*/ 	.short	0x0020
        /*0054*/ 	.byte	0x00, 0xf0, 0x11, 0x00


	//----- nvinfo : EIATTR_KPARAM_INFO
	.align		4
.L_2984:
        /*0058*/ 	.byte	0x04, 0x17
        /*005a*/ 	.short	(.L_2986 - .L_2985)
.L_2985:
        /*005c*/ 	.word	0x00000000
        /*0060*/ 	.short	0x0005
        /*0062*/ 	.short	0x0018
        /*0064*/ 	.byte	0x00, 0xf5, 0x21, 0x00


	//----- nvinfo : EIATTR_KPARAM_INFO
	.align		4
.L_2986:
        /*0068*/ 	.byte	0x04, 0x17
        /*006a*/ 	.short	(.L_2988 - .L_2987)
.L_2987:
        /*006c*/ 	.word	0x00000000
        /*0070*/ 	.short	0x0004
        /*0072*/ 	.short	0x0014
        /*0074*/ 	.byte	0x00, 0xf0, 0x11, 0x00


	//----- nvinfo : EIATTR_KPARAM_INFO
	.align		4
.L_2988:
        /*0078*/ 	.byte	0x04, 0x17
        /*007a*/ 	.short	(.L_2990 - .L_2989)
.L_2989:
        /*007c*/ 	.word	0x00000000
        /*0080*/ 	.short	0x0003
        /*0082*/ 	.short	0x0010
        /*0084*/ 	.byte	0x00, 0xf0, 0x11, 0x00


	//----- nvinfo : EIATTR_KPARAM_INFO
	.align		4
.L_2990:
        /*0088*/ 	.byte	0x04, 0x17
        /*008a*/ 	.short	(.L_2992 - .L_2991)
.L_2991:
        /*008c*/ 	.word	0x00000000
        /*0090*/ 	.short	0x0002
        /*0092*/ 	.short	0x0008
        /*0094*/ 	.byte	0x00, 0xf5, 0x21, 0x00


	//----- nvinfo : EIATTR_KPARAM_INFO
	.align		4
.L_2992:
        /*0098*/ 	.byte	0x04, 0x17
        /*009a*/ 	.short	(.L_2994 - .L_2993)
.L_2993:
        /*009c*/ 	.word	0x00000000
        /*00a0*/ 	.short	0x0001
        /*00a2*/ 	.short	0x0004
        /*00a4*/ 	.byte	0x00, 0xf0, 0x11, 0x00


	//----- nvinfo : EIATTR_KPARAM_INFO
	.align		4
.L_2994:
        /*00a8*/ 	.byte	0x04, 0x17
        /*00aa*/ 	.short	(.L_2996 - .L_2995)
.L_2995:
        /*00ac*/ 	.word	0x00000000
        /*00b0*/ 	.short	0x0000
        /*00b2*/ 	.short	0x0000
        /*00b4*/ 	.byte	0x00, 0xf0, 0x11, 0x00


	//----- nvinfo : EIATTR_SPARSE_MMA_MASK
	.align		4
.L_2996:
        /*00b8*/ 	.byte	0x03, 0x50
        /*00ba*/ 	.short	0x0000


	//----- nvinfo : EIATTR_MAXREG_COUNT
	.align		4
        /*00bc*/ 	.byte	0x03, 0x1b
        /*00be*/ 	.short	0x00ff


	//----- nvinfo : EIATTR_MERCURY_ISA_VERSION
	.align		4
        /*00c0*/ 	.byte	0x03, 0x5f
        /*00c2*/ 	.short	0x0101


	//----- nvinfo : EIATTR_VRC_CTA_INIT_COUNT
	.align		4
        /*00c4*/ 	.byte	0x02, 0x4a
	.zero		1
	.zero		1


	//----- nvinfo : EIATTR_EXIT_INSTR_OFFSETS
	.align		4
        /*00c8*/ 	.byte	0x04, 0x1c
        /*00ca*/ 	.short	(.L_2998 - .L_2997)


	//   ....[0]....
.L_2997:
        /*00cc*/ 	.word	0x000000c0


	//   ....[1]....
        /*00d0*/ 	.word	0x00000240


	//----- nvinfo : EIATTR_CBANK_PARAM_SIZE
	.align		4
.L_2998:
        /*00d4*/ 	.byte	0x03, 0x19
        /*00d6*/ 	.short	0x0038


	//----- nvinfo : EIATTR_PARAM_CBANK
	.align		4
        /*00d8*/ 	.byte	0x04, 0x0a
        /*00da*/ 	.short	(.L_3000 - .L_2999)
	.align		4
.L_2999:
        /*00dc*/ 	.word	index@(.nv.constant0.ge_modf)
        /*00e0*/ 	.short	0x0380
        /*00e2*/ 	.short	0x0038


	//----- nvinfo : EIATTR_SW_WAR
	.align		4
.L_3000:
        /*00e4*/ 	.byte	0x04, 0x36
        /*00e6*/ 	.short	(.L_3002 - .L_3001)
.L_3001:
        /*00e8*/ 	.word	0x00000008
.L_3002:


//--------------------- .nv.info.ge_round         --------------------------
	.section	.nv.info.ge_round,"",@"SHT_CUDA_INFO"
	.sectionflags	@""
	.align	4


	//----- nvinfo : EIATTR_CUDA_API_VERSION
	.align		4
        /*0000*/ 	.byte	0x04, 0x37
        /*0002*/ 	.short	(.L_3004 - .L_3003)
.L_3003:
        /*0004*/ 	.word	0x00000082


	//----- nvinfo : EIATTR_KPARAM_INFO
	.align		4
.L_3004:
        /*0008*/ 	.byte	0x04, 0x17
        /*000a*/ 	.short	(.L_3006 - .L_3005)
.L_3005:
        /*000c*/ 	.word	0x00000000
        /*0010*/ 	.short	0x0007
        /*0012*/ 	.short	0x0024
        /*0014*/ 	.byte	0x00, 0xf0, 0x11, 0x00


	//----- nvinfo : EIATTR_KPARAM_INFO
	.align		4
.L_3006:
        /*0018*/ 	.byte	0x04, 0x17
        /*001a*/ 	.short	(.L_3008 - .L_3007)
.L_3007:
        /*001c*/ 	.word	0x00000000
        /*0020*/ 	.short	0x0006
        /*0022*/ 	.short	0x0020
        /*0024*/ 	.byte	0x00, 0xf0, 0x11, 0x00


	//----- nvinfo : EIATTR_KPARAM_INFO
	.align		4
.L_3008:
        /*0028*/ 	.byte	0x04, 0x17
        /*002a*/ 	.short	(.L_3010 - .L_3009)
.L_3009:
        /*002c*/ 	.word	0x00000000
        /*0030*/ 	.short	0x0005
        /*0032*/ 	.short	0x0018
        /*0034*/ 	.byte	0x00, 0xf5, 0x21, 0x00


	//----- nvinfo : EIATTR_KPARAM_INFO
	.align		4
.L_3010:
        /*0038*/ 	.byte	0x04, 0x17
        /*003a*/ 	.short	(.L_3012 - .L_3011)
.L_3011:
        /*003c*/ 	.word	0x00000000
        /*0040*/ 	.short	0x0004
        /*0042*/ 	.short	0x0014
        /*0044*/ 	.byte	0x00, 0xf0, 0x11, 0x00


	//----- nvinfo : EIATTR_KPARAM_INFO
	.align		4
.L_3012:
        /*0048*/ 	.byte	0x04, 0x17
        /*004a*/ 	.short	(.L_3014 - .L_3013)
.L_3013:
        /*004c*/ 	.word	0x00000000
        /*0050*/ 	.short	0x0003
        /*0052*/ 	.short	0x0010
        /*0054*/ 	.byte	0x00, 0xf0, 0x11, 0x00


	//----- nvinfo : EIATTR_KPARAM_INFO
	.align		4
.L_3014:
        /*0058*/ 	.byte	0x04, 0x17
        /*005a*/ 	.short	(.L_3016 - .L_3015)
.L_3015:
        /*005c*/ 	.word	0x00000000
        /*0060*/ 	.short	0x0002
        /*0062*/ 	.short	0x0008
        /*0064*/ 	.byte	0x00, 0xf5, 0x21, 0x00


	//----- nvinfo : EIATTR_KPARAM_INFO
	.align		4
.L_3016:
        /*0068*/ 	.byte	0x04, 0x17
        /*006a*/ 	.short	(.L_3018 - .L_3017)
.L_3017:
        /*006c*/ 	.word	0x00000000
        /*0070*/ 	.short	0x0001
        /*0072*/ 	.short	0x0004
        /*0074*/ 	.byte	0x00, 0xf0, 0x11, 0x00


	//----- nvinfo : EIATTR_KPARAM_INFO
	.align		4
.L_3018:
        /*0078*/ 	.byte	0x04, 0x17
        /*007a*/ 	.short	(.L_3020 - .L_3019)
.L_3019:
        /*007c*/ 	.word	0x00000000
        /*0080*/ 	.short	0x0000
        /*0082*/ 	.short	0x0000
        /*0084*/ 	.byte	0x00, 0xf0, 0x11, 0x00


	//----- nvinfo : EIATTR_SPARSE_MMA_MASK
	.align		4
.L_3020:
        /*0088*/ 	.byte	0x03, 0x50
        /*008a*/ 	.short	0x0000


	//----- nvinfo : EIATTR_MAXREG_COUNT
	.align		4
        /*008c*/ 	.byte	0x03, 0x1b
        /*008e*/ 	.short	0x00ff


	//----- nvinfo : EIATTR_MERCURY_ISA_VERSION
	.align		4
        /*0090*/ 	.byte	0x03, 0x5f
        /*0092*/ 	.short	0x0101


	//----- nvinfo : EIATTR_VRC_CTA_INIT_COUNT
	.align		4
        /*0094*/ 	.byte	0x02, 0x4a
	.zero		1
	.zero		1


	//----- nvinfo : EIATTR_EXIT_INSTR_OFFSETS
	.align		4
        /*0098*/ 	.byte	0x04, 0x1c
        /*009a*/ 	.short	(.L_3022 - .L_3021)


	//   ....[0]....
.L_3021:
        /*009c*/ 	.word	0x000000c0


	//   ....[1]....
        /*00a0*/ 	.word	0x000001e0


	//----- nvinfo : EIATTR_CBANK_PARAM_SIZE
	.align		4
.L_3022:
        /*00a4*/ 	.byte	0x03, 0x19
        /*00a6*/ 	.short	0x0028


	//----- nvinfo : EIATTR_PARAM_CBANK
	.align		4
        /*00a8*/ 	.byte	0x04, 0x0a
        /*00aa*/ 	.short	(.L_3024 - .L_3023)
	.align		4
.L_3023:
        /*00ac*/ 	.word	index@(.nv.constant0.ge_round)
        /*00b0*/ 	.short	0x0380
        /*00b2*/ 	.short	0x0028


	//----- nvinfo : EIATTR_SW_WAR
	.align		4
.L_3024:
        /*00b4*/ 	.byte	0x04, 0x36
        /*00b6*/ 	.short	(.L_3026 - .L_3025)
.L_3025:
        /*00b8*/ 	.word	0x00000008
.L_3026:


//--------------------- .nv.info.ge_trunc         --------------------------
	.section	.nv.info.ge_trunc,"",@"SHT_CUDA_INFO"
	.sectionflags	@""
	.align	4


	//----- nvinfo : EIATTR_CUDA_API_VERSION
	.align		4
        /*0000*/ 	.byte	0x04, 0x37
        /*0002*/ 	.short	(.L_3028 - .L_3027)
.L_3027:
        /*0004*/ 	.word	0x00000082


	//----- nvinfo : EIATTR_KPARAM_INFO
	.align		4
.L_3028:
        /*0008*/ 	.byte	0x04, 0x17
        /*000a*/ 	.short	(.L_3030 - .L_3029)
.L_3029:
        /*000c*/ 	.word	0x00000000
        /*0010*/ 	.short	0x0007
        /*0012*/ 	.short	0x0024
        /*0014*/ 	.byte	0x00, 0xf0, 0x11, 0x00


	//----- nvinfo : EIATTR_KPARAM_INFO
	.align		4
.L_3030:
        /*0018*/ 	.byte	0x04, 0x17
        /*001a*/ 	.short	(.L_3032 - .L_3031)
.L_3031:
        /*001c*/ 	.word	0x00000000
        /*0020*/ 	.short	0x0006
        /*0022*/ 	.short	0x0020
        /*0024*/ 	.byte	0x00, 0xf0, 0x11, 0x00


	//----- nvinfo : EIATTR_KPARAM_INFO
	.align		4
.L_3032:
        /*0028*/ 	.byte	0x04, 0x17
        /*002a*/ 	.short	(.L_3034 - .L_3033)
.L_3033:
        /*002c*/ 	.word	0x00000000
        /*0030*/ 	.short	0x0005
        /*0032*/ 	.short	0x0018
        /*0034*/ 	.byte	0x00, 0xf5, 0x21, 0x00


	//----- nvinfo : EIATTR_KPARAM_INFO
	.align		4
.L_3034:
        /*0038*/ 	.byte	0x04, 0x17
        /*003a*/ 	.short	(.L_3036 - .L_3035)
.L_3035:
        /*003c*/ 	.word	0x00000000
        /*0040*/ 	.short	0x0004
        /*0042*/ 	.short	0x0014
        /*0044*/ 	.byte	0x00, 0xf0, 0x11, 0x00


	//----- nvinfo : EIATTR_KPARAM_INFO
	.align		4
.L_3036:
        /*0048*/ 	.byte	0x04, 0x17
        /*004a*/ 	.short	(.L_3038 - .L_3037)
.L_3037:
        /*004c*/ 	.word	0x00000000
        /*0050*/ 	.short	0x0003
        /*0052*/ 	.short	0x0010
        /*0054*/ 	.byte	0x00, 0xf0, 0x11, 0x00


	//----- nvinfo : EIATTR_KPARAM_INFO
	.align		4
.L_3038:
        /*0058*/ 	.byte	0x04, 0x17
        /*005a*/ 	.short	(.L_3040 - .L_3039)
.L_3039:
        /*005c*/ 	.word	0x00000000
        /*0060*/ 	.short	0x0002
        /*0062*/ 	.short	0x0008
        /*0064*/ 	.byte	0x00, 0xf5, 0x21, 0x00


	//----- nvinfo : EIATTR_KPARAM_INFO
	.align		4
.L_3040:
        /*0068*/ 	.byte	0x04, 0x17
        /*006a*/ 	.short	(.L_3042 - .L_3041)
.L_3041:
        /*006c*/ 	.word	0x00000000
        /*0070*/ 	.short	0x0001
        /*0072*/ 	.short	0x0004
        /*0074*/ 	.byte	0x00, 0xf0, 0x11, 0x00


	//----- nvinfo : EIATTR_KPARAM_INFO
	.align		4
.L_3042:
        /*0078*/ 	.byte	0x04, 0x17
        /*007a*/ 	.short	(.L_3044 - .L_3043)
.L_3043:
        /*007c*/ 	.word	0x00000000
        /*0080*/ 	.short	0x0000
        /*0082*/ 	.short	0x0000
        /*0084*/ 	.byte	0x00, 0xf0, 0x11, 0x00


	//----- nvinfo : EIATTR_SPARSE_MMA_MASK
	.align		4
.L_3044:
        /*0088*/ 	.byte	0x03, 0x50
        /*008a*/ 	.short	0x0000


	//----- nvinfo : EIATTR_MAXREG_COUNT
	.align		4
        /*008c*/ 	.byte	0x03, 0x1b
        /*008e*/ 	.short	0x00ff


	//----- nvinfo : EIATTR_MERCURY_ISA_VERSION
	.align		4
        /*0090*/ 	.byte	0x03, 0x5f
        /*0092*/ 	.short	0x0101


	//----- nvinfo : EIATTR_VRC_CTA_INIT_COUNT
	.align		4
        /*0094*/ 	.byte	0x02, 0x4a
	.zero		1
	.zero		1


	//----- nvinfo : EIATTR_EXIT_INSTR_OFFSETS
	.align		4
        /*0098*/ 	.byte	0x04, 0x1c
        /*009a*/ 	.short	(.L_3046 - .L_3045)


	//   ....[0]....
.L_3045:
        /*009c*/ 	.word	0x000000c0


	//   ....[1]....
        /*00a0*/ 	.word	0x000001b0


	//----- nvinfo : EIATTR_CBANK_PARAM_SIZE
	.align		4
.L_3046:
        /*00a4*/ 	.byte	0x03, 0x19
        /*00a6*/ 	.short	0x0028


	//----- nvinfo : EIATTR_PARAM_CBANK
	.align		4
        /*00a8*/ 	.byte	0x04, 0x0a
        /*00aa*/ 	.short	(.L_3048 - .L_3047)
	.align		4
.L_3047:
        /*00ac*/ 	.word	index@(.nv.constant0.ge_trunc)
        /*00b0*/ 	.short	0x0380
        /*00b2*/ 	.short	0x0028


	//----- nvinfo : EIATTR_SW_WAR
	.align		4
.L_3048:
        /*00b4*/ 	.byte	0x04, 0x36
        /*00b6*/ 	.short	(.L_3050 - .L_3049)
.L_3049:
        /*00b8*/ 	.word	0x00000008
.L_3050:


//--------------------- .nv.info.ge_ceil          --------------------------
	.section	.nv.info.ge_ceil,"",@"SHT_CUDA_INFO"
	.sectionflags	@""
	.align	4


	//----- nvinfo : EIATTR_CUDA_API_VERSION
	.align		4
        /*0000*/ 	.byte	0x04, 0x37
        /*0002*/ 	.short	(.L_3052 - .L_3051)
.L_3051:
        /*0004*/ 	.word	0x00000082


	//----- nvinfo : EIATTR_KPARAM_INFO
	.align		4
.L_3052:
        /*0008*/ 	.byte	0x04, 0x17
        /*000a*/ 	.short	(.L_3054 - .L_3053)
.L_3053:
        /*000c*/ 	.word	0x00000000
        /*0010*/ 	.short	0x0007
        /*0012*/ 	.short	0x0024
        /*0014*/ 	.byte	0x00, 0xf0, 0x11, 0x00


	//----- nvinfo : EIATTR_KPARAM_INFO
	.align		4
.L_3054:
        /*0018*/ 	.byte	0x04, 0x17
        /*001a*/ 	.short	(.L_3056 - .L_3055)
.L_3055:
        /*001c*/ 	.word	0x00000000
        /*0020*/ 	.short	0x0006
        /*0022*/ 	.short	0x0020
        /*0024*/ 	.byte	0x00, 0xf0, 0x11, 0x00


	//----- nvinfo : EIATTR_KPARAM_INFO
	.align		4
.L_3056:
        /*0028*/ 	.byte	0x04, 0x17
        /*002a*/ 	.short	(.L_3058 - .L_3057)
.L_3057:
        /*002c*/ 	.word	0x00000000
        /*0030*/ 	.short	0x0005
        /*0032*/ 	.short	0x0018
        /*0034*/ 	.byte	0x00, 0xf5, 0x21, 0x00


	//----- nvinfo : EIATTR_KPARAM_INFO
	.align		4
.L_3058:
        /*0038*/ 	.byte	0x04, 0x17
        /*003a*/ 	.short	(.L_3060 - .L_3059)
.L_3059:
        /*003c*/ 	.word	0x00000000
        /*0040*/ 	.short	0x0004
        /*0042*/ 	.short	0x0014
        /*0044*/ 	.byte	0x00, 0xf0, 0x11, 0x00


	//----- nvinfo : EIATTR_KPARAM_INFO
	.align		4
.L_3060:
        /*0048*/ 	.byte	0x04, 0x17
        /*004a*/ 	.short	(.L_3062 - .L_3061)
.L_3061:
        /*004c*/ 	.word	0x00000000
        /*0050*/ 	.short	0x0003
        /*0052*/ 	.short	0x0010
        /*0054*/ 	.byte	0x00, 0xf0, 0x11, 0x00


	//----- nvinfo : EIATTR_KPARAM_INFO
	.align		4
.L_3062:
        /*0058*/ 	.byte	0x04, 0x17
        /*005a*/ 	.short	(.L_3064 - .L_3063)
.L_3063:
        /*005c*/ 	.word	0x00000000
        /*0060*/ 	.short	0x0002
        /*0062*/ 	.short	0x0008
        /*0064*/ 	.byte	0x00, 0xf5, 0x21, 0x00


	//----- nvinfo : EIATTR_KPARAM_INFO
	.align		4
.L_3064:
        /*0068*/ 	.byte	0x04, 0x17
        /*006a*/ 	.short	(.L_3066 - .L_3065)
.L_3065:
        /*006c*/ 	.word	0x00000000
        /*0070*/ 	.short	0x0001
        /*0072*/ 	.short	0x0004
        /*0074*/ 	.byte	0x00, 0xf0, 0x11, 0x00


	//----- nvinfo : EIATTR_KPARAM_INFO
	.align		4
.L_3066:
        /*0078*/ 	.byte	0x04, 0x17
        /*007a*/ 	.short	(.L_3068 - .L_3067)
.L_3067:
        /*007c*/ 	.word	0x00000000
        /*0080*/ 	.short	0x0000
        /*0082*/ 	.short	0x0000
        /*0084*/ 	.byte	0x00, 0xf0, 0x11, 0x00


	//----- nvinfo : EIATTR_SPARSE_MMA_MASK
	.align		4
.L_3068:
        /*0088*/ 	.byte	0x03, 0x50
        /*008a*/ 	.short	0x0000


	//----- nvinfo : EIATTR_MAXREG_COUNT
	.align		4
        /*008c*/ 	.byte	0x03, 0x1b
        /*008e*/ 	.short	0x00ff


	//----- nvinfo : EIATTR_MERCURY_ISA_VERSION
	.align		4
        /*0090*/ 	.byte	0x03, 0x5f
        /*0092*/ 	.short	0x0101


	//----- nvinfo : EIATTR_VRC_CTA_INIT_COUNT
	.align		4
        /*0094*/ 	.byte	0x02, 0x4a
	.zero		1
	.zero		1


	//----- nvinfo : EIATTR_EXIT_INSTR_OFFSETS
	.align		4
        /*0098*/ 	.byte	0x04, 0x1c
        /*009a*/ 	.short	(.L_3070 - .L_3069)


	//   ....[0]....
.L_3069:
        /*009c*/ 	.word	0x000000c0


	//   ....[1]....
        /*00a0*/ 	.word	0x000001b0


	//----- nvinfo : EIATTR_CBANK_PARAM_SIZE
	.align		4
.L_3070:
        /*00a4*/ 	.byte	0x03, 0x19
        /*00a6*/ 	.short	0x0028


	//----- nvinfo : EIATTR_PARAM_CBANK
	.align		4
        /*00a8*/ 	.byte	0x04, 0x0a
        /*00aa*/ 	.short	(.L_3072 - .L_3071)
	.align		4
.L_3071:
        /*00ac*/ 	.word	index@(.nv.constant0.ge_ceil)
        /*00b0*/ 	.short	0x0380
        /*00b2*/ 	.short	0x0028


	//----- nvinfo : EIATTR_SW_WAR
	.align		4
.L_3072:
        /*00b4*/ 	.byte	0x04, 0x36
        /*00b6*/ 	.short	(.L_3074 - .L_3073)
.L_3073:
        /*00b8*/ 	.word	0x00000008
.L_3074:


//--------------------- .nv.info.ge_floor         --------------------------
	.section	.nv.info.ge_floor,"",@"SHT_CUDA_INFO"
	.sectionflags	@""
	.align	4


	//----- nvinfo : EIATTR_CUDA_API_VERSION
	.align		4
        /*0000*/ 	.byte	0x04, 0x37
        /*0002*/ 	.short	(.L_3076 - .L_3075)
.L_3075:
        /*0004*/ 	.word	0x00000082


	//----- nvinfo : EIATTR_KPARAM_INFO
	.align		4
.L_3076:
        /*0008*/ 	.byte	0x04, 0x17
        /*000a*/ 	.short	(.L_3078 - .L_3077)
.L_3077:
        /*000c*/ 	.word	0x00000000
        /*0010*/ 	.short	0x0007
        /*0012*/ 	.short	0x0024
        /*0014*/ 	.byte	0x00, 0xf0, 0x11, 0x00


	//----- nvinfo : EIATTR_KPARAM_INFO
	.align		4
.L_3078:
        /*0018*/ 	.byte	0x04, 0x17
        /*001a*/ 	.short	(.L_3080 - .L_3079)
.L_3079:
        /*001c*/ 	.word	0x00000000
        /*0020*/ 	.short	0x0006
        /*0022*/ 	.short	0x0020
        /*0024*/ 	.byte	0x00, 0xf0, 0x11, 0x00


	//----- nvinfo : EIATTR_KPARAM_INFO
	.align		4
.L_3080:
        /*0028*/ 	.byte	0x04, 0x17
        /*002a*/ 	.short	(.L_3082 - .L_3081)
.L_3081:
        /*002c*/ 	.word	0x00000000
        /*0030*/ 	.short	0x0005
        /*0032*/ 	.short	0x0018
        /*0034*/ 	.byte	0x00, 0xf5, 0x21, 0x00


	//----- nvinfo : EIATTR_KPARAM_INFO
	.align		4
.L_3082:
        /*0038*/ 	.byte	0x04, 0x17
        /*003a*/ 	.short	(.L_3084 - .L_3083)
.L_3083:
        /*003c*/ 	.word	0x00000000
        /*0040*/ 	.short	0x0004
        /*0042*/ 	.short	0x0014
        /*0044*/ 	.byte	0x00, 0xf0, 0x11, 0x00


	//----- nvinfo : EIATTR_KPARAM_INFO
	.align		4
.L_3084:
        /*0048*/ 	.byte	0x04, 0x17
        /*004a*/ 	.short	(.L_3086 - .L_3085)
.L_3085:
        /*004c*/ 	.word	0x00000000
        /*0050*/ 	.short	0x0003
        /*0052*/ 	.short	0x0010
        /*0054*/ 	.byte	0x00, 0xf0, 0x11, 0x00


	//----- nvinfo : EIATTR_KPARAM_INFO
	.align		4
.L_3086:
        /*0058*/ 	.byte	0x04, 0x17
        /*005a*/ 	.short	(.L_3088 - .L_3087)
.L_3087:
        /*005c*/ 	.word	0x00000000
        /*0060*/ 	.short	0x0002
        /*0062*/ 	.short	0x0008
        /*0064*/ 	.byte	0x00, 0xf5, 0x21, 0x00


	//----- nvinfo : EIATTR_KPARAM_INFO
	.align		4
.L_3088:
        /*0068*/ 	.byte	0x04, 0x17
        /*006a*/ 	.short	(.L_3090 - .L_3089)
.L_3089:
        /*006c*/ 	.word	0x00000000
        /*0070*/ 	.short	0x0001
        /*0072*/ 	.short	0x0004
        /*0074*/ 	.byte	0x00, 0xf0, 0x11, 0x00


	//----- nvinfo : EIATTR_KPARAM_INFO
	.align		4
.L_3090:
        /*0078*/ 	.byte	0x04, 0x17
        /*007a*/ 	.short	(.L_3092 - .L_3091)
.L_3091:
        /*007c*/ 	.word	0x00000000
        /*0080*/ 	.short	0x0000
        /*0082*/ 	.short	0x0000
        /*0084*/ 	.byte	0x00, 0xf0, 0x11, 0x00


	//----- nvinfo : EIATTR_SPARSE_MMA_MASK
	.align		4
.L_3092:
        /*0088*/ 	.byte	0x03, 0x50
        /*008a*/ 	.short	0x0000


	//----- nvinfo : EIATTR_MAXREG_COUNT
	.align		4
        /*008c*/ 	.byte	0x03, 0x1b
        /*008e*/ 	.short	0x00ff


	//----- nvinfo : EIATTR_MERCURY_ISA_VERSION
	.align		4
        /*0090*/ 	.byte	0x03, 0x5f
        /*0092*/ 	.short	0x0101


	//----- nvinfo : EIATTR_VRC_CTA_INIT_COUNT
	.align		4
        /*0094*/ 	.byte	0x02, 0x4a
	.zero		1
	.zero		1


	//----- nvinfo : EIATTR_EXIT_INSTR_OFFSETS
	.align		4
        /*0098*/ 	.byte	0x04, 0x1c
        /*009a*/ 	.short	(.L_3094 - .L_3093)


	//   ....[0]....
.L_3093:
        /*009c*/ 	.word	0x000000c0


	//   ....[1]....
        /*00a0*/ 	.word	0x000001b0


	//----- nvinfo : EIATTR_CBANK_PARAM_SIZE
	.align		4
.L_3094:
        /*00a4*/ 	.byte	0x03, 0x19
        /*00a6*/ 	.short	0x0028


	//----- nvinfo : EIATTR_PARAM_CBANK
	.align		4
        /*00a8*/ 	.byte	0x04, 0x0a
        /*00aa*/ 	.short	(.L_3096 - .L_3095)
	.align		4
.L_3095:
        /*00ac*/ 	.word	index@(.nv.constant0.ge_floor)
        /*00b0*/ 	.short	0x0380
        /*00b2*/ 	.short	0x0028


	//----- nvinfo : EIATTR_SW_WAR
	.align		4
.L_3096:
        /*00b4*/ 	.byte	0x04, 0x36
        /*00b6*/ 	.short	(.L_3098 - .L_3097)
.L_3097:
        /*00b8*/ 	.word	0x00000008
.L_3098:


//--------------------- .nv.info.ge_lgamma        --------------------------
	.section	.nv.info.ge_lgamma,"",@"SHT_CUDA_INFO"
	.sectionflags	@""
	.align	4


	//----- nvinfo : EIATTR_CUDA_API_VERSION
	.align		4
        /*0000*/ 	.byte	0x04, 0x37
        /*0002*/ 	.short	(.L_3100 - .L_3099)
.L_3099:
        /*0004*/ 	.word	0x00000082


	//----- nvinfo : EIATTR_KPARAM_INFO
	.align		4
.L_3100:
        /*0008*/ 	.byte	0x04, 0x17
        /*000a*/ 	.short	(.L_3102 - .L_3101)
.L_3101:
        /*000c*/ 	.word	0x00000000
        /*0010*/ 	.short	0x0007
        /*0012*/ 	.short	0x0024
        /*0014*/ 	.byte	0x00, 0xf0, 0x11, 0x00


	//----- nvinfo : EIATTR_KPARAM_INFO
	.align		4
.L_3102:
        /*0018*/ 	.byte	0x04, 0x17
        /*001a*/ 	.short	(.L_3104 - .L_3103)
.L_3103:
        /*001c*/ 	.word	0x00000000
        /*0020*/ 	.short	0x0006
        /*0022*/ 	.short	0x0020
        /*0024*/ 	.byte	0x00, 0xf0, 0x11, 0x00


	//----- nvinfo : EIATTR_KPARAM_INFO
	.align		4
.L_3104:
        /*0028*/ 	.byte	0x04, 0x17
        /*002a*/ 	.short	(.L_3106 - .L_3105)
.L_3105:
        /*002c*/ 	.word	0x00000000
        /*0030*/ 	.short	0x0005
        /*0032*/ 	.short	0x0018
        /*0034*/ 	.byte	0x00, 0xf5, 0x21, 0x00


	//----- nvinfo : EIATTR_KPARAM_INFO
	.align		4
.L_3106:
        /*0038*/ 	.byte	0x04, 0x17
        /*003a*/ 	.short	(.L_3108 - .L_3107)
.L_3107:
        /*003c*/ 	.word	0x00000000
        /*0040*/ 	.short	0x0004
        /*0042*/ 	.short	0x0014
        /*0044*/ 	.byte	0x00, 0xf0, 0x11, 0x00


	//----- nvinfo : EIATTR_KPARAM_INFO
	.align		4
.L_3108:
        /*0048*/ 	.byte	0x04, 0x17
        /*004a*/ 	.short	(.L_3110 - .L_3109)
.L_3109:
        /*004c*/ 	.word	0x00000000
        /*0050*/ 	.short	0x0003
        /*0052*/ 	.short	0x0010
        /*0054*/ 	.byte	0x00, 0xf0, 0x11, 0x00


	//----- nvinfo : EIATTR_KPARAM_INFO
	.align		4
.L_3110:
        /*0058*/ 	.byte	0x04, 0x17
        /*005a*/ 	.short	(.L_3112 - .L_3111)
.L_3111:
        /*005c*/ 	.word	0x00000000
        /*0060*/ 	.short	0x0002
        /*0062*/ 	.short	0x0008
        /*0064*/ 	.byte	0x00, 0xf5, 0x21, 0x00


	//----- nvinfo : EIATTR_KPARAM_INFO
	.align		4
.L_3112:
        /*0068*/ 	.byte	0x04, 0x17
        /*006a*/ 	.short	(.L_3114 - .L_3113)
.L_3113:
        /*006c*/ 	.word	0x00000000
        /*0070*/ 	.short	0x0001
        /*0072*/ 	.short	0x0004
        /*0074*/ 	.byte	0x00, 0xf0, 0x11, 0x00


	//----- nvinfo : EIATTR_KPARAM_INFO
	.align		4
.L_3114:
        /*0078*/ 	.byte	0x04, 0x17
        /*007a*/ 	.short	(.L_3116 - .L_3115)
.L_3115:
        /*007c*/ 	.word	0x00000000
        /*0080*/ 	.short	0x0000
        /*0082*/ 	.short	0x0000
        /*0084*/ 	.byte	0x00, 0xf0, 0x11, 0x00


	//----- nvinfo : EIATTR_SPARSE_MMA_MASK
	.align		4
.L_3116:
        /*0088*/ 	.byte	0x03, 0x50
        /*008a*/ 	.short	0x0000


	//----- nvinfo : EIATTR_MAXREG_COUNT
	.align		4
        /*008c*/ 	.byte	0x03, 0x1b
        /*008e*/ 	.short	0x00ff


	//----- nvinfo : EIATTR_MERCURY_ISA_VERSION
	.align		4
        /*0090*/ 	.byte	0x03, 0x5f
        /*0092*/ 	.short	0x0101


	//----- nvinfo : EIATTR_VRC_CTA_INIT_COUNT
	.align		4
        /*0094*/ 	.byte	0x02, 0x4a
	.zero		1
	.zero		1


	//----- nvinfo : EIATTR_EXIT_INSTR_OFFSETS
	.align		4
        /*0098*/ 	.byte	0x04, 0x1c
        /*009a*/ 	.short	(.L_3118 - .L_3117)


	//   ....[0]....
.L_3117:
        /*009c*/ 	.word	0x000000c0


	//   ....[1]....
        /*00a0*/ 	.word	0x00000ed0


	//----- nvinfo : EIATTR_CRS_STACK_SIZE
	.align		4
.L_3118:
        /*00a4*/ 	.byte	0x04, 0x1e
        /*00a6*/ 	.short	(.L_3120 - .L_3119)
.L_3119:
        /*00a8*/ 	.word	0x00000000


	//----- nvinfo : EIATTR_CBANK_PARAM_SIZE
	.align		4
.L_3120:
        /*00ac*/ 	.byte	0x03, 0x19
        /*00ae*/ 	.short	0x0028


	//----- nvinfo : EIATTR_PARAM_CBANK
	.align		4
        /*00b0*/ 	.byte	0x04, 0x0a
        /*00b2*/ 	.short	(.L_3122 - .L_3121)
	.align		4
.L_3121:
        /*00b4*/ 	.word	index@(.nv.constant0.ge_lgamma)
        /*00b8*/ 	.short	0x0380
        /*00ba*/ 	.short	0x0028


	//----- nvinfo : EIATTR_SW_WAR
	.align		4
.L_3122:
        /*00bc*/ 	.byte	0x04, 0x36
        /*00be*/ 	.short	(.L_3124 - .L_3123)
.L_3123:
        /*00c0*/ 	.word	0x00000008
.L_3124:


//--------------------- .nv.info.ge_gamma         --------------------------
	.section	.nv.info.ge_gamma,"",@"SHT_CUDA_INFO"
	.sectionflags	@""
	.align	4


	//----- nvinfo : EIATTR_CUDA_API_VERSION
	.align		4
        /*0000*/ 	.byte	0x04, 0x37
        /*0002*/ 	.short	(.L_3126 - .L_3125)
.L_3125:
        /*0004*/ 	.word	0x00000082


	//----- nvinfo : EIATTR_KPARAM_INFO
	.align		4
.L_3126:
        /*0008*/ 	.byte	0x04, 0x17
        /*000a*/ 	.short	(.L_3128 - .L_3127)
.L_3127:
        /*000c*/ 	.word	0x00000000
        /*0010*/ 	.short	0x0007
        /*0012*/ 	.short	0x0024
        /*0014*/ 	.byte	0x00, 0xf0, 0x11, 0x00


	//----- nvinfo : EIATTR_KPARAM_INFO
	.align		4
.L_3128:
        /*0018*/ 	.byte	0x04, 0x17
        /*001a*/ 	.short	(.L_3130 - .L_3129)
.L_3129:
        /*001c*/ 	.word	0x00000000
        /*0020*/ 	.short	0x0006
        /*0022*/ 	.short	0x0020
        /*0024*/ 	.byte	0x00, 0xf0, 0x11, 0x00


	//----- nvinfo : EIATTR_KPARAM_INFO
	.align		4
.L_3130:
        /*0028*/ 	.byte	0x04, 0x17
        /*002a*/ 	.short	(.L_3132 - .L_3131)
.L_3131:
        /*002c*/ 	.word	0x00000000
        /*0030*/ 	.short	0x0005
        /*0032*/ 	.short	0x0018
        /*0034*/ 	.byte	0x00, 0xf5, 0x21, 0x00


	//----- nvinfo : EIATTR_KPARAM_INFO
	.align		4
.L_3132:
        /*0038*/ 	.byte	0x04, 0x17
        /*003a*/ 	.short	(.L_3134 - .L_3133)
.L_3133:
        /*003c*/ 	.word	0x00000000
        /*0040*/ 	.short	0x0004
        /*0042*/ 	.short	0x0014
        /*0044*/ 	.byte	0x00, 0xf0, 0x11, 0x00


	//----- nvinfo : EIATTR_KPARAM_INFO
	.align		4
.L_3134:
        /*0048*/ 	.byte	0x04, 0x17
        /*004a*/ 	.short	(.L_3136 - .L_3135)
.L_3135:
        /*004c*/ 	.word	0x00000000
        /*0050*/ 	.short	0x0003
        /*0052*/ 	.short	0x0010
        /*0054*/ 	.byte	0x00, 0xf0, 0x11, 0x00


	//----- nvinfo : EIATTR_KPARAM_INFO
	.align		4
.L_3136:
        /*0058*/ 	.byte	0x04, 0x17
        /*005a*/ 	.short	(.L_3138 - .L_3137)
.L_3137:
        /*005c*/ 	.word	0x00000000
        /*0060*/ 	.short	0x0002
        /*0062*/ 	.short	0x0008
        /*0064*/ 	.byte	0x00, 0xf5, 0x21, 0x00


	//----- nvinfo : EIATTR_KPARAM_INFO
	.align		4
.L_3138:
        /*0068*/ 	.byte	0x04, 0x17
        /*006a*/ 	.short	(.L_3140 - .L_3139)
.L_3139:
        /*006c*/ 	.word	0x00000000
        /*0070*/ 	.short	0x0001
        /*0072*/ 	.short	0x0004
        /*0074*/ 	.byte	0x00, 0xf0, 0x11, 0x00


	//----- nvinfo : EIATTR_KPARAM_INFO
	.align		4
.L_3140:
        /*0078*/ 	.byte	0x04, 0x17
        /*007a*/ 	.short	(.L_3142 - .L_3141)
.L_3141:
        /*007c*/ 	.word	0x00000000
        /*0080*/ 	.short	0x0000
        /*0082*/ 	.short	0x0000
        /*0084*/ 	.byte	0x00, 0xf0, 0x11, 0x00


	//----- nvinfo : EIATTR_SPARSE_MMA_MASK
	.align		4
.L_3142:
        /*0088*/ 	.byte	0x03, 0x50
        /*008a*/ 	.short	0x0000


	//----- nvinfo : EIATTR_MAXREG_COUNT
	.align		4
        /*008c*/ 	.byte	0x03, 0x1b
        /*008e*/ 	.short	0x00ff


	//----- nvinfo : EIATTR_MERCURY_ISA_VERSION
	.align		4
        /*0090*/ 	.byte	0x03, 0x5f
        /*0092*/ 	.short	0x0101


	//----- nvinfo : EIATTR_VRC_CTA_INIT_COUNT
	.align		4
        /*0094*/ 	.byte	0x02, 0x4a
	.zero		1
	.zero		1


	//----- nvinfo : EIATTR_EXIT_INSTR_OFFSETS
	.align		4
        /*0098*/ 	.byte	0x04, 0x1c
        /*009a*/ 	.short	(.L_3144 - .L_3143)


	//   ....[0]....
.L_3143:
        /*009c*/ 	.word	0x000000c0


	//   ....[1]....
        /*00a0*/ 	.word	0x00000c00


	//----- nvinfo : EIATTR_CRS_STACK_SIZE
	.align		4
.L_3144:
        /*00a4*/ 	.byte	0x04, 0x1e
        /*00a6*/ 	.short	(.L_3146 - .L_3145)
.L_3145:
        /*00a8*/ 	.word	0x00000000


	//----- nvinfo : EIATTR_CBANK_PARAM_SIZE
	.align		4
.L_3146:
        /*00ac*/ 	.byte	0x03, 0x19
        /*00ae*/ 	.short	0x0028


	//----- nvinfo : EIATTR_PARAM_CBANK
	.align		4
        /*00b0*/ 	.byte	0x04, 0x0a
        /*00b2*/ 	.short	(.L_3148 - .L_3147)
	.align		4
.L_3147:
        /*00b4*/ 	.word	index@(.nv.constant0.ge_gamma)
        /*00b8*/ 	.short	0x0380
        /*00ba*/ 	.short	0x0028


	//----- nvinfo : EIATTR_SW_WAR
	.align		4
.L_3148:
        /*00bc*/ 	.byte	0x04, 0x36
        /*00be*/ 	.short	(.L_3150 - .L_3149)
.L_3149:
        /*00c0*/ 	.word	0x00000008
.L_3150:


//--------------------- .nv.info.ge_cdf_norm_inv  --------------------------
	.section	.nv.info.ge_cdf_norm_inv,"",@"SHT_CUDA_INFO"
	.sectionflags	@""
	.align	4


	//----- nvinfo : EIATTR_CUDA_API_VERSION
	.align		4
        /*0000*/ 	.byte	0x04, 0x37
        /*0002*/ 	.short	(.L_3152 - .L_3151)
.L_3151:
        /*0004*/ 	.word	0x00000082


	//----- nvinfo : EIATTR_KPARAM_INFO
	.align		4
.L_3152:
        /*0008*/ 	.byte	0x04, 0x17
        /*000a*/ 	.short	(.L_3154 - .L_3153)
.L_3153:
        /*000c*/ 	.word	0x00000000
        /*0010*/ 	.short	0x0007
        /*0012*/ 	.short	0x0024
        /*0014*/ 	.byte	0x00, 0xf0, 0x11, 0x00


	//----- nvinfo : EIATTR_KPARAM_INFO
	.align		4
.L_3154:
        /*0018*/ 	.byte	0x04, 0x17
        /*001a*/ 	.short	(.L_3156 - .L_3155)
.L_3155:
        /*001c*/ 	.word	0x00000000
        /*0020*/ 	.short	0x0006
        /*0022*/ 	.short	0x0020
        /*0024*/ 	.byte	0x00, 0xf0, 0x11, 0x00


	//----- nvinfo : EIATTR_KPARAM_INFO
	.align		4
.L_3156:
        /*0028*/ 	.byte	0x04, 0x17
        /*002a*/ 	.short	(.L_3158 - .L_3157)
.L_3157:
        /*002c*/ 	.word	0x00000000
        /*0030*/ 	.short	0x0005
        /*0032*/ 	.short	0x0018
        /*0034*/ 	.byte	0x00, 0xf5, 0x21, 0x00


	//----- nvinfo : EIATTR_KPARAM_INFO
	.align		4
.L_3158:
        /*0038*/ 	.byte	0x04, 0x17
        /*003a*/ 	.short	(.L_3160 - .L_3159)
.L_3159:
        /*003c*/ 	.word	0x00000000
        /*0040*/ 	.short	0x0004
        /*0042*/ 	.short	0x0014
        /*0044*/ 	.byte	0x00, 0xf0, 0x11, 0x00


	//----- nvinfo : EIATTR_KPARAM_INFO
	.align		4
.L_3160:
        /*0048*/ 	.byte	0x04, 0x17
        /*004a*/ 	.short	(.L_3162 - .L_3161)
.L_3161:
        /*004c*/ 	.word	0x00000000
        /*0050*/ 	.short	0x0003
        /*0052*/ 	.short	0x0010
        /*0054*/ 	.byte	0x00, 0xf0, 0x11, 0x00


	//----- nvinfo : EIATTR_KPARAM_INFO
	.align		4
.L_3162:
        /*0058*/ 	.byte	0x04, 0x17
        /*005a*/ 	.short	(.L_3164 - .L_3163)
.L_3163:
        /*005c*/ 	.word	0x00000000
        /*0060*/ 	.short	0x0002
        /*0062*/ 	.short	0x0008
        /*0064*/ 	.byte	0x00, 0xf5, 0x21, 0x00


	//----- nvinfo : EIATTR_KPARAM_INFO
	.align		4
.L_3164:
        /*0068*/ 	.byte	0x04, 0x17
        /*006a*/ 	.short	(.L_3166 - .L_3165)
.L_3165:
        /*006c*/ 	.word	0x00000000
        /*0070*/ 	.short	0x0001
        /*0072*/ 	.short	0x0004
        /*0074*/ 	.byte	0x00, 0xf0, 0x11, 0x00


	//----- nvinfo : EIATTR_KPARAM_INFO
	.align		4
.L_3166:
        /*0078*/ 	.byte	0x04, 0x17
        /*007a*/ 	.short	(.L_3168 - .L_3167)
.L_3167:
        /*007c*/ 	.word	0x00000000
        /*0080*/ 	.short	0x0000
        /*0082*/ 	.short	0x0000
        /*0084*/ 	.byte	0x00, 0xf0, 0x11, 0x00


	//----- nvinfo : EIATTR_SPARSE_MMA_MASK
	.align		4
.L_3168:
        /*0088*/ 	.byte	0x03, 0x50
        /*008a*/ 	.short	0x0000


	//----- nvinfo : EIATTR_MAXREG_COUNT
	.align		4
        /*008c*/ 	.byte	0x03, 0x1b
        /*008e*/ 	.short	0x00ff


	//----- nvinfo : EIATTR_MERCURY_ISA_VERSION
	.align		4
        /*0090*/ 	.byte	0x03, 0x5f
        /*0092*/ 	.short	0x0101


	//----- nvinfo : EIATTR_VRC_CTA_INIT_COUNT
	.align		4
        /*0094*/ 	.byte	0x02, 0x4a
	.zero		1
	.zero		1


	//----- nvinfo : EIATTR_EXIT_INSTR_OFFSETS
	.align		4
        /*0098*/ 	.byte	0x04, 0x1c
        /*009a*/ 	.short	(.L_3170 - .L_3169)


	//   ....[0]....
.L_3169:
        /*009c*/ 	.word	0x000000c0


	//   ....[1]....
        /*00a0*/ 	.word	0x00000450


	//----- nvinfo : EIATTR_CRS_STACK_SIZE
	.align		4
.L_3170:
        /*00a4*/ 	.byte	0x04, 0x1e
        /*00a6*/ 	.short	(.L_3172 - .L_3171)
.L_3171:
        /*00a8*/ 	.word	0x00000000


	//----- nvinfo : EIATTR_CBANK_PARAM_SIZE
	.align		4
.L_3172:
        /*00ac*/ 	.byte	0x03, 0x19
        /*00ae*/ 	.short	0x0028


	//----- nvinfo : EIATTR_PARAM_CBANK
	.align		4
        /*00b0*/ 	.byte	0x04, 0x0a
        /*00b2*/ 	.short	(.L_3174 - .L_3173)
	.align		4
.L_3173:
        /*00b4*/ 	.word	index@(.nv.constant0.ge_cdf_norm_inv)
        /*00b8*/ 	.short	0x0380
        /*00ba*/ 	.short	0x0028


	//----- nvinfo : EIATTR_SW_WAR
	.align		4
.L_3174:
        /*00bc*/ 	.byte	0x04, 0x36
        /*00be*/ 	.short	(.L_3176 - .L_3175)
.L_3175:
        /*00c0*/ 	.word	0x00000008
.L_3176:


//--------------------- .nv.info.ge_cdf_norm      --------------------------
	.section	.nv.info.ge_cdf_norm,"",@"SHT_CUDA_INFO"
	.sectionflags	@""
	.align	4


	//----- nvinfo : EIATTR_CUDA_API_VERSION
	.align		4
        /*0000*/ 	.byte	0x04, 0x37
        /*0002*/ 	.short	(.L_3178 - .L_3177)
.L_3177:
        /*0004*/ 	.word	0x00000082


	//----- nvinfo : EIATTR_KPARAM_INFO
	.align		4
.L_3178:
        /*0008*/ 	.byte	0x04, 0x17
        /*000a*/ 	.short	(.L_3180 - .L_3179)
.L_3179:
        /*000c*/ 	.word	0x00000000
        /*0010*/ 	.short	0x0007
        /*0012*/ 	.short	0x0024
        /*0014*/ 	.byte	0x00, 0xf0, 0x11, 0x00


	//----- nvinfo : EIATTR_KPARAM_INFO
	.align		4
.L_3180:
        /*0018*/ 	.byte	0x04, 0x17
        /*001a*/ 	.short	(.L_3182 - .L_3181)
.L_3181:
        /*001c*/ 	.word	0x00000000
        /*0020*/ 	.short	0x0006
        /*0022*/ 	.short	0x0020
        /*0024*/ 	.byte	0x00, 0xf0, 0x11, 0x00


	//----- nvinfo : EIATTR_KPARAM_INFO
	.align		4
.L_3182:
        /*0028*/ 	.byte	0x04, 0x17
        /*002a*/ 	.short	(.L_3184 - .L_3183)
.L_3183:
        /*002c*/ 	.word	0x00000000
        /*0030*/ 	.short	0x0005
        /*0032*/ 	.short	0x0018
        /*0034*/ 	.byte	0x00, 0xf5, 0x21, 0x00


	//----- nvinfo : EIATTR_KPARAM_INFO
	.align		4
.L_3184:
        /*0038*/ 	.byte	0x04, 0x17
        /*003a*/ 	.short	(.L_3186 - .L_3185)
.L_3185:
        /*003c*/ 	.word	0x00000000
        /*0040*/ 	.short	0x0004
        /*0042*/ 	.short	0x0014
        /*0044*/ 	.byte	0x00, 0xf0, 0x11, 0x00


	//----- nvinfo : EIATTR_KPARAM_INFO
	.align		4
.L_3186:
        /*0048*/ 	.byte	0x04, 0x17
        /*004a*/ 	.short	(.L_3188 - .L_3187)
.L_3187:
        /*004c*/ 	.word	0x00000000
        /*0050*/ 	.short	0x0003
        /*0052*/ 	.short	0x0010
        /*0054*/ 	.byte	0x00, 0xf0, 0x11, 0x00


	//----- nvinfo : EIATTR_KPARAM_INFO
	.align		4
.L_3188:
        /*0058*/ 	.byte	0x04, 0x17
        /*005a*/ 	.short	(.L_3190 - .L_3189)
.L_3189:
        /*005c*/ 	.word	0x00000000
        /*0060*/ 	.short	0x0002
        /*0062*/ 	.short	0x0008
        /*0064*/ 	.byte	0x00, 0xf5, 0x21, 0x00


	//----- nvinfo : EIATTR_KPARAM_INFO
	.align		4
.L_3190:
        /*0068*/ 	.byte	0x04, 0x17
        /*006a*/ 	.short	(.L_3192 - .L_3191)
.L_3191:
        /*006c*/ 	.word	0x00000000
        /*0070*/ 	.short	0x0001
        /*0072*/ 	.short	0x0004
        /*0074*/ 	.byte	0x00, 0xf0, 0x11, 0x00


	//----- nvinfo : EIATTR_KPARAM_INFO
	.align		4
.L_3192:
        /*0078*/ 	.byte	0x04, 0x17
        /*007a*/ 	.short	(.L_3194 - .L_3193)
.L_3193:
        /*007c*/ 	.word	0x00000000
        /*0080*/ 	.short	0x0000
        /*0082*/ 	.short	0x0000
        /*0084*/ 	.byte	0x00, 0xf0, 0x11, 0x00


	//----- nvinfo : EIATTR_SPARSE_MMA_MASK
	.align		4
.L_3194:
        /*0088*/ 	.byte	0x03, 0x50
        /*008a*/ 	.short	0x0000


	//----- nvinfo : EIATTR_MAXREG_COUNT
	.align		4
        /*008c*/ 	.byte	0x03, 0x1b
        /*008e*/ 	.short	0x00ff


	//----- nvinfo : EIATTR_MERCURY_ISA_VERSION
	.align		4
        /*0090*/ 	.byte	0x03, 0x5f
        /*0092*/ 	.short	0x0101


	//----- nvinfo : EIATTR_VRC_CTA_INIT_COUNT
	.align		4
        /*0094*/ 	.byte	0x02, 0x4a
	.zero		1
	.zero		1


	//----- nvinfo : EIATTR_EXIT_INSTR_OFFSETS
	.align		4
        /*0098*/ 	.byte	0x04, 0x1c
        /*009a*/ 	.short	(.L_3196 - .L_3195)


	//   ....[0]....
.L_3195:
        /*009c*/ 	.word	0x000000c0


	//   ....[1]....
        /*00a0*/ 	.word	0x00000590


	//----- nvinfo : EIATTR_CBANK_PARAM_SIZE
	.align		4
.L_3196:
        /*00a4*/ 	.byte	0x03, 0x19
        /*00a6*/ 	.short	0x0028


	//----- nvinfo : EIATTR_PARAM_CBANK
	.align		4
        /*00a8*/ 	.byte	0x04, 0x0a
        /*00aa*/ 	.short	(.L_3198 - .L_3197)
	.align		4
.L_3197:
        /*00ac*/ 	.word	index@(.nv.constant0.ge_cdf_norm)
        /*00b0*/ 	.short	0x0380
        /*00b2*/ 	.short	0x0028


	//----- nvinfo : EIATTR_SW_WAR
	.align		4
.L_3198:
        /*00b4*/ 	.byte	0x04, 0x36
        /*00b6*/ 	.short	(.L_3200 - .L_3199)
.L_3199:
        /*00b8*/ 	.word	0x00000008
.L_3200:


//--------------------- .nv.info.ge_erfc_inv      --------------------------
	.section	.nv.info.ge_erfc_inv,"",@"SHT_CUDA_INFO"
	.sectionflags	@""
	.align	4


	//----- nvinfo : EIATTR_CUDA_API_VERSION
	.align		4
        /*0000*/ 	.byte	0x04, 0x37
        /*0002*/ 	.short	(.L_3202 - .L_3201)
.L_3201:
        /*0004*/ 	.word	0x00000082


	//----- nvinfo : EIATTR_KPARAM_INFO
	.align		4
.L_3202:
        /*0008*/ 	.byte	0x04, 0x17
        /*000a*/ 	.short	(.L_3204 - .L_3203)
.L_3203:
        /*000c*/ 	.word	0x00000000
        /*0010*/ 	.short	0x0007
        /*0012*/ 	.short	0x0024
        /*0014*/ 	.byte	0x00, 0xf0, 0x11, 0x00


	//----- nvinfo : EIATTR_KPARAM_INFO
	.align		4
.L_3204:
        /*0018*/ 	.byte	0x04, 0x17
        /*001a*/ 	.short	(.L_3206 - .L_3205)
.L_3205:
        /*001c*/ 	.word	0x00000000
        /*0020*/ 	.short	0x0006
        /*0022*/ 	.short	0x0020
        /*0024*/ 	.byte	0x00, 0xf0, 0x11, 0x00


	//----- nvinfo : EIATTR_KPARAM_INFO
	.align		4
.L_3206:
        /*0028*/ 	.byte	0x04, 0x17
        /*002a*/ 	.short	(.L_3208 - .L_3207)
.L_3207:
        /*002c*/ 	.word	0x00000000
        /*0030*/ 	.short	0x0005
        /*0032*/ 	.short	0x0018
        /*0034*/ 	.byte	0x00, 0xf5, 0x21, 0x00


	//----- nvinfo : EIATTR_KPARAM_INFO
	.align		4
.L_3208:
        /*0038*/ 	.byte	0x04, 0x17
        /*003a*/ 	.short	(.L_3210 - .L_3209)
.L_3209:
        /*003c*/ 	.word	0x00000000
        /*0040*/ 	.short	0x0004
        /*0042*/ 	.short	0x0014
        /*0044*/ 	.byte	0x00, 0xf0, 0x11, 0x00


	//----- nvinfo : EIATTR_KPARAM_INFO
	.align		4
.L_3210:
        /*0048*/ 	.byte	0x04, 0x17
        /*004a*/ 	.short	(.L_3212 - .L_3211)
.L_3211:
        /*004c*/ 	.word	0x00000000
        /*0050*/ 	.short	0x0003
        /*0052*/ 	.short	0x0010
        /*0054*/ 	.byte	0x00, 0xf0, 0x11, 0x00


	//----- nvinfo : EIATTR_KPARAM_INFO
	.align		4
.L_3212:
        /*0058*/ 	.byte	0x04, 0x17
        /*005a*/ 	.short	(.L_3214 - .L_3213)
.L_3213:
        /*005c*/ 	.word	0x00000000
        /*0060*/ 	.short	0x0002
        /*0062*/ 	.short	0x0008
        /*0064*/ 	.byte	0x00, 0xf5, 0x21, 0x00


	//----- nvinfo : EIATTR_KPARAM_INFO
	.align		4
.L_3214:
        /*0068*/ 	.byte	0x04, 0x17
        /*006a*/ 	.short	(.L_3216 - .L_3215)
.L_3215:
        /*006c*/ 	.word	0x00000000
        /*0070*/ 	.short	0x0001
        /*0072*/ 	.short	0x0004
        /*0074*/ 	.byte	0x00, 0xf0, 0x11, 0x00


	//----- nvinfo : EIATTR_KPARAM_INFO
	.align		4
.L_3216:
        /*0078*/ 	.byte	0x04, 0x17
        /*007a*/ 	.short	(.L_3218 - .L_3217)
.L_3217:
        /*007c*/ 	.word	0x00000000
        /*0080*/ 	.short	0x0000
        /*0082*/ 	.short	0x0000
        /*0084*/ 	.byte	0x00, 0xf0, 0x11, 0x00


	//----- nvinfo : EIATTR_SPARSE_MMA_MASK
	.align		4
.L_3218:
        /*0088*/ 	.byte	0x03, 0x50
        /*008a*/ 	.short	0x0000


	//----- nvinfo : EIATTR_MAXREG_COUNT
	.align		4
        /*008c*/ 	.byte	0x03, 0x1b
        /*008e*/ 	.short	0x00ff


	//----- nvinfo : EIATTR_MERCURY_ISA_VERSION
	.align		4
        /*0090*/ 	.byte	0x03, 0x5f
        /*0092*/ 	.short	0x0101


	//----- nvinfo : EIATTR_VRC_CTA_INIT_COUNT
	.align		4
        /*0094*/ 	.byte	0x02, 0x4a
	.zero		1
	.zero		1


	//----- nvinfo : EIATTR_EXIT_INSTR_OFFSETS
	.align		4
        /*0098*/ 	.byte	0x04, 0x1c
        /*009a*/ 	.short	(.L_3220 - .L_3219)


	//   ....[0]....
.L_3219:
        /*009c*/ 	.word	0x000000c0


	//   ....[1]....
        /*00a0*/ 	.word	0x00000430


	//----- nvinfo : EIATTR_CRS_STACK_SIZE
	.align		4
.L_3220:
        /*00a4*/ 	.byte	0x04, 0x1e
        /*00a6*/ 	.short	(.L_3222 - .L_3221)
.L_3221:
        /*00a8*/ 	.word	0x00000000


	//----- nvinfo : EIATTR_CBANK_PARAM_SIZE
	.align		4
.L_3222:
        /*00ac*/ 	.byte	0x03, 0x19
        /*00ae*/ 	.short	0x0028


	//----- nvinfo : EIATTR_PARAM_CBANK
	.align		4
        /*00b0*/ 	.byte	0x04, 0x0a
        /*00b2*/ 	.short	(.L_3224 - .L_3223)
	.align		4
.L_3223:
        /*00b4*/ 	.word	index@(.nv.constant0.ge_erfc_inv)
        /*00b8*/ 	.short	0x0380
        /*00ba*/ 	.short	0x0028


	//----- nvinfo : EIATTR_SW_WAR
	.align		4
.L_3224:
        /*00bc*/ 	.byte	0x04, 0x36
        /*00be*/ 	.short	(.L_3226 - .L_3225)
.L_3225:
        /*00c0*/ 	.word	0x00000008
.L_3226:


//--------------------- .nv.info.ge_erfc          --------------------------
	.section	.nv.info.ge_erfc,"",@"SHT_CUDA_INFO"
	.sectionflags	@""
	.align	4


	//----- nvinfo : EIATTR_CUDA_API_VERSION
	.align		4
        /*0000*/ 	.byte	0x04, 0x37
        /*0002*/ 	.short	(.L_3228 - .L_3227)
.L_3227:
        /*0004*/ 	.word	0x00000082


	//----- nvinfo : EIATTR_KPARAM_INFO
	.align		4
.L_3228:
        /*0008*/ 	.byte	0x04, 0x17
        /*000a*/ 	.short	(.L_3230 - .L_3229)
.L_3229:
        /*000c*/ 	.word	0x00000000
        /*0010*/ 	.short	0x0007
        /*0012*/ 	.short	0x0024
        /*0014*/ 	.byte	0x00, 0xf0, 0x11, 0x00


	//----- nvinfo : EIATTR_KPARAM_INFO
	.align		4
.L_3230:
        /*0018*/ 	.byte	0x04, 0x17
        /*001a*/ 	.short	(.L_3232 - .L_3231)
.L_3231:
        /*001c*/ 	.word	0x00000000
        /*0020*/ 	.short	0x0006
        /*0022*/ 	.short	0x0020
        /*0024*/ 	.byte	0x00, 0xf0, 0x11, 0x00


	//----- nvinfo : EIATTR_KPARAM_INFO
	.align		4
.L_3232:
        /*0028*/ 	.byte	0x04, 0x17
        /*002a*/ 	.short	(.L_3234 - .L_3233)
.L_3233:
        /*002c*/ 	.word	0x00000000
        /*0030*/ 	.short	0x0005
        /*0032*/ 	.short	0x0018
        /*0034*/ 	.byte	0x00, 0xf5, 0x21, 0x00


	//----- nvinfo : EIATTR_KPARAM_INFO
	.align		4
.L_3234:
        /*0038*/ 	.byte	0x04, 0x17
        /*003a*/ 	.short	(.L_3236 - .L_3235)
.L_3235:
        /*003c*/ 	.word	0x00000000
        /*0040*/ 	.short	0x0004
        /*0042*/ 	.short	0x0014
        /*0044*/ 	.byte	0x00, 0xf0, 0x11, 0x00


	//----- nvinfo : EIATTR_KPARAM_INFO
	.align		4
.L_3236:
        /*0048*/ 	.byte	0x04, 0x17
        /*004a*/ 	.short	(.L_3238 - .L_3237)
.L_3237:
        /*004c*/ 	.word	0x00000000
        /*0050*/ 	.short	0x0003
        /*0052*/ 	.short	0x0010
        /*0054*/ 	.byte	0x00, 0xf0, 0x11, 0x00


	//----- nvinfo : EIATTR_KPARAM_INFO
	.align		4
.L_3238:
        /*0058*/ 	.byte	0x04, 0x17
        /*005a*/ 	.short	(.L_3240 - .L_3239)
.L_3239:
        /*005c*/ 	.word	0x00000000
        /*0060*/ 	.short	0x0002
        /*0062*/ 	.short	0x0008
        /*0064*/ 	.byte	0x00, 0xf5, 0x21, 0x00


	//----- nvinfo : EIATTR_KPARAM_INFO
	.align		4
.L_3240:
        /*0068*/ 	.byte	0x04, 0x17
        /*006a*/ 	.short	(.L_3242 - .L_3241)
.L_3241:
        /*006c*/ 	.word	0x00000000
        /*0070*/ 	.short	0x0001
        /*0072*/ 	.short	0x0004
        /*0074*/ 	.byte	0x00, 0xf0, 0x11, 0x00


	//----- nvinfo : EIATTR_KPARAM_INFO
	.align		4
.L_3242:
        /*0078*/ 	.byte	0x04, 0x17
        /*007a*/ 	.short	(.L_3244 - .L_3243)
.L_3243:
        /*007c*/ 	.word	0x00000000
        /*0080*/ 	.short	0x0000
        /*0082*/ 	.short	0x0000
        /*0084*/ 	.byte	0x00, 0xf0, 0x11, 0x00


	//----- nvinfo : EIATTR_SPARSE_MMA_MASK
	.align		4
.L_3244:
        /*0088*/ 	.byte	0x03, 0x50
        /*008a*/ 	.short	0x0000


	//----- nvinfo : EIATTR_MAXREG_COUNT
	.align		4
        /*008c*/ 	.byte	0x03, 0x1b
        /*008e*/ 	.short	0x00ff


	//----- nvinfo : EIATTR_MERCURY_ISA_VERSION
	.align		4
        /*0090*/ 	.byte	0x03, 0x5f
        /*0092*/ 	.short	0x0101


	//----- nvinfo : EIATTR_VRC_CTA_INIT_COUNT
	.align		4
        /*0094*/ 	.byte	0x02, 0x4a
	.zero		1
	.zero		1


	//----- nvinfo : EIATTR_EXIT_INSTR_OFFSETS
	.align		4
        /*0098*/ 	.byte	0x04, 0x1c
        /*009a*/ 	.short	(.L_3246 - .L_3245)


	//   ....[0]....
.L_3245:
        /*009c*/ 	.word	0x000000c0


	//   ....[1]....
        /*00a0*/ 	.word	0x000004a0


	//----- nvinfo : EIATTR_CBANK_PARAM_SIZE
	.align		4
.L_3246:
        /*00a4*/ 	.byte	0x03, 0x19
        /*00a6*/ 	.short	0x0028


	//----- nvinfo : EIATTR_PARAM_CBANK
	.align		4
        /*00a8*/ 	.byte	0x04, 0x0a
        /*00aa*/ 	.short	(.L_3248 - .L_3247)
	.align		4
.L_3247:
        /*00ac*/ 	.word	index@(.nv.constant0.ge_erfc)
        /*00b0*/ 	.short	0x0380
        /*00b2*/ 	.short	0x0028


	//----- nvinfo : EIATTR_SW_WAR
	.align		4
.L_3248:
        /*00b4*/ 	.byte	0x04, 0x36
        /*00b6*/ 	.short	(.L_3250 - .L_3249)
.L_3249:
        /*00b8*/ 	.word	0x00000008
.L_3250:


//--------------------- .nv.info.ge_erf_inv       --------------------------
	.section	.nv.info.ge_erf_inv,"",@"SHT_CUDA_INFO"
	.sectionflags	@""
	.align	4


	//----- nvinfo : EIATTR_CUDA_API_VERSION
	.align		4
        /*0000*/ 	.byte	0x04, 0x37
        /*0002*/ 	.short	(.L_3252 - .L_3251)
.L_3251:
        /*0004*/ 	.word	0x00000082


	//----- nvinfo : EIATTR_KPARAM_INFO
	.align		4
.L_3252:
        /*0008*/ 	.byte	0x04, 0x17
        /*000a*/ 	.short	(.L_3254 - .L_3253)
.L_3253:
        /*000c*/ 	.word	0x00000000
        /*0010*/ 	.short	0x0007
        /*0012*/ 	.short	0x0024
        /*0014*/ 	.byte	0x00, 0xf0, 0x11, 0x00


	//----- nvinfo : EIATTR_KPARAM_INFO
	.align		4
.L_3254:
        /*0018*/ 	.byte	0x04, 0x17
        /*001a*/ 	.short	(.L_3256 - .L_3255)
.L_3255:
        /*001c*/ 	.word	0x00000000
        /*0020*/ 	.short	0x0006
        /*0022*/ 	.short	0x0020
        /*0024*/ 	.byte	0x00, 0xf0, 0x11, 0x00


	//----- nvinfo : EIATTR_KPARAM_INFO
	.align		4
.L_3256:
        /*0028*/ 	.byte	0x04, 0x17
        /*002a*/ 	.short	(.L_3258 - .L_3257)
.L_3257:
        /*002c*/ 	.word	0x00000000
        /*0030*/ 	.short	0x0005
        /*0032*/ 	.short	0x0018
        /*0034*/ 	.byte	0x00, 0xf5, 0x21, 0x00


	//----- nvinfo : EIATTR_KPARAM_INFO
	.align		4
.L_3258:
        /*0038*/ 	.byte	0x04, 0x17
        /*003a*/ 	.short	(.L_3260 - .L_3259)
.L_3259:
        /*003c*/ 	.word	0x00000000
        /*0040*/ 	.short	0x0004
        /*0042*/ 	.short	0x0014
        /*0044*/ 	.byte	0x00, 0xf0, 0x11, 0x00


	//----- nvinfo : EIATTR_KPARAM_INFO
	.align		4
.L_3260:
        /*0048*/ 	.byte	0x04, 0x17
        /*004a*/ 	.short	(.L_3262 - .L_3261)
.L_3261:
        /*004c*/ 	.word	0x00000000
        /*0050*/ 	.short	0x0003
        /*0052*/ 	.short	0x0010
        /*0054*/ 	.byte	0x00, 0xf0, 0x11, 0x00


	//----- nvinfo : EIATTR_KPARAM_INFO
	.align		4
.L_3262:
        /*0058*/ 	.byte	0x04, 0x17
        /*005a*/ 	.short	(.L_3264 - .L_3263)
.L_3263:
        /*005c*/ 	.word	0x00000000
        /*0060*/ 	.short	0x0002
        /*0062*/ 	.short	0x0008
        /*0064*/ 	.byte	0x00, 0xf5, 0x21, 0x00


	//----- nvinfo : EIATTR_KPARAM_INFO
	.align		4
.L_3264:
        /*0068*/ 	.byte	0x04, 0x17
        /*006a*/ 	.short	(.L_3266 - .L_3265)
.L_3265:
        /*006c*/ 	.word	0x00000000
        /*0070*/ 	.short	0x0001
        /*0072*/ 	.short	0x0004
        /*0074*/ 	.byte	0x00, 0xf0, 0x11, 0x00


	//----- nvinfo : EIATTR_KPARAM_INFO
	.align		4
.L_3266:
        /*0078*/ 	.byte	0x04, 0x17
        /*007a*/ 	.short	(.L_3268 - .L_3267)
.L_3267:
        /*007c*/ 	.word	0x00000000
        /*0080*/ 	.short	0x0000
        /*0082*/ 	.short	0x0000
        /*0084*/ 	.byte	0x00, 0xf0, 0x11, 0x00


	//----- nvinfo : EIATTR_SPARSE_MMA_MASK
	.align		4
.L_3268:
        /*0088*/ 	.byte	0x03, 0x50
        /*008a*/ 	.short	0x0000


	//----- nvinfo : EIATTR_MAXREG_COUNT
	.align		4
        /*008c*/ 	.byte	0x03, 0x1b
        /*008e*/ 	.short	0x00ff


	//----- nvinfo : EIATTR_MERCURY_ISA_VERSION
	.align		4
        /*0090*/ 	.byte	0x03, 0x5f
        /*0092*/ 	.short	0x0101


	//----- nvinfo : EIATTR_VRC_CTA_INIT_COUNT
	.align		4
        /*0094*/ 	.byte	0x02, 0x4a
	.zero		1
	.zero		1


	//----- nvinfo : EIATTR_EXIT_INSTR_OFFSETS
	.align		4
        /*0098*/ 	.byte	0x04, 0x1c
        /*009a*/ 	.short	(.L_3270 - .L_3269)


	//   ....[0]....
.L_3269:
        /*009c*/ 	.word	0x000000c0


	//   ....[1]....
        /*00a0*/ 	.word	0x00000370


	//----- nvinfo : EIATTR_CRS_STACK_SIZE
	.align		4
.L_3270:
        /*00a4*/ 	.byte	0x04, 0x1e
        /*00a6*/ 	.short	(.L_3272 - .L_3271)
.L_3271:
        /*00a8*/ 	.word	0x00000000


	//----- nvinfo : EIATTR_CBANK_PARAM_SIZE
	.align		4
.L_3272:
        /*00ac*/ 	.byte	0x03, 0x19
        /*00ae*/ 	.short	0x0028


	//----- nvinfo : EIATTR_PARAM_CBANK
	.align		4
        /*00b0*/ 	.byte	0x04, 0x0a
        /*00b2*/ 	.short	(.L_3274 - .L_3273)
	.align		4
.L_3273:
        /*00b4*/ 	.word	index@(.nv.constant0.ge_erf_inv)
        /*00b8*/ 	.short	0x0380
        /*00ba*/ 	.short	0x0028


	//----- nvinfo : EIATTR_SW_WAR
	.align		4
.L_3274:
        /*00bc*/ 	.byte	0x04, 0x36
        /*00be*/ 	.short	(.L_3276 - .L_3275)
.L_3275:
        /*00c0*/ 	.word	0x00000008
.L_3276:


//--------------------- .nv.info.ge_erf           --------------------------
	.section	.nv.info.ge_erf,"",@"SHT_CUDA_INFO"
	.sectionflags	@""
	.align	4


	//----- nvinfo : EIATTR_CUDA_API_VERSION
	.align		4
        /*0000*/ 	.byte	0x04, 0x37
        /*0002*/ 	.short	(.L_3278 - .L_3277)
.L_3277:
        /*0004*/ 	.word	0x00000082


	//----- nvinfo : EIATTR_KPARAM_INFO
	.align		4
.L_3278:
        /*0008*/ 	.byte	0x04, 0x17
        /*000a*/ 	.short	(.L_3280 - .L_3279)
.L_3279:
        /*000c*/ 	.word	0x00000000
        /*0010*/ 	.short	0x0007
        /*0012*/ 	.short	0x0024
        /*0014*/ 	.byte	0x00, 0xf0, 0x11, 0x00


	//----- nvinfo : EIATTR_KPARAM_INFO
	.align		4
.L_3280:
        /*0018*/ 	.byte	0x04, 0x17
        /*001a*/ 	.short	(.L_3282 - .L_3281)
.L_3281:
        /*001c*/ 	.word	0x00000000
        /*0020*/ 	.short	0x0006
        /*0022*/ 	.short	0x0020
        /*0024*/ 	.byte	0x00, 0xf0, 0x11, 0x00


	//----- nvinfo : EIATTR_KPARAM_INFO
	.align		4
.L_3282:
        /*0028*/ 	.byte	0x04, 0x17
        /*002a*/ 	.short	(.L_3284 - .L_3283)
.L_3283:
        /*002c*/ 	.word	0x00000000
        /*0030*/ 	.short	0x0005
        /*0032*/ 	.short	0x0018
        /*0034*/ 	.byte	0x00, 0xf5, 0x21, 0x00


	//----- nvinfo : EIATTR_KPARAM_INFO
	.align		4
.L_3284:
        /*0038*/ 	.byte	0x04, 0x17
        /*003a*/ 	.short	(.L_3286 - .L_3285)
.L_3285:
        /*003c*/ 	.word	0x00000000
        /*0040*/ 	.short	0x0004
        /*0042*/ 	.short	0x0014
        /*0044*/ 	.byte	0x00, 0xf0, 0x11, 0x00


	//----- nvinfo : EIATTR_KPARAM_INFO
	.align		4
.L_3286:
        /*0048*/ 	.byte	0x04, 0x17
        /*004a*/ 	.short	(.L_3288 - .L_3287)
.L_3287:
        /*004c*/ 	.word	0x00000000
        /*0050*/ 	.short	0x0003
        /*0052*/ 	.short	0x0010
        /*0054*/ 	.byte	0x00, 0xf0, 0x11, 0x00


	//----- nvinfo : EIATTR_KPARAM_INFO
	.align		4
.L_3288:
        /*0058*/ 	.byte	0x04, 0x17
        /*005a*/ 	.short	(.L_3290 - .L_3289)
.L_3289:
        /*005c*/ 	.word	0x00000000
        /*0060*/ 	.short	0x0002
        /*0062*/ 	.short	0x0008
        /*0064*/ 	.byte	0x00, 0xf5, 0x21, 0x00


	//----- nvinfo : EIATTR_KPARAM_INFO
	.align		4
.L_3290:
        /*0068*/ 	.byte	0x04, 0x17
        /*006a*/ 	.short	(.L_3292 - .L_3291)
.L_3291:
        /*006c*/ 	.word	0x00000000
        /*0070*/ 	.short	0x0001
        /*0072*/ 	.short	0x0004
        /*0074*/ 	.byte	0x00, 0xf0, 0x11, 0x00


	//----- nvinfo : EIATTR_KPARAM_INFO
	.align		4
.L_3292:
        /*0078*/ 	.byte	0x04, 0x17
        /*007a*/ 	.short	(.L_3294 - .L_3293)
.L_3293:
        /*007c*/ 	.word	0x00000000
        /*0080*/ 	.short	0x0000
        /*0082*/ 	.short	0x0000
        /*0084*/ 	.byte	0x00, 0xf0, 0x11, 0x00


	//----- nvinfo : EIATTR_SPARSE_MMA_MASK
	.align		4
.L_3294:
        /*0088*/ 	.byte	0x03, 0x50
        /*008a*/ 	.short	0x0000


	//----- nvinfo : EIATTR_MAXREG_COUNT
	.align		4
        /*008c*/ 	.byte	0x03, 0x1b
        /*008e*/ 	.short	0x00ff


	//----- nvinfo : EIATTR_MERCURY_ISA_VERSION
	.align		4
        /*0090*/ 	.byte	0x03, 0x5f
        /*0092*/ 	.short	0x0101


	//----- nvinfo : EIATTR_VRC_CTA_INIT_COUNT
	.align		4
        /*0094*/ 	.byte	0x02, 0x4a
	.zero		1
	.zero		1


	//----- nvinfo : EIATTR_EXIT_INSTR_OFFSETS
	.align		4
        /*0098*/ 	.byte	0x04, 0x1c
        /*009a*/ 	.short	(.L_3296 - .L_3295)


	//   ....[0]....
.L_3295:
        /*009c*/ 	.word	0x000000c0


	//   ....[1]....
        /*00a0*/ 	.word	0x00000360


	//----- nvinfo : EIATTR_CBANK_PARAM_SIZE
	.align		4
.L_3296:
        /*00a4*/ 	.byte	0x03, 0x19
        /*00a6*/ 	.short	0x0028


	//----- nvinfo : EIATTR_PARAM_CBANK
	.align		4
        /*00a8*/ 	.byte	0x04, 0x0a
        /*00aa*/ 	.short	(.L_3298 - .L_3297)
	.align		4
.L_3297:
        /*00ac*/ 	.word	index@(.nv.constant0.ge_erf)
        /*00b0*/ 	.short	0x0380
        /*00b2*/ 	.short	0x0028


	//----- nvinfo : EIATTR_SW_WAR
	.align		4
.L_3298:
        /*00b4*/ 	.byte	0x04, 0x36
        /*00b6*/ 	.short	(.L_3300 - .L_3299)
.L_3299:
        /*00b8*/ 	.word	0x00000008
.L_3300:


//--------------------- .nv.info.ge_atanh         --------------------------
	.section	.nv.info.ge_atanh,"",@"SHT_CUDA_INFO"
	.sectionflags	@""
	.align	4


	//----- nvinfo : EIATTR_CUDA_API_VERSION
	.align		4
        /*0000*/ 	.byte	0x04, 0x37
        /*0002*/ 	.short	(.L_3302 - .L_3301)
.L_3301:
        /*0004*/ 	.word	0x00000082


	//----- nvinfo : EIATTR_KPARAM_INFO
	.align		4
.L_3302:
        /*0008*/ 	.byte	0x04, 0x17
        /*000a*/ 	.short	(.L_3304 - .L_3303)
.L_3303:
        /*000c*/ 	.word	0x00000000
        /*0010*/ 	.short	0x0007
        /*0012*/ 	.short	0x0024
        /*0014*/ 	.byte	0x00, 0xf0, 0x11, 0x00


	//----- nvinfo : EIATTR_KPARAM_INFO
	.align		4
.L_3304:
        /*0018*/ 	.byte	0x04, 0x17
        /*001a*/ 	.short	(.L_3306 - .L_3305)
.L_3305:
        /*001c*/ 	.word	0x00000000
        /*0020*/ 	.short	0x0006
        /*0022*/ 	.short	0x0020
        /*0024*/ 	.byte	0x00, 0xf0, 0x11, 0x00


	//----- nvinfo : EIATTR_KPARAM_INFO
	.align		4
.L_3306:
        /*0028*/ 	.byte	0x04, 0x17
        /*002a*/ 	.short	(.L_3308 - .L_3307)
.L_3307:
        /*002c*/ 	.word	0x00000000
        /*0030*/ 	.short	0x0005
        /*0032*/ 	.short	0x0018
        /*0034*/ 	.byte	0x00, 0xf5, 0x21, 0x00


	//----- nvinfo : EIATTR_KPARAM_INFO
	.align		4
.L_3308:
        /*0038*/ 	.byte	0x04, 0x17
        /*003a*/ 	.short	(.L_3310 - .L_3309)
.L_3309:
        /*003c*/ 	.word	0x00000000
        /*0040*/ 	.short	0x0004
        /*0042*/ 	.short	0x0014
        /*0044*/ 	.byte	0x00, 0xf0, 0x11, 0x00


	//----- nvinfo : EIATTR_KPARAM_INFO
	.align		4
.L_3310:
        /*0048*/ 	.byte	0x04, 0x17
        /*004a*/ 	.short	(.L_3312 - .L_3311)
.L_3311:
        /*004c*/ 	.word	0x00000000
        /*0050*/ 	.short	0x0003
        /*0052*/ 	.short	0x0010
        /*0054*/ 	.byte	0x00, 0xf0, 0x11, 0x00


	//----- nvinfo : EIATTR_KPARAM_INFO
	.align		4
.L_3312:
        /*0058*/ 	.byte	0x04, 0x17
        /*005a*/ 	.short	(.L_3314 - .L_3313)
.L_3313:
        /*005c*/ 	.word	0x00000000
        /*0060*/ 	.short	0x0002
        /*0062*/ 	.short	0x0008
        /*0064*/ 	.byte	0x00, 0xf5, 0x21, 0x00


	//----- nvinfo : EIATTR_KPARAM_INFO
	.align		4
.L_3314:
        /*0068*/ 	.byte	0x04, 0x17
        /*006a*/ 	.short	(.L_3316 - .L_3315)
.L_3315:
        /*006c*/ 	.word	0x00000000
        /*0070*/ 	.short	0x0001
        /*0072*/ 	.short	0x0004
        /*0074*/ 	.byte	0x00, 0xf0, 0x11, 0x00


	//----- nvinfo : EIATTR_KPARAM_INFO
	.align		4
.L_3316:
        /*0078*/ 	.byte	0x04, 0x17
        /*007a*/ 	.short	(.L_3318 - .L_3317)
.L_3317:
        /*007c*/ 	.word	0x00000000
        /*0080*/ 	.short	0x0000
        /*0082*/ 	.short	0x0000
        /*0084*/ 	.byte	0x00, 0xf0, 0x11, 0x00


	//----- nvinfo : EIATTR_SPARSE_MMA_MASK
	.align		4
.L_3318:
        /*0088*/ 	.byte	0x03, 0x50
        /*008a*/ 	.short	0x0000


	//----- nvinfo : EIATTR_MAXREG_COUNT
	.align		4
        /*008c*/ 	.byte	0x03, 0x1b
        /*008e*/ 	.short	0x00ff


	//----- nvinfo : EIATTR_MERCURY_ISA_VERSION
	.align		4
        /*0090*/ 	.byte	0x03, 0x5f
        /*0092*/ 	.short	0x0101


	//----- nvinfo : EIATTR_VRC_CTA_INIT_COUNT
	.align		4
        /*0094*/ 	.byte	0x02, 0x4a
	.zero		1
	.zero		1


	//----- nvinfo : EIATTR_EXIT_INSTR_OFFSETS
	.align		4
        /*0098*/ 	.byte	0x04, 0x1c
        /*009a*/ 	.short	(.L_3320 - .L_3319)


	//   ....[0]....
.L_3319:
        /*009c*/ 	.word	0x000000c0


	//   ....[1]....
        /*00a0*/ 	.word	0x000003f0


	//----- nvinfo : EIATTR_CBANK_PARAM_SIZE
	.align		4
.L_3320:
        /*00a4*/ 	.byte	0x03, 0x19
        /*00a6*/ 	.short	0x0028


	//----- nvinfo : EIATTR_PARAM_CBANK
	.align		4
        /*00a8*/ 	.byte	0x04, 0x0a
        /*00aa*/ 	.short	(.L_3322 - .L_3321)
	.align		4
.L_3321:
        /*00ac*/ 	.word	index@(.nv.constant0.ge_atanh)
        /*00b0*/ 	.short	0x0380
        /*00b2*/ 	.short	0x0028


	//----- nvinfo : EIATTR_SW_WAR
	.align		4
.L_3322:
        /*00b4*/ 	.byte	0x04, 0x36
        /*00b6*/ 	.short	(.L_3324 - .L_3323)
.L_3323:
        /*00b8*/ 	.word	0x00000008
.L_3324:


//--------------------- .nv.info.ge_acosh         --------------------------
	.section	.nv.info.ge_acosh,"",@"SHT_CUDA_INFO"
	.sectionflags	@""
	.align	4


	//----- nvinfo : EIATTR_CUDA_API_VERSION
	.align		4
        /*0000*/ 	.byte	0x04, 0x37
        /*0002*/ 	.short	(.L_3326 - .L_3325)
.L_3325:
        /*0004*/ 	.word	0x00000082


	//----- nvinfo : EIATTR_KPARAM_INFO
	.align		4
.L_3326:
        /*0008*/ 	.byte	0x04, 0x17
        /*000a*/ 	.short	(.L_3328 - .L_3327)
.L_3327:
        /*000c*/ 	.word	0x00000000
        /*0010*/ 	.short	0x0007
        /*0012*/ 	.short	0x0024
        /*0014*/ 	.byte	0x00, 0xf0, 0x11, 0x00


	//----- nvinfo : EIATTR_KPARAM_INFO
	.align		4
.L_3328:
        /*0018*/ 	.byte	0x04, 0x17
        /*001a*/ 	.short	(.L_3330 - .L_3329)
.L_3329:
        /*001c*/ 	.word	0x00000000
        /*0020*/ 	.short	0x0006
        /*0022*/ 	.short	0x0020
        /*0024*/ 	.byte	0x00, 0xf0, 0x11, 0x00


	//----- nvinfo : EIATTR_KPARAM_INFO
	.align		4
.L_3330:
        /*0028*/ 	.byte	0x04, 0x17
        /*002a*/ 	.short	(.L_3332 - .L_3331)
.L_3331:
        /*002c*/ 	.word	0x00000000
        /*0030*/ 	.short	0x0005
        /*0032*/ 	.short	0x0018
        /*0034*/ 	.byte	0x00, 0xf5, 0x21, 0x00


	//----- nvinfo : EIATTR_KPARAM_INFO
	.align		4
.L_3332:
        /*0038*/ 	.byte	0x04, 0x17
        /*003a*/ 	.short	(.L_3334 - .L_3333)
.L_3333:
        /*003c*/ 	.word	0x00000000
        /*0040*/ 	.short	0x0004
        /*0042*/ 	.short	0x0014
        /*0044*/ 	.byte	0x00, 0xf0, 0x11, 0x00


	//----- nvinfo : EIATTR_KPARAM_INFO
	.align		4
.L_3334:
        /*0048*/ 	.byte	0x04, 0x17
        /*004a*/ 	.short	(.L_3336 - .L_3335)
.L_3335:
        /*004c*/ 	.word	0x00000000
        /*0050*/ 	.short	0x0003
        /*0052*/ 	.short	0x0010
        /*0054*/ 	.byte	0x00, 0xf0, 0x11, 0x00


	//----- nvinfo : EIATTR_KPARAM_INFO
	.align		4
.L_3336:
        /*0058*/ 	.byte	0x04, 0x17
        /*005a*/ 	.short	(.L_3338 - .L_3337)
.L_3337:
        /*005c*/ 	.word	0x00000000
        /*0060*/ 	.short	0x0002
        /*0062*/ 	.short	0x0008
        /*0064*/ 	.byte	0x00, 0xf5, 0x21, 0x00


	//----- nvinfo : EIATTR_KPARAM_INFO
	.align		4
.L_3338:
        /*0068*/ 	.byte	0x04, 0x17
        /*006a*/ 	.short	(.L_3340 - .L_3339)
.L_3339:
        /*006c*/ 	.word	0x00000000
        /*0070*/ 	.short	0x0001
        /*0072*/ 	.short	0x0004
        /*0074*/ 	.byte	0x00, 0xf0, 0x11, 0x00


	//----- nvinfo : EIATTR_KPARAM_INFO
	.align		4
.L_3340:
        /*0078*/ 	.byte	0x04, 0x17
        /*007a*/ 	.short	(.L_3342 - .L_3341)
.L_3341:
        /*007c*/ 	.word	0x00000000
        /*0080*/ 	.short	0x0000
        /*0082*/ 	.short	0x0000
        /*0084*/ 	.byte	0x00, 0xf0, 0x11, 0x00


	//----- nvinfo : EIATTR_SPARSE_MMA_MASK
	.align		4
.L_3342:
        /*0088*/ 	.byte	0x03, 0x50
        /*008a*/ 	.short	0x0000


	//----- nvinfo : EIATTR_MAXREG_COUNT
	.align		4
        /*008c*/ 	.byte	0x03, 0x1b
        /*008e*/ 	.short	0x00ff


	//----- nvinfo : EIATTR_MERCURY_ISA_VERSION
	.align		4
        /*0090*/ 	.byte	0x03, 0x5f
        /*0092*/ 	.short	0x0101


	//----- nvinfo : EIATTR_VRC_CTA_INIT_COUNT
	.align		4
        /*0094*/ 	.byte	0x02, 0x4a
	.zero		1
	.zero		1


	//----- nvinfo : EIATTR_EXIT_INSTR_OFFSETS
	.align		4
        /*0098*/ 	.byte	0x04, 0x1c
        /*009a*/ 	.short	(.L_3344 - .L_3343)


	//   ....[0]....
.L_3343:
        /*009c*/ 	.word	0x000000c0


	//   ....[1]....
        /*00a0*/ 	.word	0x00000440


	//----- nvinfo : EIATTR_CBANK_PARAM_SIZE
	.align		4
.L_3344:
        /*00a4*/ 	.byte	0x03, 0x19
        /*00a6*/ 	.short	0x0028


	//----- nvinfo : EIATTR_PARAM_CBANK
	.align		4
        /*00a8*/ 	.byte	0x04, 0x0a
        /*00aa*/ 	.short	(.L_3346 - .L_3345)
	.align		4
.L_3345:
        /*00ac*/ 	.word	index@(.nv.constant0.ge_acosh)
        /*00b0*/ 	.short	0x0380
        /*00b2*/ 	.short	0x0028


	//----- nvinfo : EIATTR_SW_WAR
	.align		4
.L_3346:
        /*00b4*/ 	.byte	0x04, 0x36
        /*00b6*/ 	.short	(.L_3348 - .L_3347)
.L_3347:
        /*00b8*/ 	.word	0x00000008
.L_3348:


//--------------------- .nv.info.ge_asinh         --------------------------
	.section	.nv.info.ge_asinh,"",@"SHT_CUDA_INFO"
	.sectionflags	@""
	.align	4


	//----- nvinfo : EIATTR_CUDA_API_VERSION
	.align		4
        /*0000*/ 	.byte	0x04, 0x37
        /*0002*/ 	.short	(.L_3350 - .L_3349)
.L_3349:
        /*0004*/ 	.word	0x00000082


	//----- nvinfo : EIATTR_KPARAM_INFO
	.align		4
.L_3350:
        /*0008*/ 	.byte	0x04, 0x17
        /*000a*/ 	.short	(.L_3352 - .L_3351)
.L_3351:
        /*000c*/ 	.word	0x00000000
        /*0010*/ 	.short	0x0007
        /*0012*/ 	.short	0x0024
        /*0014*/ 	.byte	0x00, 0xf0, 0x11, 0x00


	//----- nvinfo : EIATTR_KPARAM_INFO
	.align		4
.L_3352:
        /*0018*/ 	.byte	0x04, 0x17
        /*001a*/ 	.short	(.L_3354 - .L_3353)
.L_3353:
        /*001c*/ 	.word	0x00000000
        /*0020*/ 	.short	0x0006
        /*0022*/ 	.short	0x0020
        /*0024*/ 	.byte	0x00, 0xf0, 0x11, 0x00


	//----- nvinfo : EIATTR_KPARAM_INFO
	.align		4
.L_3354:
        /*0028*/ 	.byte	0x04, 0x17
        /*002a*/ 	.short	(.L_3356 - .L_3355)
.L_3355:
        /*002c*/ 	.word	0x00000000
        /*0030*/ 	.short	0x0005
        /*0032*/ 	.short	0x0018
        /*0034*/ 	.byte	0x00, 0xf5, 0x21, 0x00


	//----- nvinfo : EIATTR_KPARAM_INFO
	.align		4
.L_3356:
        /*0038*/ 	.byte	0x04, 0x17
        /*003a*/ 	.short	(.L_3358 - .L_3357)
.L_3357:
        /*003c*/ 	.word	0x00000000
        /*0040*/ 	.short	0x0004
        /*0042*/ 	.short	0x0014
        /*0044*/ 	.byte	0x00, 0xf0, 0x11, 0x00


	//----- nvinfo : EIATTR_KPARAM_INFO
	.align		4
.L_3358:
        /*0048*/ 	.byte	0x04, 0x17
        /*004a*/ 	.short	(.L_3360 - .L_3359)
.L_3359:
        /*004c*/ 	.word	0x00000000
        /*0050*/ 	.short	0x0003
        /*0052*/ 	.short	0x0010
        /*0054*/ 	.byte	0x00, 0xf0, 0x11, 0x00


	//----- nvinfo : EIATTR_KPARAM_INFO
	.align		4
.L_3360:
        /*0058*/ 	.byte	0x04, 0x17
        /*005a*/ 	.short	(.L_3362 - .L_3361)
.L_3361:
        /*005c*/ 	.word	0x00000000
        /*0060*/ 	.short	0x0002
        /*0062*/ 	.short	0x0008
        /*0064*/ 	.byte	0x00, 0xf5, 0x21, 0x00


	//----- nvinfo : EIATTR_KPARAM_INFO
	.align		4
.L_3362:
        /*0068*/ 	.byte	0x04, 0x17
        /*006a*/ 	.short	(.L_3364 - .L_3363)
.L_3363:
        /*006c*/ 	.word	0x00000000
        /*0070*/ 	.short	0x0001
        /*0072*/ 	.short	0x0004
        /*0074*/ 	.byte	0x00, 0xf0, 0x11, 0x00


	//----- nvinfo : EIATTR_KPARAM_INFO
	.align		4
.L_3364:
        /*0078*/ 	.byte	0x04, 0x17
        /*007a*/ 	.short	(.L_3366 - .L_3365)
.L_3365:
        /*007c*/ 	.word	0x00000000
        /*0080*/ 	.short	0x0000
        /*0082*/ 	.short	0x0000
        /*0084*/ 	.byte	0x00, 0xf0, 0x11, 0x00


	//----- nvinfo : EIATTR_SPARSE_MMA_MASK
	.align		4
.L_3366:
        /*0088*/ 	.byte	0x03, 0x50
        /*008a*/ 	.short	0x0000


	//----- nvinfo : EIATTR_MAXREG_COUNT
	.align		4
        /*008c*/ 	.byte	0x03, 0x1b
        /*008e*/ 	.short	0x00ff


	//----- nvinfo : EIATTR_MERCURY_ISA_VERSION
	.align		4
        /*0090*/ 	.byte	0x03, 0x5f
        /*0092*/ 	.short	0x0101


	//----- nvinfo : EIATTR_VRC_CTA_INIT_COUNT
	.align		4
        /*0094*/ 	.byte	0x02, 0x4a
	.zero		1
	.zero		1


	//----- nvinfo : EIATTR_EXIT_INSTR_OFFSETS
	.align		4
        /*0098*/ 	.byte	0x04, 0x1c
        /*009a*/ 	.short	(.L_3368 - .L_3367)


	//   ....[0]....
.L_3367:
        /*009c*/ 	.word	0x000000c0


	//   ....[1]....
        /*00a0*/ 	.word	0x00000420


	//----- nvinfo : EIATTR_CBANK_PARAM_SIZE
	.align		4
.L_3368:
        /*00a4*/ 	.byte	0x03, 0x19
        /*00a6*/ 	.short	0x0028


	//----- nvinfo : EIATTR_PARAM_CBANK
	.align		4
        /*00a8*/ 	.byte	0x04, 0x0a
        /*00aa*/ 	.short	(.L_3370 - .L_3369)
	.align		4
.L_3369:
        /*00ac*/ 	.word	index@(.nv.constant0.ge_asinh)
        /*00b0*/ 	.short	0x0380
        /*00b2*/ 	.short	0x0028


	//----- nvinfo : EIATTR_SW_WAR
	.align		4
.L_3370:
        /*00b4*/ 	.byte	0x04, 0x36
        /*00b6*/ 	.short	(.L_3372 - .L_3371)
.L_3371:
        /*00b8*/ 	.word	0x00000008
.L_3372:


//--------------------- .nv.info.ge_tanh          --------------------------
	.section	.nv.info.ge_tanh,"",@"SHT_CUDA_INFO"
	.sectionflags	@""
	.align	4


	//----- nvinfo : EIATTR_CUDA_API_VERSION
	.align		4
        /*0000*/ 	.byte	0x04, 0x37
        /*0002*/ 	.short	(.L_3374 - .L_3373)
.L_3373:
        /*0004*/ 	.word	0x00000082


	//----- nvinfo : EIATTR_KPARAM_INFO
	.align		4
.L_3374:
        /*0008*/ 	.byte	0x04, 0x17
        /*000a*/ 	.short	(.L_3376 - .L_3375)
.L_3375:
        /*000c*/ 	.word	0x00000000
        /*0010*/ 	.short	0x0007
        /*0012*/ 	.short	0x0024
        /*0014*/ 	.byte	0x00, 0xf0, 0x11, 0x00


	//----- nvinfo : EIATTR_KPARAM_INFO
	.align		4
.L_3376:
        /*0018*/ 	.byte	0x04, 0x17
        /*001a*/ 	.short	(.L_3378 - .L_3377)
.L_3377:
        /*001c*/ 	.word	0x00000000
        /*0020*/ 	.short	0x0006
        /*0022*/ 	.short	0x0020
        /*0024*/ 	.byte	0x00, 0xf0, 0x11, 0x00


	//----- nvinfo : EIATTR_KPARAM_INFO
	.align		4
.L_3378:
        /*0028*/ 	.byte	0x04, 0x17
        /*002a*/ 	.short	(.L_3380 - .L_3379)
.L_3379:
        /*002c*/ 	.word	0x00000000
        /*0030*/ 	.short	0x0005
        /*0032*/ 	.short	0x0018
        /*0034*/ 	.byte	0x00, 0xf5, 0x21, 0x00


	//----- nvinfo : EIATTR_KPARAM_INFO
	.align		4
.L_3380:
        /*0038*/ 	.byte	0x04, 0x17
        /*003a*/ 	.short	(.L_3382 - .L_3381)
.L_3381:
        /*003c*/ 	.word	0x00000000
        /*0040*/ 	.short	0x0004
        /*0042*/ 	.short	0x0014
        /*0044*/ 	.byte	0x00, 0xf0, 0x11, 0x00


	//----- nvinfo : EIATTR_KPARAM_INFO
	.align		4
.L_3382:
        /*0048*/ 	.byte	0x04, 0x17
        /*004a*/ 	.short	(.L_3384 - .L_3383)
.L_3383:
        /*004c*/ 	.word	0x00000000
        /*0050*/ 	.short	0x0003
        /*0052*/ 	.short	0x0010
        /*0054*/ 	.byte	0x00, 0xf0, 0x11, 0x00


	//----- nvinfo : EIATTR_KPARAM_INFO
	.align		4
.L_3384:
        /*0058*/ 	.byte	0x04, 0x17
        /*005a*/ 	.short	(.L_3386 - .L_3385)
.L_3385:
        /*005c*/ 	.word	0x00000000
        /*0060*/ 	.short	0x0002
        /*0062*/ 	.short	0x0008
        /*0064*/ 	.byte	0x00, 0xf5, 0x21, 0x00


	//----- nvinfo : EIATTR_KPARAM_INFO
	.align		4
.L_3386:
        /*0068*/ 	.byte	0x04, 0x17
        /*006a*/ 	.short	(.L_3388 - .L_3387)
.L_3387:
        /*006c*/ 	.word	0x00000000
        /*0070*/ 	.short	0x0001
        /*0072*/ 	.short	0x0004
        /*0074*/ 	.byte	0x00, 0xf0, 0x11, 0x00


	//----- nvinfo : EIATTR_KPARAM_INFO
	.align		4
.L_3388:
        /*0078*/ 	.byte	0x04, 0x17
        /*007a*/ 	.short	(.L_3390 - .L_3389)
.L_3389:
        /*007c*/ 	.word	0x00000000
        /*0080*/ 	.short	0x0000
        /*0082*/ 	.short	0x0000
        /*0084*/ 	.byte	0x00, 0xf0, 0x11, 0x00


	//----- nvinfo : EIATTR_SPARSE_MMA_MASK
	.align		4
.L_3390:
        /*0088*/ 	.byte	0x03, 0x50
        /*008a*/ 	.short	0x0000


	//----- nvinfo : EIATTR_MAXREG_COUNT
	.align		4
        /*008c*/ 	.byte	0x03, 0x1b
        /*008e*/ 	.short	0x00ff


	//----- nvinfo : EIATTR_MERCURY_ISA_VERSION
	.align		4
        /*0090*/ 	.byte	0x03, 0x5f
        /*0092*/ 	.short	0x0101


	//----- nvinfo : EIATTR_VRC_CTA_INIT_COUNT
	.align		4
        /*0094*/ 	.byte	0x02, 0x4a
	.zero		1
	.zero		1


	//----- nvinfo : EIATTR_EXIT_INSTR_OFFSETS
	.align		4
        /*0098*/ 	.byte	0x04, 0x1c
        /*009a*/ 	.short	(.L_3392 - .L_3391)


	//   ....[0]....
.L_3391:
        /*009c*/ 	.word	0x000000c0


	//   ....[1]....
        /*00a0*/ 	.word	0x000002b0


	//----- nvinfo : EIATTR_CBANK_PARAM_SIZE
	.align		4
.L_3392:
        /*00a4*/ 	.byte	0x03, 0x19
        /*00a6*/ 	.short	0x0028


	//----- nvinfo : EIATTR_PARAM_CBANK
	.align		4
        /*00a8*/ 	.byte	0x04, 0x0a
        /*00aa*/ 	.short	(.L_3394 - .L_3393)
	.align		4
.L_3393:
        /*00ac*/ 	.word	index@(.nv.constant0.ge_tanh)
        /*00b0*/ 	.short	0x0380
        /*00b2*/ 	.short	0x0028


	//----- nvinfo : EIATTR_SW_WAR
	.align		4
.L_3394:
        /*00b4*/ 	.byte	0x04, 0x36
        /*00b6*/ 	.short	(.L_3396 - .L_3395)
.L_3395:
        /*00b8*/ 	.word	0x00000008
.L_3396:


//--------------------- .nv.info.ge_cosh          --------------------------
	.section	.nv.info.ge_cosh,"",@"SHT_CUDA_INFO"
	.sectionflags	@""
	.align	4


	//----- nvinfo : EIATTR_CUDA_API_VERSION
	.align		4
        /*0000*/ 	.byte	0x04, 0x37
        /*0002*/ 	.short	(.L_3398 - .L_3397)
.L_3397:
        /*0004*/ 	.word	0x00000082


	//----- nvinfo : EIATTR_KPARAM_INFO
	.align		4
.L_3398:
        /*0008*/ 	.byte	0x04, 0x17
        /*000a*/ 	.short	(.L_3400 - .L_3399)
.L_3399:
        /*000c*/ 	.word	0x00000000
        /*0010*/ 	.short	0x0007
        /*0012*/ 	.short	0x0024
        /*0014*/ 	.byte	0x00, 0xf0, 0x11, 0x00


	//----- nvinfo : EIATTR_KPARAM_INFO
	.align		4
.L_3400:
        /*0018*/ 	.byte	0x04, 0x17
        /*001a*/ 	.short	(.L_3402 - .L_3401)
.L_3401:
        /*001c*/ 	.word	0x00000000
        /*0020*/ 	.short	0x0006
        /*0022*/ 	.short	0x0020
        /*0024*/ 	.byte	0x00, 0xf0, 0x11, 0x00


	//----- nvinfo : EIATTR_KPARAM_INFO
	.align		4
.L_3402:
        /*0028*/ 	.byte	0x04, 0x17
        /*002a*/ 	.short	(.L_3404 - .L_3403)
.L_3403:
        /*002c*/ 	.word	0x00000000
        /*0030*/ 	.short	0x0005
        /*0032*/ 	.short	0x0018
        /*0034*/ 	.byte	0x00, 0xf5, 0x21, 0x00


	//----- nvinfo : EIATTR_KPARAM_INFO
	.align		4
.L_3404:
        /*0038*/ 	.byte	0x04, 0x17
        /*003a*/ 	.short	(.L_3406 - .L_3405)
.L_3405:
        /*003c*/ 	.word	0x00000000
        /*0040*/ 	.short	0x0004
        /*0042*/ 	.short	0x0014
        /*0044*/ 	.byte	0x00, 0xf0, 0x11, 0x00


	//----- nvinfo : EIATTR_KPARAM_INFO
	.align		4
.L_3406:
        /*0048*/ 	.byte	0x04, 0x17
        /*004a*/ 	.short	(.L_3408 - .L_3407)
.L_3407:
        /*004c*/ 	.word	0x00000000
        /*0050*/ 	.short	0x0003
        /*0052*/ 	.short	0x0010
        /*0054*/ 	.byte	0x00, 0xf0, 0x11, 0x00


	//----- nvinfo : EIATTR_KPARAM_INFO
	.align		4
.L_3408:
        /*0058*/ 	.byte	0x04, 0x17
        /*005a*/ 	.short	(.L_3410 - .L_3409)
.L_3409:
        /*005c*/ 	.word	0x00000000
        /*0060*/ 	.short	0x0002
        /*0062*/ 	.short	0x0008
        /*0064*/ 	.byte	0x00, 0xf5, 0x21, 0x00


	//----- nvinfo : EIATTR_KPARAM_INFO
	.align		4
.L_3410:
        /*0068*/ 	.byte	0x04, 0x17
        /*006a*/ 	.short	(.L_3412 - .L_3411)
.L_3411:
        /*006c*/ 	.word	0x00000000
        /*0070*/ 	.short	0x0001
        /*0072*/ 	.short	0x0004
        /*0074*/ 	.byte	0x00, 0xf0, 0x11, 0x00


	//----- nvinfo : EIATTR_KPARAM_INFO
	.align		4
.L_3412:
        /*0078*/ 	.byte	0x04, 0x17
        /*007a*/ 	.short	(.L_3414 - .L_3413)
.L_3413:
        /*007c*/ 	.word	0x00000000
        /*0080*/ 	.short	0x0000
        /*0082*/ 	.short	0x0000
        /*0084*/ 	.byte	0x00, 0xf0, 0x11, 0x00


	//----- nvinfo : EIATTR_SPARSE_MMA_MASK
	.align		4
.L_3414:
        /*0088*/ 	.byte	0x03, 0x50
        /*008a*/ 	.short	0x0000


	//----- nvinfo : EIATTR_MAXREG_COUNT
	.align		4
        /*008c*/ 	.byte	0x03, 0x1b
        /*008e*/ 	.short	0x00ff


	//----- nvinfo : EIATTR_MERCURY_ISA_VERSION
	.align		4
        /*0090*/ 	.byte	0x03, 0x5f
        /*0092*/ 	.short	0x0101


	//----- nvinfo : EIATTR_VRC_CTA_INIT_COUNT
	.align		4
        /*0094*/ 	.byte	0x02, 0x4a
	.zero		1
	.zero		1


	//----- nvinfo : EIATTR_EXIT_INSTR_OFFSETS
	.align		4
        /*0098*/ 	.byte	0x04, 0x1c
        /*009a*/ 	.short	(.L_3416 - .L_3415)


	//   ....[0]....
.L_3415:
        /*009c*/ 	.word	0x000000c0


	//   ....[1]....
        /*00a0*/ 	.word	0x000002a0


	//----- nvinfo : EIATTR_CBANK_PARAM_SIZE
	.align		4
.L_3416:
        /*00a4*/ 	.byte	0x03, 0x19
        /*00a6*/ 	.short	0x0028


	//----- nvinfo : EIATTR_PARAM_CBANK
	.align		4
        /*00a8*/ 	.byte	0x04, 0x0a
        /*00aa*/ 	.short	(.L_3418 - .L_3417)
	.align		4
.L_3417:
        /*00ac*/ 	.word	index@(.nv.constant0.ge_cosh)
        /*00b0*/ 	.short	0x0380
        /*00b2*/ 	.short	0x0028


	//----- nvinfo : EIATTR_SW_WAR
	.align		4
.L_3418:
        /*00b4*/ 	.byte	0x04, 0x36
        /*00b6*/ 	.short	(.L_3420 - .L_3419)
.L_3419:
        /*00b8*/ 	.word	0x00000008
.L_3420:


//--------------------- .nv.info.ge_sinh          --------------------------
	.section	.nv.info.ge_sinh,"",@"SHT_CUDA_INFO"
	.sectionflags	@""
	.align	4


	//----- nvinfo : EIATTR_CUDA_API_VERSION
	.align		4
        /*0000*/ 	.byte	0x04, 0x37
        /*0002*/ 	.short	(.L_3422 - .L_3421)
.L_3421:
        /*0004*/ 	.word	0x00000082


	//----- nvinfo : EIATTR_KPARAM_INFO
	.align		4
.L_3422:
        /*0008*/ 	.byte	0x04, 0x17
        /*000a*/ 	.short	(.L_3424 - .L_3423)
.L_3423:
        /*000c*/ 	.word	0x00000000
        /*0010*/ 	.short	0x0007
        /*0012*/ 	.short	0x0024
        /*0014*/ 	.byte	0x00, 0xf0, 0x11, 0x00


	//----- nvinfo : EIATTR_KPARAM_INFO
	.align		4
.L_3424:
        /*0018*/ 	.byte	0x04, 0x17
        /*001a*/ 	.short	(.L_3426 - .L_3425)
.L_3425:
        /*001c*/ 	.word	0x00000000
        /*0020*/ 	.short	0x0006
        /*0022*/ 	.short	0x0020
        /*0024*/ 	.byte	0x00, 0xf0, 0x11, 0x00


	//----- nvinfo : EIATTR_KPARAM_INFO
	.align		4
.L_3426:
        /*0028*/ 	.byte	0x04, 0x17
        /*002a*/ 	.short	(.L_3428 - .L_3427)
.L_3427:
        /*002c*/ 	.word	0x00000000
        /*0030*/ 	.short	0x0005
        /*0032*/ 	.short	0x0018
        /*0034*/ 	.byte	0x00, 0xf5, 0x21, 0x00


	//----- nvinfo : EIATTR_KPARAM_INFO
	.align		4
.L_3428:
        /*0038*/ 	.byte	0x04, 0x17
        /*003a*/ 	.short	(.L_3430 - .L_3429)
.L_3429:
        /*003c*/ 	.word	0x00000000
        /*0040*/ 	.short	0x0004
        /*0042*/ 	.short	0x0014
        /*0044*/ 	.byte	0x00, 0xf0, 0x11, 0x00


	//----- nvinfo : EIATTR_KPARAM_INFO
	.align		4
.L_3430:
        /*0048*/ 	.byte	0x04, 0x17
        /*004a*/ 	.short	(.L_3432 - .L_3431)
.L_3431:
        /*004c*/ 	.word	0x00000000
        /*0050*/ 	.short	0x0003
        /*0052*/ 	.short	0x0010
        /*0054*/ 	.byte	0x00, 0xf0, 0x11, 0x00


	//----- nvinfo : EIATTR_KPARAM_INFO
	.align		4
.L_3432:
        /*0058*/ 	.byte	0x04, 0x17
        /*005a*/ 	.short	(.L_3434 - .L_3433)
.L_3433:
        /*005c*/ 	.word	0x00000000
        /*0060*/ 	.short	0x0002
        /*0062*/ 	.short	0x0008
        /*0064*/ 	.byte	0x00, 0xf5, 0x21, 0x00


	//----- nvinfo : EIATTR_KPARAM_INFO
	.align		4
.L_3434:
        /*0068*/ 	.byte	0x04, 0x17
        /*006a*/ 	.short	(.L_3436 - .L_3435)
.L_3435:
        /*006c*/ 	.word	0x00000000
        /*0070*/ 	.short	0x0001
        /*0072*/ 	.short	0x0004
        /*0074*/ 	.byte	0x00, 0xf0, 0x11, 0x00


	//----- nvinfo : EIATTR_KPARAM_INFO
	.align		4
.L_3436:
        /*0078*/ 	.byte	0x04, 0x17
        /*007a*/ 	.short	(.L_3438 - .L_3437)
.L_3437:
        /*007c*/ 	.word	0x00000000
        /*0080*/ 	.short	0x0000
        /*0082*/ 	.short	0x0000
        /*0084*/ 	.byte	0x00, 0xf0, 0x11, 0x00


	//----- nvinfo : EIATTR_SPARSE_MMA_MASK
	.align		4
.L_3438:
        /*0088*/ 	.byte	0x03, 0x50
        /*008a*/ 	.short	0x0000


	//----- nvinfo : EIATTR_MAXREG_COUNT
	.align		4
        /*008c*/ 	.byte	0x03, 0x1b
        /*008e*/ 	.short	0x00ff


	//----- nvinfo : EIATTR_MERCURY_ISA_VERSION
	.align		4
        /*0090*/ 	.byte	0x03, 0x5f
        /*0092*/ 	.short	0x0101


	//----- nvinfo : EIATTR_VRC_CTA_INIT_COUNT
	.align		4
        /*0094*/ 	.byte	0x02, 0x4a
	.zero		1
	.zero		1


	//----- nvinfo : EIATTR_EXIT_INSTR_OFFSETS
	.align		4
        /*0098*/ 	.byte	0x04, 0x1c
        /*009a*/ 	.short	(.L_3440 - .L_3439)


	//   ....[0]....
.L_3439:
        /*009c*/ 	.word	0x000000c0


	//   ....[1]....
        /*00a0*/ 	.word	0x00000330


	//----- nvinfo : EIATTR_CBANK_PARAM_SIZE
	.align		4
.L_3440:
        /*00a4*/ 	.byte	0x03, 0x19
        /*00a6*/ 	.short	0x0028


	//----- nvinfo : EIATTR_PARAM_CBANK
	.align		4
        /*00a8*/ 	.byte	0x04, 0x0a
        /*00aa*/ 	.short	(.L_3442 - .L_3441)
	.align		4
.L_3441:
        /*00ac*/ 	.word	index@(.nv.constant0.ge_sinh)
        /*00b0*/ 	.short	0x0380
        /*00b2*/ 	.short	0x0028


	//----- nvinfo : EIATTR_SW_WAR
	.align		4
.L_3442:
        /*00b4*/ 	.byte	0x04, 0x36
        /*00b6*/ 	.short	(.L_3444 - .L_3443)
.L_3443:
        /*00b8*/ 	.word	0x00000008
.L_3444:


//--------------------- .nv.info.ge_atan2         --------------------------
	.section	.nv.info.ge_atan2,"",@"SHT_CUDA_INFO"
	.sectionflags	@""
	.align	4


	//----- nvinfo : EIATTR_CUDA_API_VERSION
	.align		4
        /*0000*/ 	.byte	0x04, 0x37
        /*0002*/ 	.short	(.L_3446 - .L_3445)
.L_3445:
        /*0004*/ 	.word	0x00000082


	//----- nvinfo : EIATTR_KPARAM_INFO
	.align		4
.L_3446:
        /*0008*/ 	.byte	0x04, 0x17
        /*000a*/ 	.short	(.L_3448 - .L_3447)
.L_3447:
        /*000c*/ 	.word	0x00000000
        /*0010*/ 	.short	0x000a
        /*0012*/ 	.short	0x0034
        /*0014*/ 	.byte	0x00, 0xf0, 0x11, 0x00


	//----- nvinfo : EIATTR_KPARAM_INFO
	.align		4
.L_3448:
        /*0018*/ 	.byte	0x04, 0x17
        /*001a*/ 	.short	(.L_3450 - .L_3449)
.L_3449:
        /*001c*/ 	.word	0x00000000
        /*0020*/ 	.short	0x0009
        /*0022*/ 	.short	0x0030
        /*0024*/ 	.byte	0x00, 0xf0, 0x11, 0x00


	//----- nvinfo : EIATTR_KPARAM_INFO
	.align		4
.L_3450:
        /*0028*/ 	.byte	0x04, 0x17
        /*002a*/ 	.short	(.L_3452 - .L_3451)
.L_3451:
        /*002c*/ 	.word	0x00000000
        /*0030*/ 	.short	0x0008
        /*0032*/ 	.short	0x0028
        /*0034*/ 	.byte	0x00, 0xf5, 0x21, 0x00


	//----- nvinfo : EIATTR_KPARAM_INFO
	.align		4
.L_3452:
        /*0038*/ 	.byte	0x04, 0x17
        /*003a*/ 	.short	(.L_3454 - .L_3453)
.L_3453:
        /*003c*/ 	.word	0x00000000
        /*0040*/ 	.short	0x0007
        /*0042*/ 	.short	0x0024
        /*0044*/ 	.byte	0x00, 0xf0, 0x11, 0x00


	//----- nvinfo : EIATTR_KPARAM_INFO
	.align		4
.L_3454:
        /*0048*/ 	.byte	0x04, 0x17
        /*004a*/ 	.short	(.L_3456 - .L_3455)
.L_3455:
        /*004c*/ 	.word	0x00000000
        /*0050*/ 	.short	0x0006
        /*0052*/ 	.short	0x0020
        /*0054*/ 	.byte	0x00, 0xf0, 0x11, 0x00


	//----- nvinfo : EIATTR_KPARAM_INFO
	.align		4
.L_3456:
        /*0058*/ 	.byte	0x04, 0x17
        /*005a*/ 	.short	(.L_3458 - .L_3457)
.L_3457:
        /*005c*/ 	.word	0x00000000
        /*0060*/ 	.short	0x0005
        /*0062*/ 	.short	0x0018
        /*0064*/ 	.byte	0x00, 0xf5, 0x21, 0x00


	//----- nvinfo : EIATTR_KPARAM_INFO
	.align		4
.L_3458:
        /*0068*/ 	.byte	0x04, 0x17
        /*006a*/ 	.short	(.L_3460 - .L_3459)
.L_3459:
        /*006c*/ 	.word	0x00000000
        /*0070*/ 	.short	0x0004
        /*0072*/ 	.short	0x0014
        /*0074*/ 	.byte	0x00, 0xf0, 0x11, 0x00


	//----- nvinfo : EIATTR_KPARAM_INFO
	.align		4
.L_3460:
        /*0078*/ 	.byte	0x04, 0x17
        /*007a*/ 	.short	(.L_3462 - .L_3461)
.L_3461:
        /*007c*/ 	.word	0x00000000
        /*0080*/ 	.short	0x0003
        /*0082*/ 	.short	0x0010
        /*0084*/ 	.byte	0x00, 0xf0, 0x11, 0x00


	//----- nvinfo : EIATTR_KPARAM_INFO
	.align		4
.L_3462:
        /*0088*/ 	.byte	0x04, 0x17
        /*008a*/ 	.short	(.L_3464 - .L_3463)
.L_3463:
        /*008c*/ 	.word	0x00000000
        /*0090*/ 	.short	0x0002
        /*0092*/ 	.short	0x0008
        /*0094*/ 	.byte	0x00, 0xf5, 0x21, 0x00


	//----- nvinfo : EIATTR_KPARAM_INFO
	.align		4
.L_3464:
        /*0098*/ 	.byte	0x04, 0x17
        /*009a*/ 	.short	(.L_3466 - .L_3465)
.L_3465:
        /*009c*/ 	.word	0x00000000
        /*00a0*/ 	.short	0x0001
        /*00a2*/ 	.short	0x0004
        /*00a4*/ 	.byte	0x00, 0xf0, 0x11, 0x00


	//----- nvinfo : EIATTR_KPARAM_INFO
	.align		4
.L_3466:
        /*00a8*/ 	.byte	0x04, 0x17
        /*00aa*/ 	.short	(.L_3468 - .L_3467)
.L_3467:
        /*00ac*/ 	.word	0x00000000
        /*00b0*/ 	.short	0x0000
        /*00b2*/ 	.short	0x0000
        /*00b4*/ 	.byte	0x00, 0xf0, 0x11, 0x00


	//----- nvinfo : EIATTR_SPARSE_MMA_MASK
	.align		4
.L_3468:
        /*00b8*/ 	.byte	0x03, 0x50
        /*00ba*/ 	.short	0x0000


	//----- nvinfo : EIATTR_MAXREG_COUNT
	.align		4
        /*00bc*/ 	.byte	0x03, 0x1b
        /*00be*/ 	.short	0x00ff


	//----- nvinfo : EIATTR_MERCURY_ISA_VERSION
	.align		4
        /*00c0*/ 	.byte	0x03, 0x5f
        /*00c2*/ 	.short	0x0101


	//----- nvinfo : EIATTR_VRC_CTA_INIT_COUNT
	.align		4
        /*00c4*/ 	.byte	0x02, 0x4a
	.zero		1
	.zero		1


	//----- nvinfo : EIATTR_EXIT_INSTR_OFFSETS
	.align		4
        /*00c8*/ 	.byte	0x04, 0x1c
        /*00ca*/ 	.short	(.L_3470 - .L_3469)


	//   ....[0]....
.L_3469:
        /*00cc*/ 	.word	0x000000c0


	//   ....[1]....
        /*00d0*/ 	.word	0x000004b0


	//----- nvinfo : EIATTR_CRS_STACK_SIZE
	.align		4
.L_3470:
        /*00d4*/ 	.byte	0x04, 0x1e
        /*00d6*/ 	.short	(.L_3472 - .L_3471)
.L_3471:
        /*00d8*/ 	.word	0x00000000


	//----- nvinfo : EIATTR_CBANK_PARAM_SIZE
	.align		4
.L_3472:
        /*00dc*/ 	.byte	0x03, 0x19
        /*00de*/ 	.short	0x0038


	//----- nvinfo : EIATTR_PARAM_CBANK
	.align		4
        /*00e0*/ 	.byte	0x04, 0x0a
        /*00e2*/ 	.short	(.L_3474 - .L_3473)
	.align		4
.L_3473:
        /*00e4*/ 	.word	index@(.nv.constant0.ge_atan2)
        /*00e8*/ 	.short	0x0380
        /*00ea*/ 	.short	0x0038


	//----- nvinfo : EIATTR_SW_WAR
	.align		4
.L_3474:
        /*00ec*/ 	.byte	0x04, 0x36
        /*00ee*/ 	.short	(.L_3476 - .L_3475)
.L_3475:
        /*00f0*/ 	.word	0x00000008
.L_3476:


//--------------------- .nv.info.ge_atan          --------------------------
	.section	.nv.info.ge_atan,"",@"SHT_CUDA_INFO"
	.sectionflags	@""
	.align	4


	//----- nvinfo : EIATTR_CUDA_API_VERSION
	.align		4
        /*0000*/ 	.byte	0x04, 0x37
        /*0002*/ 	.short	(.L_3478 - .L_3477)
.L_3477:
        /*0004*/ 	.word	0x00000082


	//----- nvinfo : EIATTR_KPARAM_INFO
	.align		4
.L_3478:
        /*0008*/ 	.byte	0x04, 0x17
        /*000a*/ 	.short	(.L_3480 - .L_3479)
.L_3479:
        /*000c*/ 	.word	0x00000000
        /*0010*/ 	.short	0x0007
        /*0012*/ 	.short	0x0024
        /*0014*/ 	.byte	0x00, 0xf0, 0x11, 0x00


	//----- nvinfo : EIATTR_KPARAM_INFO
	.align		4
.L_3480:
        /*0018*/ 	.byte	0x04, 0x17
        /*001a*/ 	.short	(.L_3482 - .L_3481)
.L_3481:
        /*001c*/ 	.word	0x00000000
        /*0020*/ 	.short	0x0006
        /*0022*/ 	.short	0x0020
        /*0024*/ 	.byte	0x00, 0xf0, 0x11, 0x00


	//----- nvinfo : EIATTR_KPARAM_INFO
	.align		4
.L_3482:
        /*0028*/ 	.byte	0x04, 0x17
        /*002a*/ 	.short	(.L_3484 - .L_3483)
.L_3483:
        /*002c*/ 	.word	0x00000000
        /*0030*/ 	.short	0x0005
        /*0032*/ 	.short	0x0018
        /*0034*/ 	.byte	0x00, 0xf5, 0x21, 0x00


	//----- nvinfo : EIATTR_KPARAM_INFO
	.align		4
.L_3484:
        /*0038*/ 	.byte	0x04, 0x17
        /*003a*/ 	.short	(.L_3486 - .L_3485)
.L_3485:
        /*003c*/ 	.word	0x00000000
        /*0040*/ 	.short	0x0004
        /*0042*/ 	.short	0x0014
        /*0044*/ 	.byte	0x00, 0xf0, 0x11, 0x00


	//----- nvinfo : EIATTR_KPARAM_INFO
	.align		4
.L_3486:
        /*0048*/ 	.byte	0x04, 0x17
        /*004a*/ 	.short	(.L_3488 - .L_3487)
.L_3487:
        /*004c*/ 	.word	0x00000000
        /*0050*/ 	.short	0x0003
        /*0052*/ 	.short	0x0010
        /*0054*/ 	.byte	0x00, 0xf0, 0x11, 0x00


	//----- nvinfo : EIATTR_KPARAM_INFO
	.align		4
.L_3488:
        /*0058*/ 	.byte	0x04, 0x17
        /*005a*/ 	.short	(.L_3490 - .L_3489)
.L_3489:
        /*005c*/ 	.word	0x00000000
        /*0060*/ 	.short	0x0002
        /*0062*/ 	.short	0x0008
        /*0064*/ 	.byte	0x00, 0xf5, 0x21, 0x00


	//----- nvinfo : EIATTR_KPARAM_INFO
	.align		4
.L_3490:
        /*0068*/ 	.byte	0x04, 0x17
        /*006a*/ 	.short	(.L_3492 - .L_3491)
.L_3491:
        /*006c*/ 	.word	0x00000000
        /*0070*/ 	.short	0x0001
        /*0072*/ 	.short	0x0004
        /*0074*/ 	.byte	0x00, 0xf0, 0x11, 0x00


	//----- nvinfo : EIATTR_KPARAM_INFO
	.align		4
.L_3492:
        /*0078*/ 	.byte	0x04, 0x17
        /*007a*/ 	.short	(.L_3494 - .L_3493)
.L_3493:
        /*007c*/ 	.word	0x00000000
        /*0080*/ 	.short	0x0000
        /*0082*/ 	.short	0x0000
        /*0084*/ 	.byte	0x00, 0xf0, 0x11, 0x00


	//----- nvinfo : EIATTR_SPARSE_MMA_MASK
	.align		4
.L_3494:
        /*0088*/ 	.byte	0x03, 0x50
        /*008a*/ 	.short	0x0000


	//----- nvinfo : EIATTR_MAXREG_COUNT
	.align		4
        /*008c*/ 	.byte	0x03, 0x1b
        /*008e*/ 	.short	0x00ff


	//----- nvinfo : EIATTR_MERCURY_ISA_VERSION
	.align		4
        /*0090*/ 	.byte	0x03, 0x5f
        /*0092*/ 	.short	0x0101


	//----- nvinfo : EIATTR_VRC_CTA_INIT_COUNT
	.align		4
        /*0094*/ 	.byte	0x02, 0x4a
	.zero		1
	.zero		1


	//----- nvinfo : EIATTR_EXIT_INSTR_OFFSETS
	.align		4
        /*0098*/ 	.byte	0x04, 0x1c
        /*009a*/ 	.short	(.L_3496 - .L_3495)


	//   ....[0]....
.L_3495:
        /*009c*/ 	.word	0x000000c0


	//   ....[1]....
        /*00a0*/ 	.word	0x000002d0


	//----- nvinfo : EIATTR_CBANK_PARAM_SIZE
	.align		4
.L_3496:
        /*00a4*/ 	.byte	0x03, 0x19
        /*00a6*/ 	.short	0x0028


	//----- nvinfo : EIATTR_PARAM_CBANK
	.align		4
        /*00a8*/ 	.byte	0x04, 0x0a
        /*00aa*/ 	.short	(.L_3498 - .L_3497)
	.align		4
.L_3497:
        /*00ac*/ 	.word	index@(.nv.constant0.ge_atan)
        /*00b0*/ 	.short	0x0380
        /*00b2*/ 	.short	0x0028


	//----- nvinfo : EIATTR_SW_WAR
	.align		4
.L_3498:
        /*00b4*/ 	.byte	0x04, 0x36
        /*00b6*/ 	.short	(.L_3500 - .L_3499)
.L_3499:
        /*00b8*/ 	.word	0x00000008
.L_3500:


//--------------------- .nv.info.ge_acos          --------------------------
	.section	.nv.info.ge_acos,"",@"SHT_CUDA_INFO"
	.sectionflags	@""
	.align	4


	//----- nvinfo : EIATTR_CUDA_API_VERSION
	.align		4
        /*0000*/ 	.byte	0x04, 0x37
        /*0002*/ 	.short	(.L_3502 - .L_3501)
.L_3501:
        /*0004*/ 	.word	0x00000082


	//----- nvinfo : EIATTR_KPARAM_INFO
	.align		4
.L_3502:
        /*0008*/ 	.byte	0x04, 0x17
        /*000a*/ 	.short	(.L_3504 - .L_3503)
.L_3503:
        /*000c*/ 	.word	0x00000000
        /*0010*/ 	.short	0x0007
        /*0012*/ 	.short	0x0024
        /*0014*/ 	.byte	0x00, 0xf0, 0x11, 0x00


	//----- nvinfo : EIATTR_KPARAM_INFO
	.align		4
.L_3504:
        /*0018*/ 	.byte	0x04, 0x17
        /*001a*/ 	.short	(.L_3506 - .L_3505)
.L_3505:
        /*001c*/ 	.word	0x00000000
        /*0020*/ 	.short	0x0006
        /*0022*/ 	.short	0x0020
        /*0024*/ 	.byte	0x00, 0xf0, 0x11, 0x00


	//----- nvinfo : EIATTR_KPARAM_INFO
	.align		4
.L_3506:
        /*0028*/ 	.byte	0x04, 0x17
        /*002a*/ 	.short	(.L_3508 - .L_3507)
.L_3507:
        /*002c*/ 	.word	0x00000000
        /*0030*/ 	.short	0x0005
        /*0032*/ 	.short	0x0018
        /*0034*/ 	.byte	0x00, 0xf5, 0x21, 0x00


	//----- nvinfo : EIATTR_KPARAM_INFO
	.align		4
.L_3508:
        /*0038*/ 	.byte	0x04, 0x17
        /*003a*/ 	.short	(.L_3510 - .L_3509)
.L_3509:
        /*003c*/ 	.word	0x00000000
        /*0040*/ 	.short	0x0004
        /*0042*/ 	.short	0x0014
        /*0044*/ 	.byte	0x00, 0xf0, 0x11, 0x00


	//----- nvinfo : EIATTR_KPARAM_INFO
	.align		4
.L_3510:
        /*0048*/ 	.byte	0x04, 0x17
        /*004a*/ 	.short	(.L_3512 - .L_3511)
.L_3511:
        /*004c*/ 	.word	0x00000000
        /*0050*/ 	.short	0x0003
        /*0052*/ 	.short	0x0010
        /*0054*/ 	.byte	0x00, 0xf0, 0x11, 0x00


	//----- nvinfo : EIATTR_KPARAM_INFO
	.align		4
.L_3512:
        /*0058*/ 	.byte	0x04, 0x17
        /*005a*/ 	.short	(.L_3514 - .L_3513)
.L_3513:
        /*005c*/ 	.word	0x00000000
        /*0060*/ 	.short	0x0002
        /*0062*/ 	.short	0x0008
        /*0064*/ 	.byte	0x00, 0xf5, 0x21, 0x00


	//----- nvinfo : EIATTR_KPARAM_INFO
	.align		4
.L_3514:
        /*0068*/ 	.byte	0x04, 0x17
        /*006a*/ 	.short	(.L_3516 - .L_3515)
.L_3515:
        /*006c*/ 	.word	0x00000000
        /*0070*/ 	.short	0x0001
        /*0072*/ 	.short	0x0004
        /*0074*/ 	.byte	0x00, 0xf0, 0x11, 0x00


	//----- nvinfo : EIATTR_KPARAM_INFO
	.align		4
.L_3516:
        /*0078*/ 	.byte	0x04, 0x17
        /*007a*/ 	.short	(.L_3518 - .L_3517)
.L_3517:
        /*007c*/ 	.word	0x00000000
        /*0080*/ 	.short	0x0000
        /*0082*/ 	.short	0x0000
        /*0084*/ 	.byte	0x00, 0xf0, 0x11, 0x00


	//----- nvinfo : EIATTR_SPARSE_MMA_MASK
	.align		4
.L_3518:
        /*0088*/ 	.byte	0x03, 0x50
        /*008a*/ 	.short	0x0000


	//----- nvinfo : EIATTR_MAXREG_COUNT
	.align		4
        /*008c*/ 	.byte	0x03, 0x1b
        /*008e*/ 	.short	0x00ff


	//----- nvinfo : EIATTR_MERCURY_ISA_VERSION
	.align		4
        /*0090*/ 	.byte	0x03, 0x5f
        /*0092*/ 	.short	0x0101


	//----- nvinfo : EIATTR_VRC_CTA_INIT_COUNT
	.align		4
        /*0094*/ 	.byte	0x02, 0x4a
	.zero		1
	.zero		1


	//----- nvinfo : EIATTR_EXIT_INSTR_OFFSETS
	.align		4
        /*0098*/ 	.byte	0x04, 0x1c
        /*009a*/ 	.short	(.L_3520 - .L_3519)


	//   ....[0]....
.L_3519:
        /*009c*/ 	.word	0x000000c0


	//   ....[1]....
        /*00a0*/ 	.word	0x00000340


	//----- nvinfo : EIATTR_CBANK_PARAM_SIZE
	.align		4
.L_3520:
        /*00a4*/ 	.byte	0x03, 0x19
        /*00a6*/ 	.short	0x0028


	//----- nvinfo : EIATTR_PARAM_CBANK
	.align		4
        /*00a8*/ 	.byte	0x04, 0x0a
        /*00aa*/ 	.short	(.L_3522 - .L_3521)
	.align		4
.L_3521:
        /*00ac*/ 	.word	index@(.nv.constant0.ge_acos)
        /*00b0*/ 	.short	0x0380
        /*00b2*/ 	.short	0x0028


	//----- nvinfo : EIATTR_SW_WAR
	.align		4
.L_3522:
        /*00b4*/ 	.byte	0x04, 0x36
        /*00b6*/ 	.short	(.L_3524 - .L_3523)
.L_3523:
        /*00b8*/ 	.word	0x00000008
.L_3524:


//--------------------- .nv.info.ge_asin          --------------------------
	.section	.nv.info.ge_asin,"",@"SHT_CUDA_INFO"
	.sectionflags	@""
	.align	4


	//----- nvinfo : EIATTR_CUDA_API_VERSION
	.align		4
        /*0000*/ 	.byte	0x04, 0x37
        /*0002*/ 	.short	(.L_3526 - .L_3525)
.L_3525:
        /*0004*/ 	.word	0x00000082


	//----- nvinfo : EIATTR_KPARAM_INFO
	.align		4
.L_3526:
        /*0008*/ 	.byte	0x04, 0x17
        /*000a*/ 	.short	(.L_3528 - .L_3527)
.L_3527:
        /*000c*/ 	.word	0x00000000
        /*0010*/ 	.short	0x0007
        /*0012*/ 	.short	0x0024
        /*0014*/ 	.byte	0x00, 0xf0, 0x11, 0x00


	//----- nvinfo : EIATTR_KPARAM_INFO
	.align		4
.L_3528:
        /*0018*/ 	.byte	0x04, 0x17
        /*001a*/ 	.short	(.L_3530 - .L_3529)
.L_3529:
        /*001c*/ 	.word	0x00000000
        /*0020*/ 	.short	0x0006
        /*0022*/ 	.short	0x0020
        /*0024*/ 	.byte	0x00, 0xf0, 0x11, 0x00


	//----- nvinfo : EIATTR_KPARAM_INFO
	.align		4
.L_3530:
        /*0028*/ 	.byte	0x04, 0x17
        /*002a*/ 	.short	(.L_3532 - .L_3531)
.L_3531:
        /*002c*/ 	.word	0x00000000
        /*0030*/ 	.short	0x0005
        /*0032*/ 	.short	0x0018
        /*0034*/ 	.byte	0x00, 0xf5, 0x21, 0x00


	//----- nvinfo : EIATTR_KPARAM_INFO
	.align		4
.L_3532:
        /*0038*/ 	.byte	0x04, 0x17
        /*003a*/ 	.short	(.L_3534 - .L_3533)
.L_3533:
        /*003c*/ 	.word	0x00000000
        /*0040*/ 	.short	0x0004
        /*0042*/ 	.short	0x0014
        /*0044*/ 	.byte	0x00, 0xf0, 0x11, 0x00


	//----- nvinfo : EIATTR_KPARAM_INFO
	.align		4
.L_3534:
        /*0048*/ 	.byte	0x04, 0x17
        /*004a*/ 	.short	(.L_3536 - .L_3535)
.L_3535:
        /*004c*/ 	.word	0x00000000
        /*0050*/ 	.short	0x0003
        /*0052*/ 	.short	0x0010
        /*0054*/ 	.byte	0x00, 0xf0, 0x11, 0x00


	//----- nvinfo : EIATTR_KPARAM_INFO
	.align		4
.L_3536:
        /*0058*/ 	.byte	0x04, 0x17
        /*005a*/ 	.short	(.L_3538 - .L_3537)
.L_3537:
        /*005c*/ 	.word	0x00000000
        /*0060*/ 	.short	0x0002
        /*0062*/ 	.short	0x0008
        /*0064*/ 	.byte	0x00, 0xf5, 0x21, 0x00


	//----- nvinfo : EIATTR_KPARAM_INFO
	.align		4
.L_3538:
        /*0068*/ 	.byte	0x04, 0x17
        /*006a*/ 	.short	(.L_3540 - .L_3539)
.L_3539:
        /*006c*/ 	.word	0x00000000
        /*0070*/ 	.short	0x0001
        /*0072*/ 	.short	0x0004
        /*0074*/ 	.byte	0x00, 0xf0, 0x11, 0x00


	//----- nvinfo : EIATTR_KPARAM_INFO
	.align		4
.L_3540:
        /*0078*/ 	.byte	0x04, 0x17
        /*007a*/ 	.short	(.L_3542 - .L_3541)
.L_3541:
        /*007c*/ 	.word	0x00000000
        /*0080*/ 	.short	0x0000
        /*0082*/ 	.short	0x0000
        /*0084*/ 	.byte	0x00, 0xf0, 0x11, 0x00


	//----- nvinfo : EIATTR_SPARSE_MMA_MASK
	.align		4
.L_3542:
        /*0088*/ 	.byte	0x03, 0x50
        /*008a*/ 	.short	0x0000


	//----- nvinfo : EIATTR_MAXREG_COUNT
	.align		4
        /*008c*/ 	.byte	0x03, 0x1b
        /*008e*/ 	.short	0x00ff


	//----- nvinfo : EIATTR_MERCURY_ISA_VERSION
	.align		4
        /*0090*/ 	.byte	0x03, 0x5f
        /*0092*/ 	.short	0x0101


	//----- nvinfo : EIATTR_VRC_CTA_INIT_COUNT
	.align		4
        /*0094*/ 	.byte	0x02, 0x4a
	.zero		1
	.zero		1


	//----- nvinfo : EIATTR_EXIT_INSTR_OFFSETS
	.align		4
        /*0098*/ 	.byte	0x04, 0x1c
        /*009a*/ 	.short	(.L_3544 - .L_3543)


	//   ....[0]....
.L_3543:
        /*009c*/ 	.word	0x000000c0


	//   ....[1]....
        /*00a0*/ 	.word	0x00000330


	//----- nvinfo : EIATTR_CBANK_PARAM_SIZE
	.align		4
.L_3544:
        /*00a4*/ 	.byte	0x03, 0x19
        /*00a6*/ 	.short	0x0028


	//----- nvinfo : EIATTR_PARAM_CBANK
	.align		4
        /*00a8*/ 	.byte	0x04, 0x0a
        /*00aa*/ 	.short	(.L_3546 - .L_3545)
	.align		4
.L_3545:
        /*00ac*/ 	.word	index@(.nv.constant0.ge_asin)
        /*00b0*/ 	.short	0x0380
        /*00b2*/ 	.short	0x0028


	//----- nvinfo : EIATTR_SW_WAR
	.align		4
.L_3546:
        /*00b4*/ 	.byte	0x04, 0x36
        /*00b6*/ 	.short	(.L_3548 - .L_3547)
.L_3547:
        /*00b8*/ 	.word	0x00000008
.L_3548:


//--------------------- .nv.info.ge_sincos        --------------------------
	.section	.nv.info.ge_sincos,"",@"SHT_CUDA_INFO"
	.sectionflags	@""
	.align	4


	//----- nvinfo : EIATTR_CUDA_API_VERSION
	.align		4
        /*0000*/ 	.byte	0x04, 0x37
        /*0002*/ 	.short	(.L_3550 - .L_3549)
.L_3549:
        /*0004*/ 	.word	0x00000082


	//----- nvinfo : EIATTR_KPARAM_INFO
	.align		4
.L_3550:
        /*0008*/ 	.byte	0x04, 0x17
        /*000a*/ 	.short	(.L_3552 - .L_3551)
.L_3551:
        /*000c*/ 	.word	0x00000000
        /*0010*/ 	.short	0x000a
        /*0012*/ 	.short	0x0034
        /*0014*/ 	.byte	0x00, 0xf0, 0x11, 0x00


	//----- nvinfo : EIATTR_KPARAM_INFO
	.align		4
.L_3552:
        /*0018*/ 	.byte	0x04, 0x17
        /*001a*/ 	.short	(.L_3554 - .L_3553)
.L_3553:
        /*001c*/ 	.word	0x00000000
        /*0020*/ 	.short	0x0009
        /*0022*/ 	.short	0x0030
        /*0024*/ 	.byte	0x00, 0xf0, 0x11, 0x00


	//----- nvinfo : EIATTR_KPARAM_INFO
	.align		4
.L_3554:
        /*0028*/ 	.byte	0x04, 0x17
        /*002a*/ 	.short	(.L_3556 - .L_3555)
.L_3555:
        /*002c*/ 	.word	0x00000000
        /*0030*/ 	.short	0x0008
        /*0032*/ 	.short	0x0028
        /*0034*/ 	.byte	0x00, 0xf5, 0x21, 0x00


	//----- nvinfo : EIATTR_KPARAM_INFO
	.align		4
.L_3556:
        /*0038*/ 	.byte	0x04, 0x17
        /*003a*/ 	.short	(.L_3558 - .L_3557)
.L_3557:
        /*003c*/ 	.word	0x00000000
        /*0040*/ 	.short	0x0007
        /*0042*/ 	.short	0x0024
        /*0044*/ 	.byte	0x00, 0xf0, 0x11, 0x00


	//----- nvinfo : EIATTR_KPARAM_INFO
	.align		4
.L_3558:
        /*0048*/ 	.byte	0x04, 0x17
        /*004a*/ 	.short	(.L_3560 - .L_3559)
.L_3559:
        /*004c*/ 	.word	0x00000000
        /*0050*/ 	.short	0x0006
        /*0052*/ 	.short	0x0020
        /*0054*/ 	.byte	0x00, 0xf0, 0x11, 0x00


	//----- nvinfo : EIATTR_KPARAM_INFO
	.align		4
.L_3560:
        /*0058*/ 	.byte	0x04, 0x17
        /*005a*/ 	.short	(.L_3562 - .L_3561)
.L_3561:
        /*005c*/ 	.word	0x00000000
        /*0060*/ 	.short	0x0005
        /*0062*/ 	.short	0x0018
        /*0064*/ 	.byte	0x00, 0xf5, 0x21, 0x00


	//----- nvinfo : EIATTR_KPARAM_INFO
	.align		4
.L_3562:
        /*0068*/ 	.byte	0x04, 0x17
        /*006a*/ 	.short	(.L_3564 - .L_3563)
.L_3563:
        /*006c*/ 	.word	0x00000000
        /*0070*/ 	.short	0x0004
        /*0072*/ 	.short	0x0014
        /*0074*/ 	.byte	0x00, 0xf0, 0x11, 0x00


	//----- nvinfo : EIATTR_KPARAM_INFO
	.align		4
.L_3564:
        /*0078*/ 	.byte	0x04, 0x17
        /*007a*/ 	.short	(.L_3566 - .L_3565)
.L_3565:
        /*007c*/ 	.word	0x00000000
        /*0080*/ 	.short	0x0003
        /*0082*/ 	.short	0x0010
        /*0084*/ 	.byte	0x00, 0xf0, 0x11, 0x00


	//----- nvinfo : EIATTR_KPARAM_INFO
	.align		4
.L_3566:
        /*0088*/ 	.byte	0x04, 0x17
        /*008a*/ 	.short	(.L_3568 - .L_3567)
.L_3567:
        /*008c*/ 	.word	0x00000000
        /*0090*/ 	.short	0x0002
        /*0092*/ 	.short	0x0008
        /*0094*/ 	.byte	0x00, 0xf5, 0x21, 0x00


	//----- nvinfo : EIATTR_KPARAM_INFO
	.align		4
.L_3568:
        /*0098*/ 	.byte	0x04, 0x17
        /*009a*/ 	.short	(.L_3570 - .L_3569)
.L_3569:
        /*009c*/ 	.word	0x00000000
        /*00a0*/ 	.short	0x0001
        /*00a2*/ 	.short	0x0004
        /*00a4*/ 	.byte	0x00, 0xf0, 0x11, 0x00


	//----- nvinfo : EIATTR_KPARAM_INFO
	.align		4
.L_3570:
        /*00a8*/ 	.byte	0x04, 0x17
        /*00aa*/ 	.short	(.L_3572 - .L_3571)
.L_3571:
        /*00ac*/ 	.word	0x00000000
        /*00b0*/ 	.short	0x0000
        /*00b2*/ 	.short	0x0000
        /*00b4*/ 	.byte	0x00, 0xf0, 0x11, 0x00


	//----- nvinfo : EIATTR_SPARSE_MMA_MASK
	.align		4
.L_3572:
        /*00b8*/ 	.byte	0x03, 0x50
        /*00ba*/ 	.short	0x0000


	//----- nvinfo : EIATTR_MAXREG_COUNT
	.align		4
        /*00bc*/ 	.byte	0x03, 0x1b
        /*00be*/ 	.short	0x00ff


	//----- nvinfo : EIATTR_MERCURY_ISA_VERSION
	.align		4
        /*00c0*/ 	.byte	0x03, 0x5f
        /*00c2*/ 	.short	0x0101


	//----- nvinfo : EIATTR_VRC_CTA_INIT_COUNT
	.align		4
        /*00c4*/ 	.byte	0x02, 0x4a
	.zero		1
	.zero		1


	//----- nvinfo : EIATTR_EXIT_INSTR_OFFSETS
	.align		4
        /*00c8*/ 	.byte	0x04, 0x1c
        /*00ca*/ 	.short	(.L_3574 - .L_3573)


	//   ....[0]....
.L_3573:
        /*00cc*/ 	.word	0x000000c0


	//   ....[1]....
        /*00d0*/ 	.word	0x000009e0


	//----- nvinfo : EIATTR_CRS_STACK_SIZE
	.align		4
.L_3574:
        /*00d4*/ 	.byte	0x04, 0x1e
        /*00d6*/ 	.short	(.L_3576 - .L_3575)
.L_3575:
        /*00d8*/ 	.word	0x00000000


	//----- nvinfo : EIATTR_CBANK_PARAM_SIZE
	.align		4
.L_3576:
        /*00dc*/ 	.byte	0x03, 0x19
        /*00de*/ 	.short	0x0038


	//----- nvinfo : EIATTR_PARAM_CBANK
	.align		4
        /*00e0*/ 	.byte	0x04, 0x0a
        /*00e2*/ 	.short	(.L_3578 - .L_3577)
	.align		4
.L_3577:
        /*00e4*/ 	.word	index@(.nv.constant0.ge_sincos)
        /*00e8*/ 	.short	0x0380
        /*00ea*/ 	.short	0x0038


	//----- nvinfo : EIATTR_SW_WAR
	.align		4
.L_3578:
        /*00ec*/ 	.byte	0x04, 0x36
        /*00ee*/ 	.short	(.L_3580 - .L_3579)
.L_3579:
        /*00f0*/ 	.word	0x00000008
.L_3580:


//--------------------- .nv.info.ge_tan           --------------------------
	.section	.nv.info.ge_tan,"",@"SHT_CUDA_INFO"
	.sectionflags	@""
	.align	4


	//----- nvinfo : EIATTR_CUDA_API_VERSION
	.align		4
        /*0000*/ 	.byte	0x04, 0x37
        /*0002*/ 	.short	(.L_3582 - .L_3581)
.L_3581:
        /*0004*/ 	.word	0x00000082


	//----- nvinfo : EIATTR_KPARAM_INFO
	.align		4
.L_3582:
        /*0008*/ 	.byte	0x04, 0x17
        /*000a*/ 	.short	(.L_3584 - .L_3583)
.L_3583:
        /*000c*/ 	.word	0x00000000
        /*0010*/ 	.short	0x0007
        /*0012*/ 	.short	0x0024
        /*0014*/ 	.byte	0x00, 0xf0, 0x11, 0x00


	//----- nvinfo : EIATTR_KPARAM_INFO
	.align		4
.L_3584:
        /*0018*/ 	.byte	0x04, 0x17
        /*001a*/ 	.short	(.L_3586 - .L_3585)
.L_3585:
        /*001c*/ 	.word	0x00000000
        /*0020*/ 	.short	0x0006
        /*0022*/ 	.short	0x0020
        /*0024*/ 	.byte	0x00, 0xf0, 0x11, 0x00


	//----- nvinfo : EIATTR_KPARAM_INFO
	.align		4
.L_3586:
        /*0028*/ 	.byte	0x04, 0x17
        /*002a*/ 	.short	(.L_3588 - .L_3587)
.L_3587:
        /*002c*/ 	.word	0x00000000
        /*0030*/ 	.short	0x0005
        /*0032*/ 	.short	0x0018
        /*0034*/ 	.byte	0x00, 0xf5, 0x21, 0x00


	//----- nvinfo : EIATTR_KPARAM_INFO
	.align		4
.L_3588:
        /*0038*/ 	.byte	0x04, 0x17
        /*003a*/ 	.short	(.L_3590 - .L_3589)
.L_3589:
        /*003c*/ 	.word	0x00000000
        /*0040*/ 	.short	0x0004
        /*0042*/ 	.short	0x0014
        /*0044*/ 	.byte	0x00, 0xf0, 0x11, 0x00


	//----- nvinfo : EIATTR_KPARAM_INFO
	.align		4
.L_3590:
        /*0048*/ 	.byte	0x04, 0x17
        /*004a*/ 	.short	(.L_3592 - .L_3591)
.L_3591:
        /*004c*/ 	.word	0x00000000
        /*0050*/ 	.short	0x0003
        /*0052*/ 	.short	0x0010
        /*0054*/ 	.byte	0x00, 0xf0, 0x11, 0x00


	//----- nvinfo : EIATTR_KPARAM_INFO
	.align		4
.L_3592:
        /*0058*/ 	.byte	0x04, 0x17
        /*005a*/ 	.short	(.L_3594 - .L_3593)
.L_3593:
        /*005c*/ 	.word	0x00000000
        /*0060*/ 	.short	0x0002
        /*0062*/ 	.short	0x0008
        /*0064*/ 	.byte	0x00, 0xf5, 0x21, 0x00


	//----- nvinfo : EIATTR_KPARAM_INFO
	.align		4
.L_3594:
        /*0068*/ 	.byte	0x04, 0x17
        /*006a*/ 	.short	(.L_3596 - .L_3595)
.L_3595:
        /*006c*/ 	.word	0x00000000
        /*0070*/ 	.short	0x0001
        /*0072*/ 	.short	0x0004
        /*0074*/ 	.byte	0x00, 0xf0, 0x11, 0x00


	//----- nvinfo : EIATTR_KPARAM_INFO
	.align		4
.L_3596:
        /*0078*/ 	.byte	0x04, 0x17
        /*007a*/ 	.short	(.L_3598 - .L_3597)
.L_3597:
        /*007c*/ 	.word	0x00000000
        /*0080*/ 	.short	0x0000
        /*0082*/ 	.short	0x0000
        /*0084*/ 	.byte	0x00, 0xf0, 0x11, 0x00


	//----- nvinfo : EIATTR_SPARSE_MMA_MASK
	.align		4
.L_3598:
        /*0088*/ 	.byte	0x03, 0x50
        /*008a*/ 	.short	0x0000


	//----- nvinfo : EIATTR_MAXREG_COUNT
	.align		4
        /*008c*/ 	.byte	0x03, 0x1b
        /*008e*/ 	.short	0x00ff


	//----- nvinfo : EIATTR_MERCURY_ISA_VERSION
	.align		4
        /*0090*/ 	.byte	0x03, 0x5f
        /*0092*/ 	.short	0x0101


	//----- nvinfo : EIATTR_VRC_CTA_INIT_COUNT
	.align		4
        /*0094*/ 	.byte	0x02, 0x4a
	.zero		1
	.zero		1


	//----- nvinfo : EIATTR_EXIT_INSTR_OFFSETS
	.align		4
        /*0098*/ 	.byte	0x04, 0x1c
        /*009a*/ 	.short	(.L_3600 - .L_3599)


	//   ....[0]....
.L_3599:
        /*009c*/ 	.word	0x000000c0


	//   ....[1]....
        /*00a0*/ 	.word	0x00000910


	//----- nvinfo : EIATTR_CRS_STACK_SIZE
	.align		4
.L_3600:
        /*00a4*/ 	.byte	0x04, 0x1e
        /*00a6*/ 	.short	(.L_3602 - .L_3601)
.L_3601:
        /*00a8*/ 	.word	0x00000000


	//----- nvinfo : EIATTR_CBANK_PARAM_SIZE
	.align		4
.L_3602:
        /*00ac*/ 	.byte	0x03, 0x19
        /*00ae*/ 	.short	0x0028


	//----- nvinfo : EIATTR_PARAM_CBANK
	.align		4
        /*00b0*/ 	.byte	0x04, 0x0a
        /*00b2*/ 	.short	(.L_3604 - .L_3603)
	.align		4
.L_3603:
        /*00b4*/ 	.word	index@(.nv.constant0.ge_tan)
        /*00b8*/ 	.short	0x0380
        /*00ba*/ 	.short	0x0028


	//----- nvinfo : EIATTR_SW_WAR
	.align		4
.L_3604:
        /*00bc*/ 	.byte	0x04, 0x36
        /*00be*/ 	.short	(.L_3606 - .L_3605)
.L_3605:
        /*00c0*/ 	.word	0x00000008
.L_3606:


//--------------------- .nv.info.ge_cos           --------------------------
	.section	.nv.info.ge_cos,"",@"SHT_CUDA_INFO"
	.sectionflags	@""
	.align	4


	//----- nvinfo : EIATTR_CUDA_API_VERSION
	.align		4
        /*0000*/ 	.byte	0x04, 0x37
        /*0002*/ 	.short	(.L_3608 - .L_3607)
.L_3607:
        /*0004*/ 	.word	0x00000082


	//----- nvinfo : EIATTR_KPARAM_INFO
	.align		4
.L_3608:
        /*0008*/ 	.byte	0x04, 0x17
        /*000a*/ 	.short	(.L_3610 - .L_3609)
.L_3609:
        /*000c*/ 	.word	0x00000000
        /*0010*/ 	.short	0x0007
        /*0012*/ 	.short	0x0024
        /*0014*/ 	.byte	0x00, 0xf0, 0x11, 0x00


	//----- nvinfo : EIATTR_KPARAM_INFO
	.align		4
.L_3610:
        /*0018*/ 	.byte	0x04, 0x17
        /*001a*/ 	.short	(.L_3612 - .L_3611)
.L_3611:
        /*001c*/ 	.word	0x00000000
        /*0020*/ 	.short	0x0006
        /*0022*/ 	.short	0x0020
        /*0024*/ 	.byte	0x00, 0xf0, 0x11, 0x00


	//----- nvinfo : EIATTR_KPARAM_INFO
	.align		4
.L_3612:
        /*0028*/ 	.byte	0x04, 0x17
        /*002a*/ 	.short	(.L_3614 - .L_3613)
.L_3613:
        /*002c*/ 	.word	0x00000000
        /*0030*/ 	.short	0x0005
        /*0032*/ 	.short	0x0018
        /*0034*/ 	.byte	0x00, 0xf5, 0x21, 0x00


	//----- nvinfo : EIATTR_KPARAM_INFO
	.align		4
.L_3614:
        /*0038*/ 	.byte	0x04, 0x17
        /*003a*/ 	.short	(.L_3616 - .L_3615)
.L_3615:
        /*003c*/ 	.word	0x00000000
        /*0040*/ 	.short	0x0004
        /*0042*/ 	.short	0x0014
        /*0044*/ 	.byte	0x00, 0xf0, 0x11, 0x00


	//----- nvinfo : EIATTR_KPARAM_INFO
	.align		4
.L_3616:
        /*0048*/ 	.byte	0x04, 0x17
        /*004a*/ 	.short	(.L_3618 - .L_3617)
.L_3617:
        /*004c*/ 	.word	0x00000000
        /*0050*/ 	.short	0x0003
        /*0052*/ 	.short	0x0010
        /*0054*/ 	.byte	0x00, 0xf0, 0x11, 0x00


	//----- nvinfo : EIATTR_KPARAM_INFO
	.align		4
.L_3618:
        /*0058*/ 	.byte	0x04, 0x17
        /*005a*/ 	.short	(.L_3620 - .L_3619)
.L_3619:
        /*005c*/ 	.word	0x00000000
        /*0060*/ 	.short	0x0002
        /*0062*/ 	.short	0x0008
        /*0064*/ 	.byte	0x00, 0xf5, 0x21, 0x00


	//----- nvinfo : EIATTR_KPARAM_INFO
	.align		4
.L_3620:
        /*0068*/ 	.byte	0x04, 0x17
        /*006a*/ 	.short	(.L_3622 - .L_3621)
.L_3621:
        /*006c*/ 	.word	0x00000000
        /*0070*/ 	.short	0x0001
        /*0072*/ 	.short	0x0004
        /*0074*/ 	.byte	0x00, 0xf0, 0x11, 0x00


	//----- nvinfo : EIATTR_KPARAM_INFO
	.align		4
.L_3622:
        /*0078*/ 	.byte	0x04, 0x17
        /*007a*/ 	.short	(.L_3624 - .L_3623)
.L_3623:
        /*007c*/ 	.word	0x00000000
        /*0080*/ 	.short	0x0000
        /*0082*/ 	.short	0x0000
        /*0084*/ 	.byte	0x00, 0xf0, 0x11, 0x00


	//----- nvinfo : EIATTR_SPARSE_MMA_MASK
	.align		4
.L_3624:
        /*0088*/ 	.byte	0x03, 0x50
        /*008a*/ 	.short	0x0000


	//----- nvinfo : EIATTR_MAXREG_COUNT
	.align		4
        /*008c*/ 	.byte	0x03, 0x1b
        /*008e*/ 	.short	0x00ff


	//----- nvinfo : EIATTR_MERCURY_ISA_VERSION
	.align		4
        /*0090*/ 	.byte	0x03, 0x5f
        /*0092*/ 	.short	0x0101


	//----- nvinfo : EIATTR_VRC_CTA_INIT_COUNT
	.align		4
        /*0094*/ 	.byte	0x02, 0x4a
	.zero		1
	.zero		1


	//----- nvinfo : EIATTR_EXIT_INSTR_OFFSETS
	.align		4
        /*0098*/ 	.byte	0x04, 0x1c
        /*009a*/ 	.short	(.L_3626 - .L_3625)


	//   ....[0]....
.L_3625:
        /*009c*/ 	.word	0x000000c0


	//   ....[1]....
        /*00a0*/ 	.word	0x00000960


	//----- nvinfo : EIATTR_CRS_STACK_SIZE
	.align		4
.L_3626:
        /*00a4*/ 	.byte	0x04, 0x1e
        /*00a6*/ 	.short	(.L_3628 - .L_3627)
.L_3627:
        /*00a8*/ 	.word	0x00000000


	//----- nvinfo : EIATTR_CBANK_PARAM_SIZE
	.align		4
.L_3628:
        /*00ac*/ 	.byte	0x03, 0x19
        /*00ae*/ 	.short	0x0028


	//----- nvinfo : EIATTR_PARAM_CBANK
	.align		4
        /*00b0*/ 	.byte	0x04, 0x0a
        /*00b2*/ 	.short	(.L_3630 - .L_3629)
	.align		4
.L_3629:
        /*00b4*/ 	.word	index@(.nv.constant0.ge_cos)
        /*00b8*/ 	.short	0x0380
        /*00ba*/ 	.short	0x0028


	//----- nvinfo : EIATTR_SW_WAR
	.align		4
.L_3630:
        /*00bc*/ 	.byte	0x04, 0x36
        /*00be*/ 	.short	(.L_3632 - .L_3631)
.L_3631:
        /*00c0*/ 	.word	0x00000008
.L_3632:


//--------------------- .nv.info.ge_sin           --------------------------
	.section	.nv.info.ge_sin,"",@"SHT_CUDA_INFO"
	.sectionflags	@""
	.align	4


	//----- nvinfo : EIATTR_CUDA_API_VERSION
	.align		4
        /*0000*/ 	.byte	0x04, 0x37
        /*0002*/ 	.short	(.L_3634 - .L_3633)
.L_3633:
        /*0004*/ 	.word	0x00000082


	//----- nvinfo : EIATTR_KPARAM_INFO
	.align		4
.L_3634:
        /*0008*/ 	.byte	0x04, 0x17
        /*000a*/ 	.short	(.L_3636 - .L_3635)
.L_3635:
        /*000c*/ 	.word	0x00000000
        /*0010*/ 	.short	0x0007
        /*0012*/ 	.short	0x0024
        /*0014*/ 	.byte	0x00, 0xf0, 0x11, 0x00


	//----- nvinfo : EIATTR_KPARAM_INFO
	.align		4
.L_3636:
        /*0018*/ 	.byte	0x04, 0x17
        /*001a*/ 	.short	(.L_3638 - .L_3637)
.L_3637:
        /*001c*/ 	.word	0x00000000
        /*0020*/ 	.short	0x0006
        /*0022*/ 	.short	0x0020
        /*0024*/ 	.byte	0x00, 0xf0, 0x11, 0x00


	//----- nvinfo : EIATTR_KPARAM_INFO
	.align		4
.L_3638:
        /*0028*/ 	.byte	0x04, 0x17
        /*002a*/ 	.short	(.L_3640 - .L_3639)
.L_3639:
        /*002c*/ 	.word	0x00000000
        /*0030*/ 	.short	0x0005
        /*0032*/ 	.short	0x0018
        /*0034*/ 	.byte	0x00, 0xf5, 0x21, 0x00


	//----- nvinfo : EIATTR_KPARAM_INFO
	.align		4
.L_3640:
        /*0038*/ 	.byte	0x04, 0x17
        /*003a*/ 	.short	(.L_3642 - .L_3641)
.L_3641:
        /*003c*/ 	.word	0x00000000
        /*0040*/ 	.short	0x0004
        /*0042*/ 	.short	0x0014
        /*0044*/ 	.byte	0x00, 0xf0, 0x11, 0x00


	//----- nvinfo : EIATTR_KPARAM_INFO
	.align		4
.L_3642:
        /*0048*/ 	.byte	0x04, 0x17
        /*004a*/ 	.short	(.L_3644 - .L_3643)
.L_3643:
        /*004c*/ 	.word	0x00000000
        /*0050*/ 	.short	0x0003
        /*0052*/ 	.short	0x0010
        /*0054*/ 	.byte	0x00, 0xf0, 0x11, 0x00


	//----- nvinfo : EIATTR_KPARAM_INFO
	.align		4
.L_3644:
        /*0058*/ 	.byte	0x04, 0x17
        /*005a*/ 	.short	(.L_3646 - .L_3645)
.L_3645:
        /*005c*/ 	.word	0x00000000
        /*0060*/ 	.short	0x0002
        /*0062*/ 	.short	0x0008
        /*0064*/ 	.byte	0x00, 0xf5, 0x21, 0x00


	//----- nvinfo : EIATTR_KPARAM_INFO
	.align		4
.L_3646:
        /*0068*/ 	.byte	0x04, 0x17
        /*006a*/ 	.short	(.L_3648 - .L_3647)
.L_3647:
        /*006c*/ 	.word	0x00000000
        /*0070*/ 	.short	0x0001
        /*0072*/ 	.short	0x0004
        /*0074*/ 	.byte	0x00, 0xf0, 0x11, 0x00


	//----- nvinfo : EIATTR_KPARAM_INFO
	.align		4
.L_3648:
        /*0078*/ 	.byte	0x04, 0x17
        /*007a*/ 	.short	(.L_3650 - .L_3649)
.L_3649:
        /*007c*/ 	.word	0x00000000
        /*0080*/ 	.short	0x0000
        /*0082*/ 	.short	0x0000
        /*0084*/ 	.byte	0x00, 0xf0, 0x11, 0x00


	//----- nvinfo : EIATTR_SPARSE_MMA_MASK
	.align		4
.L_3650:
        /*0088*/ 	.byte	0x03, 0x50
        /*008a*/ 	.short	0x0000


	//----- nvinfo : EIATTR_MAXREG_COUNT
	.align		4
        /*008c*/ 	.byte	0x03, 0x1b
        /*008e*/ 	.short	0x00ff


	//----- nvinfo : EIATTR_MERCURY_ISA_VERSION
	.align		4
        /*0090*/ 	.byte	0x03, 0x5f
        /*0092*/ 	.short	0x0101


	//----- nvinfo : EIATTR_VRC_CTA_INIT_COUNT
	.align		4
        /*0094*/ 	.byte	0x02, 0x4a
	.zero		1
	.zero		1


	//----- nvinfo : EIATTR_EXIT_INSTR_OFFSETS
	.align		4
        /*0098*/ 	.byte	0x04, 0x1c
        /*009a*/ 	.short	(.L_3652 - .L_3651)


	//   ....[0]....
.L_3651:
        /*009c*/ 	.word	0x000000c0


	//   ....[1]....
        /*00a0*/ 	.word	0x00000950


	//----- nvinfo : EIATTR_CRS_STACK_SIZE
	.align		4
.L_3652:
        /*00a4*/ 	.byte	0x04, 0x1e
        /*00a6*/ 	.short	(.L_3654 - .L_3653)
.L_3653:
        /*00a8*/ 	.word	0x00000000


	//----- nvinfo : EIATTR_CBANK_PARAM_SIZE
	.align		4
.L_3654:
        /*00ac*/ 	.byte	0x03, 0x19
        /*00ae*/ 	.short	0x0028


	//----- nvinfo : EIATTR_PARAM_CBANK
	.align		4
        /*00b0*/ 	.byte	0x04, 0x0a
        /*00b2*/ 	.short	(.L_3656 - .L_3655)
	.align		4
.L_3655:
        /*00b4*/ 	.word	index@(.nv.constant0.ge_sin)
        /*00b8*/ 	.short	0x0380
        /*00ba*/ 	.short	0x0028


	//----- nvinfo : EIATTR_SW_WAR
	.align		4
.L_3656:
        /*00bc*/ 	.byte	0x04, 0x36
        /*00be*/ 	.short	(.L_3658 - .L_3657)
.L_3657:
        /*00c0*/ 	.word	0x00000008
.L_3658:


//--------------------- .nv.info.ge_log10         --------------------------
	.section	.nv.info.ge_log10,"",@"SHT_CUDA_INFO"
	.sectionflags	@""
	.align	4


	//----- nvinfo : EIATTR_CUDA_API_VERSION
	.align		4
        /*0000*/ 	.byte	0x04, 0x37
        /*0002*/ 	.short	(.L_3660 - .L_3659)
.L_3659:
        /*0004*/ 	.word	0x00000082


	//----- nvinfo : EIATTR_KPARAM_INFO
	.align		4
.L_3660:
        /*0008*/ 	.byte	0x04, 0x17
        /*000a*/ 	.short	(.L_3662 - .L_3661)
.L_3661:
        /*000c*/ 	.word	0x00000000
        /*0010*/ 	.short	0x0007
        /*0012*/ 	.short	0x0024
        /*0014*/ 	.byte	0x00, 0xf0, 0x11, 0x00


	//----- nvinfo : EIATTR_KPARAM_INFO
	.align		4
.L_3662:
        /*0018*/ 	.byte	0x04, 0x17
        /*001a*/ 	.short	(.L_3664 - .L_3663)
.L_3663:
        /*001c*/ 	.word	0x00000000
        /*0020*/ 	.short	0x0006
        /*0022*/ 	.short	0x0020
        /*0024*/ 	.byte	0x00, 0xf0, 0x11, 0x00


	//----- nvinfo : EIATTR_KPARAM_INFO
	.align		4
.L_3664:
        /*0028*/ 	.byte	0x04, 0x17
        /*002a*/ 	.short	(.L_3666 - .L_3665)
.L_3665:
        /*002c*/ 	.word	0x00000000
        /*0030*/ 	.short	0x0005
        /*0032*/ 	.short	0x0018
        /*0034*/ 	.byte	0x00, 0xf5, 0x21, 0x00


	//----- nvinfo : EIATTR_KPARAM_INFO
	.align		4
.L_3666:
        /*0038*/ 	.byte	0x04, 0x17
        /*003a*/ 	.short	(.L_3668 - .L_3667)
.L_3667:
        /*003c*/ 	.word	0x00000000
        /*0040*/ 	.short	0x0004
        /*0042*/ 	.short	0x0014
        /*0044*/ 	.byte	0x00, 0xf0, 0x11, 0x00


	//----- nvinfo : EIATTR_KPARAM_INFO
	.align		4
.L_3668:
        /*0048*/ 	.byte	0x04, 0x17
        /*004a*/ 	.short	(.L_3670 - .L_3669)
.L_3669:
        /*004c*/ 	.word	0x00000000
        /*0050*/ 	.short	0x0003
        /*0052*/ 	.short	0x0010
        /*0054*/ 	.byte	0x00, 0xf0, 0x11, 0x00


	//----- nvinfo : EIATTR_KPARAM_INFO
	.align		4
.L_3670:
        /*0058*/ 	.byte	0x04, 0x17
        /*005a*/ 	.short	(.L_3672 - .L_3671)
.L_3671:
        /*005c*/ 	.word	0x00000000
        /*0060*/ 	.short	0x0002
        /*0062*/ 	.short	0x0008
        /*0064*/ 	.byte	0x00, 0xf5, 0x21, 0x00


	//----- nvinfo : EIATTR_KPARAM_INFO
	.align		4
.L_3672:
        /*0068*/ 	.byte	0x04, 0x17
        /*006a*/ 	.short	(.L_3674 - .L_3673)
.L_3673:
        /*006c*/ 	.word	0x00000000
        /*0070*/ 	.short	0x0001
        /*0072*/ 	.short	0x0004
        /*0074*/ 	.byte	0x00, 0xf0, 0x11, 0x00


	//----- nvinfo : EIATTR_KPARAM_INFO
	.align		4
.L_3674:
        /*0078*/ 	.byte	0x04, 0x17
        /*007a*/ 	.short	(.L_3676 - .L_3675)
.L_3675:
        /*007c*/ 	.word	0x00000000
        /*0080*/ 	.short	0x0000
        /*0082*/ 	.short	0x0000
        /*0084*/ 	.byte	0x00, 0xf0, 0x11, 0x00


	//----- nvinfo : EIATTR_SPARSE_MMA_MASK
	.align		4
.L_3676:
        /*0088*/ 	.byte	0x03, 0x50
        /*008a*/ 	.short	0x0000


	//----- nvinfo : EIATTR_MAXREG_COUNT
	.align		4
        /*008c*/ 	.byte	0x03, 0x1b
        /*008e*/ 	.short	0x00ff


	//----- nvinfo : EIATTR_MERCURY_ISA_VERSION
	.align		4
        /*0090*/ 	.byte	0x03, 0x5f
        /*0092*/ 	.short	0x0101


	//----- nvinfo : EIATTR_VRC_CTA_INIT_COUNT
	.align		4
        /*0094*/ 	.byte	0x02, 0x4a
	.zero		1
	.zero		1


	//----- nvinfo : EIATTR_EXIT_INSTR_OFFSETS
	.align		4
        /*0098*/ 	.byte	0x04, 0x1c
        /*009a*/ 	.short	(.L_3678 - .L_3677)


	//   ....[0]....
.L_3677:
        /*009c*/ 	.word	0x000000c0


	//   ....[1]....
        /*00a0*/ 	.word	0x00000350


	//----- nvinfo : EIATTR_CBANK_PARAM_SIZE
	.align		4
.L_3678:
        /*00a4*/ 	.byte	0x03, 0x19
        /*00a6*/ 	.short	0x0028


	//----- nvinfo : EIATTR_PARAM_CBANK
	.align		4
        /*00a8*/ 	.byte	0x04, 0x0a
        /*00aa*/ 	.short	(.L_3680 - .L_3679)
	.align		4
.L_3679:
        /*00ac*/ 	.word	index@(.nv.constant0.ge_log10)
        /*00b0*/ 	.short	0x0380
        /*00b2*/ 	.short	0x0028


	//----- nvinfo : EIATTR_SW_WAR
	.align		4
.L_3680:
        /*00b4*/ 	.byte	0x04, 0x36
        /*00b6*/ 	.short	(.L_3682 - .L_3681)
.L_3681:
        /*00b8*/ 	.word	0x00000008
.L_3682:


//--------------------- .nv.info.ge_log           --------------------------
	.section	.nv.info.ge_log,"",@"SHT_CUDA_INFO"
	.sectionflags	@""
	.align	4


	//----- nvinfo : EIATTR_CUDA_API_VERSION
	.align		4
        /*0000*/ 	.byte	0x04, 0x37
        /*0002*/ 	.short	(.L_3684 - .L_3683)
.L_3683:
        /*0004*/ 	.word	0x00000082


	//----- nvinfo : EIATTR_KPARAM_INFO
	.align		4
.L_3684:
        /*0008*/ 	.byte	0x04, 0x17
        /*000a*/ 	.short	(.L_3686 - .L_3685)
.L_3685:
        /*000c*/ 	.word	0x00000000
        /*0010*/ 	.short	0x0007
        /*0012*/ 	.short	0x0024
        /*0014*/ 	.byte	0x00, 0xf0, 0x11, 0x00


	//----- nvinfo : EIATTR_KPARAM_INFO
	.align		4
.L_3686:
        /*0018*/ 	.byte	0x04, 0x17
        /*001a*/ 	.short	(.L_3688 - .L_3687)
.L_3687:
        /*001c*/ 	.word	0x00000000
        /*0020*/ 	.short	0x0006
        /*0022*/ 	.short	0x0020
        /*0024*/ 	.byte	0x00, 0xf0, 0x11, 0x00


	//----- nvinfo : EIATTR_KPARAM_INFO
	.align		4
.L_3688:
        /*0028*/ 	.byte	0x04, 0x17
        /*002a*/ 	.short	(.L_3690 - .L_3689)
.L_3689:
        /*002c*/ 	.word	0x00000000
        /*0030*/ 	.short	0x0005
        /*0032*/ 	.short	0x0018
        /*0034*/ 	.byte	0x00, 0xf5, 0x21, 0x00


	//----- nvinfo : EIATTR_KPARAM_INFO
	.align		4
.L_3690:
        /*0038*/ 	.byte	0x04, 0x17
        /*003a*/ 	.short	(.L_3692 - .L_3691)
.L_3691:
        /*003c*/ 	.word	0x00000000
        /*0040*/ 	.short	0x0004
        /*0042*/ 	.short	0x0014
        /*0044*/ 	.byte	0x00, 0xf0, 0x11, 0x00


	//----- nvinfo : EIATTR_KPARAM_INFO
	.align		4
.L_3692:
        /*0048*/ 	.byte	0x04, 0x17
        /*004a*/ 	.short	(.L_3694 - .L_3693)
.L_3693:
        /*004c*/ 	.word	0x00000000
        /*0050*/ 	.short	0x0003
        /*0052*/ 	.short	0x0010
        /*0054*/ 	.byte	0x00, 0xf0, 0x11, 0x00


	//----- nvinfo : EIATTR_KPARAM_INFO
	.align		4
.L_3694:
        /*0058*/ 	.byte	0x04, 0x17
        /*005a*/ 	.short	(.L_3696 - .L_3695)
.L_3695:
        /*005c*/ 	.word	0x00000000
        /*0060*/ 	.short	0x0002
        /*0062*/ 	.short	0x0008
        /*0064*/ 	.byte	0x00, 0xf5, 0x21, 0x00


	//----- nvinfo : EIATTR_KPARAM_INFO
	.align		4
.L_3696:
        /*0068*/ 	.byte	0x04, 0x17
        /*006a*/ 	.short	(.L_3698 - .L_3697)
.L_3697:
        /*006c*/ 	.word	0x00000000
        /*0070*/ 	.short	0x0001
        /*0072*/ 	.short	0x0004
        /*0074*/ 	.byte	0x00, 0xf0, 0x11, 0x00


	//----- nvinfo : EIATTR_KPARAM_INFO
	.align		4
.L_3698:
        /*0078*/ 	.byte	0x04, 0x17
        /*007a*/ 	.short	(.L_3700 - .L_3699)
.L_3699:
        /*007c*/ 	.word	0x00000000
        /*0080*/ 	.short	0x0000
        /*0082*/ 	.short	0x0000
        /*0084*/ 	.byte	0x00, 0xf0, 0x11, 0x00


	//----- nvinfo : EIATTR_SPARSE_MMA_MASK
	.align		4
.L_3700:
        /*0088*/ 	.byte	0x03, 0x50
        /*008a*/ 	.short	0x0000


	//----- nvinfo : EIATTR_MAXREG_COUNT
	.align		4
        /*008c*/ 	.byte	0x03, 0x1b
        /*008e*/ 	.short	0x00ff


	//----- nvinfo : EIATTR_MERCURY_ISA_VERSION
	.align		4
        /*0090*/ 	.byte	0x03, 0x5f
        /*0092*/ 	.short	0x0101


	//----- nvinfo : EIATTR_VRC_CTA_INIT_COUNT
	.align		4
        /*0094*/ 	.byte	0x02, 0x4a
	.zero		1
	.zero		1


	//----- nvinfo : EIATTR_EXIT_INSTR_OFFSETS
	.align		4
        /*0098*/ 	.byte	0x04, 0x1c
        /*009a*/ 	.short	(.L_3702 - .L_3701)


	//   ....[0]....
.L_3701:
        /*009c*/ 	.word	0x000000c0


	//   ....[1]....
        /*00a0*/ 	.word	0x00000340


	//----- nvinfo : EIATTR_CBANK_PARAM_SIZE
	.align		4
.L_3702:
        /*00a4*/ 	.byte	0x03, 0x19
        /*00a6*/ 	.short	0x0028


	//----- nvinfo : EIATTR_PARAM_CBANK
	.align		4
        /*00a8*/ 	.byte	0x04, 0x0a
        /*00aa*/ 	.short	(.L_3704 - .L_3703)
	.align		4
.L_3703:
        /*00ac*/ 	.word	index@(.nv.constant0.ge_log)
        /*00b0*/ 	.short	0x0380
        /*00b2*/ 	.short	0x0028


	//----- nvinfo : EIATTR_SW_WAR
	.align		4
.L_3704:
        /*00b4*/ 	.byte	0x04, 0x36
        /*00b6*/ 	.short	(.L_3706 - .L_3705)
.L_3705:
        /*00b8*/ 	.word	0x00000008
.L_3706:


//--------------------- .nv.info.ge_expm1         --------------------------
	.section	.nv.info.ge_expm1,"",@"SHT_CUDA_INFO"
	.sectionflags	@""
	.align	4


	//----- nvinfo : EIATTR_CUDA_API_VERSION
	.align		4
        /*0000*/ 	.byte	0x04, 0x37
        /*0002*/ 	.short	(.L_3708 - .L_3707)
.L_3707:
        /*0004*/ 	.word	0x00000082


	//----- nvinfo : EIATTR_KPARAM_INFO
	.align		4
.L_3708:
        /*0008*/ 	.byte	0x04, 0x17
        /*000a*/ 	.short	(.L_3710 - .L_3709)
.L_3709:
        /*000c*/ 	.word	0x00000000
        /*0010*/ 	.short	0x0007
        /*0012*/ 	.short	0x0024
        /*0014*/ 	.byte	0x00, 0xf0, 0x11, 0x00


	//----- nvinfo : EIATTR_KPARAM_INFO
	.align		4
.L_3710:
        /*0018*/ 	.byte	0x04, 0x17
        /*001a*/ 	.short	(.L_3712 - .L_3711)
.L_3711:
        /*001c*/ 	.word	0x00000000
        /*0020*/ 	.short	0x0006
        /*0022*/ 	.short	0x0020
        /*0024*/ 	.byte	0x00, 0xf0, 0x11, 0x00


	//----- nvinfo : EIATTR_KPARAM_INFO
	.align		4
.L_3712:
        /*0028*/ 	.byte	0x04, 0x17
        /*002a*/ 	.short	(.L_3714 - .L_3713)
.L_3713:
        /*002c*/ 	.word	0x00000000
        /*0030*/ 	.short	0x0005
        /*0032*/ 	.short	0x0018
        /*0034*/ 	.byte	0x00, 0xf5, 0x21, 0x00


	//----- nvinfo : EIATTR_KPARAM_INFO
	.align		4
.L_3714:
        /*0038*/ 	.byte	0x04, 0x17
        /*003a*/ 	.short	(.L_3716 - .L_3715)
.L_3715:
        /*003c*/ 	.word	0x00000000
        /*0040*/ 	.short	0x0004
        /*0042*/ 	.short	0x0014
        /*0044*/ 	.byte	0x00, 0xf0, 0x11, 0x00


	//----- nvinfo : EIATTR_KPARAM_INFO
	.align		4
.L_3716:
        /*0048*/ 	.byte	0x04, 0x17
        /*004a*/ 	.short	(.L_3718 - .L_3717)
.L_3717:
        /*004c*/ 	.word	0x00000000
        /*0050*/ 	.short	0x0003
        /*0052*/ 	.short	0x0010
        /*0054*/ 	.byte	0x00, 0xf0, 0x11, 0x00


	//----- nvinfo : EIATTR_KPARAM_INFO
	.align		4
.L_3718:
        /*0058*/ 	.byte	0x04, 0x17
        /*005a*/ 	.short	(.L_3720 - .L_3719)
.L_3719:
        /*005c*/ 	.word	0x00000000
        /*0060*/ 	.short	0x0002
        /*0062*/ 	.short	0x0008
        /*0064*/ 	.byte	0x00, 0xf5, 0x21, 0x00


	//----- nvinfo : EIATTR_KPARAM_INFO
	.align		4
.L_3720:
        /*0068*/ 	.byte	0x04, 0x17
        /*006a*/ 	.short	(.L_3722 - .L_3721)
.L_3721:
        /*006c*/ 	.word	0x00000000
        /*0070*/ 	.short	0x0001
        /*0072*/ 	.short	0x0004
        /*0074*/ 	.byte	0x00, 0xf0, 0x11, 0x00


	//----- nvinfo : EIATTR_KPARAM_INFO
	.align		4
.L_3722:
        /*0078*/ 	.byte	0x04, 0x17
        /*007a*/ 	.short	(.L_3724 - .L_3723)
.L_3723:
        /*007c*/ 	.word	0x00000000
        /*0080*/ 	.short	0x0000
        /*0082*/ 	.short	0x0000
        /*0084*/ 	.byte	0x00, 0xf0, 0x11, 0x00


	//----- nvinfo : EIATTR_SPARSE_MMA_MASK
	.align		4
.L_3724:
        /*0088*/ 	.byte	0x03, 0x50
        /*008a*/ 	.short	0x0000


	//----- nvinfo : EIATTR_MAXREG_COUNT
	.align		4
        /*008c*/ 	.byte	0x03, 0x1b
        /*008e*/ 	.short	0x00ff


	//----- nvinfo : EIATTR_MERCURY_ISA_VERSION
	.align		4
        /*0090*/ 	.byte	0x03, 0x5f
        /*0092*/ 	.short	0x0101


	//----- nvinfo : EIATTR_VRC_CTA_INIT_COUNT
	.align		4
        /*0094*/ 	.byte	0x02, 0x4a
	.zero		1
	.zero		1


	//----- nvinfo : EIATTR_EXIT_INSTR_OFFSETS
	.align		4
        /*0098*/ 	.byte	0x04, 0x1c
        /*009a*/ 	.short	(.L_3726 - .L_3725)


	//   ....[0]....
.L_3725:
        /*009c*/ 	.word	0x000000c0


	//   ....[1]....
        /*00a0*/ 	.word	0x00000370


	//----- nvinfo : EIATTR_CBANK_PARAM_SIZE
	.align		4
.L_3726:
        /*00a4*/ 	.byte	0x03, 0x19
        /*00a6*/ 	.short	0x0028


	//----- nvinfo : EIATTR_PARAM_CBANK
	.align		4
        /*00a8*/ 	.byte	0x04, 0x0a
        /*00aa*/ 	.short	(.L_3728 - .L_3727)
	.align		4
.L_3727:
        /*00ac*/ 	.word	index@(.nv.constant0.ge_expm1)
        /*00b0*/ 	.short	0x0380
        /*00b2*/ 	.short	0x0028


	//----- nvinfo : EIATTR_SW_WAR
	.align		4
.L_3728:
        /*00b4*/ 	.byte	0x04, 0x36
        /*00b6*/ 	.short	(.L_3730 - .L_3729)
.L_3729:
        /*00b8*/ 	.word	0x00000008
.L_3730:


//--------------------- .nv.info.ge_exp           --------------------------
	.section	.nv.info.ge_exp,"",@"SHT_CUDA_INFO"
	.sectionflags	@""
	.align	4


	//----- nvinfo : EIATTR_CUDA_API_VERSION
	.align		4
        /*0000*/ 	.byte	0x04, 0x37
        /*0002*/ 	.short	(.L_3732 - .L_3731)
.L_3731:
        /*0004*/ 	.word	0x00000082


	//----- nvinfo : EIATTR_KPARAM_INFO
	.align		4
.L_3732:
        /*0008*/ 	.byte	0x04, 0x17
        /*000a*/ 	.short	(.L_3734 - .L_3733)
.L_3733:
        /*000c*/ 	.word	0x00000000
        /*0010*/ 	.short	0x0007
        /*0012*/ 	.short	0x0024
        /*0014*/ 	.byte	0x00, 0xf0, 0x11, 0x00


	//----- nvinfo : EIATTR_KPARAM_INFO
	.align		4
.L_3734:
        /*0018*/ 	.byte	0x04, 0x17
        /*001a*/ 	.short	(.L_3736 - .L_3735)
.L_3735:
        /*001c*/ 	.word	0x00000000
        /*0020*/ 	.short	0x0006
        /*0022*/ 	.short	0x0020
        /*0024*/ 	.byte	0x00, 0xf0, 0x11, 0x00


	//----- nvinfo : EIATTR_KPARAM_INFO
	.align		4
.L_3736:
        /*0028*/ 	.byte	0x04, 0x17
        /*002a*/ 	.short	(.L_3738 - .L_3737)
.L_3737:
        /*002c*/ 	.word	0x00000000
        /*0030*/ 	.short	0x0005
        /*0032*/ 	.short	0x0018
        /*0034*/ 	.byte	0x00, 0xf5, 0x21, 0x00


	//----- nvinfo : EIATTR_KPARAM_INFO
	.align		4
.L_3738:
        /*0038*/ 	.byte	0x04, 0x17
        /*003a*/ 	.short	(.L_3740 - .L_3739)
.L_3739:
        /*003c*/ 	.word	0x00000000
        /*0040*/ 	.short	0x0004
        /*0042*/ 	.short	0x0014
        /*0044*/ 	.byte	0x00, 0xf0, 0x11, 0x00


	//----- nvinfo : EIATTR_KPARAM_INFO
	.align		4
.L_3740:
        /*0048*/ 	.byte	0x04, 0x17
        /*004a*/ 	.short	(.L_3742 - .L_3741)
.L_3741:
        /*004c*/ 	.word	0x00000000
        /*0050*/ 	.short	0x0003
        /*0052*/ 	.short	0x0010
        /*0054*/ 	.byte	0x00, 0xf0, 0x11, 0x00


	//----- nvinfo : EIATTR_KPARAM_INFO
	.align		4
.L_3742:
        /*0058*/ 	.byte	0x04, 0x17
        /*005a*/ 	.short	(.L_3744 - .L_3743)
.L_3743:
        /*005c*/ 	.word	0x00000000
        /*0060*/ 	.short	0x0002
        /*0062*/ 	.short	0x0008
        /*0064*/ 	.byte	0x00, 0xf5, 0x21, 0x00


	//----- nvinfo : EIATTR_KPARAM_INFO
	.align		4
.L_3744:
        /*0068*/ 	.byte	0x04, 0x17
        /*006a*/ 	.short	(.L_3746 - .L_3745)
.L_3745:
        /*006c*/ 	.word	0x00000000
        /*0070*/ 	.short	0x0001
        /*0072*/ 	.short	0x0004
        /*0074*/ 	.byte	0x00, 0xf0, 0x11, 0x00


	//----- nvinfo : EIATTR_KPARAM_INFO
	.align		4
.L_3746:
        /*0078*/ 	.byte	0x04, 0x17
        /*007a*/ 	.short	(.L_3748 - .L_3747)
.L_3747:
        /*007c*/ 	.word	0x00000000
        /*0080*/ 	.short	0x0000
        /*0082*/ 	.short	0x0000
        /*0084*/ 	.byte	0x00, 0xf0, 0x11, 0x00


	//----- nvinfo : EIATTR_SPARSE_MMA_MASK
	.align		4
.L_3748:
        /*0088*/ 	.byte	0x03, 0x50
        /*008a*/ 	.short	0x0000


	//----- nvinfo : EIATTR_MAXREG_COUNT
	.align		4
        /*008c*/ 	.byte	0x03, 0x1b
        /*008e*/ 	.short	0x00ff


	//----- nvinfo : EIATTR_MERCURY_ISA_VERSION
	.align		4
        /*0090*/ 	.byte	0x03, 0x5f
        /*0092*/ 	.short	0x0101


	//----- nvinfo : EIATTR_VRC_CTA_INIT_COUNT
	.align		4
        /*0094*/ 	.byte	0x02, 0x4a
	.zero		1
	.zero		1


	//----- nvinfo : EIATTR_EXIT_INSTR_OFFSETS
	.align		4
        /*0098*/ 	.byte	0x04, 0x1c
        /*009a*/ 	.short	(.L_3750 - .L_3749)


	//   ....[0]....
.L_3749:
        /*009c*/ 	.word	0x000000c0


	//   ....[1]....
        /*00a0*/ 	.word	0x00000240


	//----- nvinfo : EIATTR_CBANK_PARAM_SIZE
	.align		4
.L_3750:
        /*00a4*/ 	.byte	0x03, 0x19
        /*00a6*/ 	.short	0x0028


	//----- nvinfo : EIATTR_PARAM_CBANK
	.align		4
        /*00a8*/ 	.byte	0x04, 0x0a
        /*00aa*/ 	.short	(.L_3752 - .L_3751)
	.align		4
.L_3751:
        /*00ac*/ 	.word	index@(.nv.constant0.ge_exp)
        /*00b0*/ 	.short	0x0380
        /*00b2*/ 	.short	0x0028


	//----- nvinfo : EIATTR_SW_WAR
	.align		4
.L_3752:
        /*00b4*/ 	.byte	0x04, 0x36
        /*00b6*/ 	.short	(.L_3754 - .L_3753)
.L_3753:
        /*00b8*/ 	.word	0x00000008
.L_3754:


//--------------------- .nv.info.ge_hypot         --------------------------
	.section	.nv.info.ge_hypot,"",@"SHT_CUDA_INFO"
	.sectionflags	@""
	.align	4


	//----- nvinfo : EIATTR_CUDA_API_VERSION
	.align		4
        /*0000*/ 	.byte	0x04, 0x37
        /*0002*/ 	.short	(.L_3756 - .L_3755)
.L_3755:
        /*0004*/ 	.word	0x00000082


	//----- nvinfo : EIATTR_KPARAM_INFO
	.align		4
.L_3756:
        /*0008*/ 	.byte	0x04, 0x17
        /*000a*/ 	.short	(.L_3758 - .L_3757)
.L_3757:
        /*000c*/ 	.word	0x00000000
        /*0010*/ 	.short	0x000a
        /*0012*/ 	.short	0x0034
        /*0014*/ 	.byte	0x00, 0xf0, 0x11, 0x00


	//----- nvinfo : EIATTR_KPARAM_INFO
	.align		4
.L_3758:
        /*0018*/ 	.byte	0x04, 0x17
        /*001a*/ 	.short	(.L_3760 - .L_3759)
.L_3759:
        /*001c*/ 	.word	0x00000000
        /*0020*/ 	.short	0x0009
        /*0022*/ 	.short	0x0030
        /*0024*/ 	.byte	0x00, 0xf0, 0x11, 0x00


	//----- nvinfo : EIATTR_KPARAM_INFO
	.align		4
.L_3760:
        /*0028*/ 	.byte	0x04, 0x17
        /*002a*/ 	.short	(.L_3762 - .L_3761)
.L_3761:
        /*002c*/ 	.word	0x00000000
        /*0030*/ 	.short	0x0008
        /*0032*/ 	.short	0x0028
        /*0034*/ 	.byte	0x00, 0xf5, 0x21, 0x00


	//----- nvinfo : EIATTR_KPARAM_INFO
	.align		4
.L_3762:
        /*0038*/ 	.byte	0x04, 0x17
        /*003a*/ 	.short	(.L_3764 - .L_3763)
.L_3763:
        /*003c*/ 	.word	0x00000000
        /*0040*/ 	.short	0x0007
        /*0042*/ 	.short	0x0024
        /*0044*/ 	.byte	0x00, 0xf0, 0x11, 0x00


	//----- nvinfo : EIATTR_KPARAM_INFO
	.align		4
.L_3764:
        /*0048*/ 	.byte	0x04, 0x17
        /*004a*/ 	.short	(.L_3766 - .L_3765)
.L_3765:
        /*004c*/ 	.word	0x00000000
        /*0050*/ 	.short	0x0006
        /*0052*/ 	.short	0x0020
        /*0054*/ 	.byte	0x00, 0xf0, 0x11, 0x00


	//----- nvinfo : EIATTR_KPARAM_INFO
	.align		4
.L_3766:
        /*0058*/ 	.byte	0x04, 0x17
        /*005a*/ 	.short	(.L_3768 - .L_3767)
.L_3767:
        /*005c*/ 	.word	0x00000000
        /*0060*/ 	.short	0x0005
        /*0062*/ 	.short	0x0018
        /*0064*/ 	.byte	0x00, 0xf5, 0x21, 0x00


	//----- nvinfo : EIATTR_KPARAM_INFO
	.align		4
.L_3768:
        /*0068*/ 	.byte	0x04, 0x17
        /*006a*/ 	.short	(.L_3770 - .L_3769)
.L_3769:
        /*006c*/ 	.word	0x00000000
        /*0070*/ 	.short	0x0004
        /*0072*/ 	.short	0x0014
        /*0074*/ 	.byte	0x00, 0xf0, 0x11, 0x00


	//----- nvinfo : EIATTR_KPARAM_INFO
	.align		4
.L_3770:
        /*0078*/ 	.byte	0x04, 0x17
        /*007a*/ 	.short	(.L_3772 - .L_3771)
.L_3771:
        /*007c*/ 	.word	0x00000000
        /*0080*/ 	.short	0x0003
        /*0082*/ 	.short	0x0010
        /*0084*/ 	.byte	0x00, 0xf0, 0x11, 0x00


	//----- nvinfo : EIATTR_KPARAM_INFO
	.align		4
.L_3772:
        /*0088*/ 	.byte	0x04, 0x17
        /*008a*/ 	.short	(.L_3774 - .L_3773)
.L_3773:
        /*008c*/ 	.word	0x00000000
        /*0090*/ 	.short	0x0002
        /*0092*/ 	.short	0x0008
        /*0094*/ 	.byte	0x00, 0xf5, 0x21, 0x00


	//----- nvinfo : EIATTR_KPARAM_INFO
	.align		4
.L_3774:
        /*0098*/ 	.byte	0x04, 0x17
        /*009a*/ 	.short	(.L_3776 - .L_3775)
.L_3775:
        /*009c*/ 	.word	0x00000000
        /*00a0*/ 	.short	0x0001
        /*00a2*/ 	.short	0x0004
        /*00a4*/ 	.byte	0x00, 0xf0, 0x11, 0x00


	//----- nvinfo : EIATTR_KPARAM_INFO
	.align		4
.L_3776:
        /*00a8*/ 	.byte	0x04, 0x17
        /*00aa*/ 	.short	(.L_3778 - .L_3777)
.L_3777:
        /*00ac*/ 	.word	0x00000000
        /*00b0*/ 	.short	0x0000
        /*00b2*/ 	.short	0x0000
        /*00b4*/ 	.byte	0x00, 0xf0, 0x11, 0x00


	//----- nvinfo : EIATTR_SPARSE_MMA_MASK
	.align		4
.L_3778:
        /*00b8*/ 	.byte	0x03, 0x50
        /*00ba*/ 	.short	0x0000


	//----- nvinfo : EIATTR_MAXREG_COUNT
	.align		4
        /*00bc*/ 	.byte	0x03, 0x1b
        /*00be*/ 	.short	0x00ff


	//----- nvinfo : EIATTR_MERCURY_ISA_VERSION
	.align		4
        /*00c0*/ 	.byte	0x03, 0x5f
        /*00c2*/ 	.short	0x0101


	//----- nvinfo : EIATTR_VRC_CTA_INIT_COUNT
	.align		4
        /*00c4*/ 	.byte	0x02, 0x4a
	.zero		1
	.zero		1


	//----- nvinfo : EIATTR_EXIT_INSTR_OFFSETS
	.align		4
        /*00c8*/ 	.byte	0x04, 0x1c
        /*00ca*/ 	.short	(.L_3780 - .L_3779)


	//   ....[0]....
.L_3779:
        /*00cc*/ 	.word	0x000000c0


	//   ....[1]....
        /*00d0*/ 	.word	0x000003d0


	//----- nvinfo : EIATTR_CRS_STACK_SIZE
	.align		4
.L_3780:
        /*00d4*/ 	.byte	0x04, 0x1e
        /*00d6*/ 	.short	(.L_3782 - .L_3781)
.L_3781:
        /*00d8*/ 	.word	0x00000000


	//----- nvinfo : EIATTR_CBANK_PARAM_SIZE
	.align		4
.L_3782:
        /*00dc*/ 	.byte	0x03, 0x19
        /*00de*/ 	.short	0x0038


	//----- nvinfo : EIATTR_PARAM_CBANK
	.align		4
        /*00e0*/ 	.byte	0x04, 0x0a
        /*00e2*/ 	.short	(.L_3784 - .L_3783)
	.align		4
.L_3783:
        /*00e4*/ 	.word	index@(.nv.constant0.ge_hypot)
        /*00e8*/ 	.short	0x0380
        /*00ea*/ 	.short	0x0038


	//----- nvinfo : EIATTR_SW_WAR
	.align		4
.L_3784:
        /*00ec*/ 	.byte	0x04, 0x36
        /*00ee*/ 	.short	(.L_3786 - .L_3785)
.L_3785:
        /*00f0*/ 	.word	0x00000008
.L_3786:


//--------------------- .nv.info.ge_powx          --------------------------
	.section	.nv.info.ge_powx,"",@"SHT_CUDA_INFO"
	.sectionflags	@""
	.align	4


	//----- nvinfo : EIATTR_CUDA_API_VERSION
	.align		4
        /*0000*/ 	.byte	0x04, 0x37
        /*0002*/ 	.short	(.L_3788 - .L_3787)
.L_3787:
        /*0004*/ 	.word	0x00000082


	//----- nvinfo : EIATTR_KPARAM_INFO
	.align		4
.L_3788:
        /*0008*/ 	.byte	0x04, 0x17
        /*000a*/ 	.short	(.L_3790 - .L_3789)
.L_3789:
        /*000c*/ 	.word	0x00000000
        /*0010*/ 	.short	0x0008
        /*0012*/ 	.short	0x002c
        /*0014*/ 	.byte	0x00, 0xf0, 0x11, 0x00


	//----- nvinfo : EIATTR_KPARAM_INFO
	.align		4
.L_3790:
        /*0018*/ 	.byte	0x04, 0x17
        /*001a*/ 	.short	(.L_3792 - .L_3791)
.L_3791:
        /*001c*/ 	.word	0x00000000
        /*0020*/ 	.short	0x0007
        /*0022*/ 	.short	0x0028
        /*0024*/ 	.byte	0x00, 0xf0, 0x11, 0x00


	//----- nvinfo : EIATTR_KPARAM_INFO
	.align		4
.L_3792:
        /*0028*/ 	.byte	0x04, 0x17
        /*002a*/ 	.short	(.L_3794 - .L_3793)
.L_3793:
        /*002c*/ 	.word	0x00000000
        /*0030*/ 	.short	0x0006
        /*0032*/ 	.short	0x0020
        /*0034*/ 	.byte	0x00, 0xf5, 0x21, 0x00


	//----- nvinfo : EIATTR_KPARAM_INFO
	.align		4
.L_3794:
        /*0038*/ 	.byte	0x04, 0x17
        /*003a*/ 	.short	(.L_3796 - .L_3795)
.L_3795:
        /*003c*/ 	.word	0x00000000
        /*0040*/ 	.short	0x0005
        /*0042*/ 	.short	0x0018
        /*0044*/ 	.byte	0x00, 0xf0, 0x11, 0x00


	//----- nvinfo : EIATTR_KPARAM_INFO
	.align		4
.L_3796:
        /*0048*/ 	.byte	0x04, 0x17
        /*004a*/ 	.short	(.L_3798 - .L_3797)
.L_3797:
        /*004c*/ 	.word	0x00000000
        /*0050*/ 	.short	0x0004
        /*0052*/ 	.short	0x0014
        /*0054*/ 	.byte	0x00, 0xf0, 0x11, 0x00


	//----- nvinfo : EIATTR_KPARAM_INFO
	.align		4
.L_3798:
        /*0058*/ 	.byte	0x04, 0x17
        /*005a*/ 	.short	(.L_3800 - .L_3799)
.L_3799:
        /*005c*/ 	.word	0x00000000
        /*0060*/ 	.short	0x0003
        /*0062*/ 	.short	0x0010
        /*0064*/ 	.byte	0x00, 0xf0, 0x11, 0x00


	//----- nvinfo : EIATTR_KPARAM_INFO
	.align		4
.L_3800:
        /*0068*/ 	.byte	0x04, 0x17
        /*006a*/ 	.short	(.L_3802 - .L_3801)
.L_3801:
        /*006c*/ 	.word	0x00000000
        /*0070*/ 	.short	0x0002
        /*0072*/ 	.short	0x0008
        /*0074*/ 	.byte	0x00, 0xf5, 0x21, 0x00


	//----- nvinfo : EIATTR_KPARAM_INFO
	.align		4
.L_3802:
        /*0078*/ 	.byte	0x04, 0x17
        /*007a*/ 	.short	(.L_3804 - .L_3803)
.L_3803:
        /*007c*/ 	.word	0x00000000
        /*0080*/ 	.short	0x0001
        /*0082*/ 	.short	0x0004
        /*0084*/ 	.byte	0x00, 0xf0, 0x11, 0x00


	//----- nvinfo : EIATTR_KPARAM_INFO
	.align		4
.L_3804:
        /*0088*/ 	.byte	0x04, 0x17
        /*008a*/ 	.short	(.L_3806 - .L_3805)
.L_3805:
        /*008c*/ 	.word	0x00000000
        /*0090*/ 	.short	0x0000
        /*0092*/ 	.short	0x0000
        /*0094*/ 	.byte	0x00, 0xf0, 0x11, 0x00


	//----- nvinfo : EIATTR_SPARSE_MMA_MASK
	.align		4
.L_3806:
        /*0098*/ 	.byte	0x03, 0x50
        /*009a*/ 	.short	0x0000


	//----- nvinfo : EIATTR_MAXREG_COUNT
	.align		4
        /*009c*/ 	.byte	0x03, 0x1b
        /*009e*/ 	.short	0x00ff


	//----- nvinfo : EIATTR_MERCURY_ISA_VERSION
	.align		4
        /*00a0*/ 	.byte	0x03, 0x5f
        /*00a2*/ 	.short	0x0101


	//----- nvinfo : EIATTR_VRC_CTA_INIT_COUNT
	.align		4
        /*00a4*/ 	.byte	0x02, 0x4a
	.zero		1
	.zero		1


	//----- nvinfo : EIATTR_EXIT_INSTR_OFFSETS
	.align		4
        /*00a8*/ 	.byte	0x04, 0x1c
        /*00aa*/ 	.short	(.L_3808 - .L_3807)


	//   ....[0]....
.L_3807:
        /*00ac*/ 	.word	0x000000c0


	//   ....[1]....
        /*00b0*/ 	.word	0x00000760


	//----- nvinfo : EIATTR_CRS_STACK_SIZE
	.align		4
.L_3808:
        /*00b4*/ 	.byte	0x04, 0x1e
        /*00b6*/ 	.short	(.L_3810 - .L_3809)
.L_3809:
        /*00b8*/ 	.word	0x00000000


	//----- nvinfo : EIATTR_CBANK_PARAM_SIZE
	.align		4
.L_3810:
        /*00bc*/ 	.byte	0x03, 0x19
        /*00be*/ 	.short	0x0030


	//----- nvinfo : EIATTR_PARAM_CBANK
	.align		4
        /*00c0*/ 	.byte	0x04, 0x0a
        /*00c2*/ 	.short	(.L_3812 - .L_3811)
	.align		4
.L_3811:
        /*00c4*/ 	.word	index@(.nv.constant0.ge_powx)
        /*00c8*/ 	.short	0x0380
        /*00ca*/ 	.short	0x0030


	//----- nvinfo : EIATTR_SW_WAR
	.align		4
.L_3812:
        /*00cc*/ 	.byte	0x04, 0x36
        /*00ce*/ 	.short	(.L_3814 - .L_3813)
.L_3813:
        /*00d0*/ 	.word	0x00000008
.L_3814:


//--------------------- .nv.info.ge_pow           --------------------------
	.section	.nv.info.ge_pow,"",@"SHT_CUDA_INFO"
	.sectionflags	@""
	.align	4


	//----- nvinfo : EIATTR_CUDA_API_VERSION
	.align		4
        /*0000*/ 	.byte	0x04, 0x37
        /*0002*/ 	.short	(.L_3816 - .L_3815)
.L_3815:
        /*0004*/ 	.word	0x00000082


	//----- nvinfo : EIATTR_KPARAM_INFO
	.align		4
.L_3816:
        /*0008*/ 	.byte	0x04, 0x17
        /*000a*/ 	.short	(.L_3818 - .L_3817)
.L_3817:
        /*000c*/ 	.word	0x00000000
        /*0010*/ 	.short	0x000a
        /*0012*/ 	.short	0x0034
        /*0014*/ 	.byte	0x00, 0xf0, 0x11, 0x00


	//----- nvinfo : EIATTR_KPARAM_INFO
	.align		4
.L_3818:
        /*0018*/ 	.byte	0x04, 0x17
        /*001a*/ 	.short	(.L_3820 - .L_3819)
.L_3819:
        /*001c*/ 	.word	0x00000000
        /*0020*/ 	.short	0x0009
        /*0022*/ 	.short	0x0030
        /*0024*/ 	.byte	0x00, 0xf0, 0x11, 0x00


	//----- nvinfo : EIATTR_KPARAM_INFO
	.align		4
.L_3820:
        /*0028*/ 	.byte	0x04, 0x17
        /*002a*/ 	.short	(.L_3822 - .L_3821)
.L_3821:
        /*002c*/ 	.word	0x00000000
        /*0030*/ 	.short	0x0008
        /*0032*/ 	.short	0x0028
        /*0034*/ 	.byte	0x00, 0xf5, 0x21, 0x00


	//----- nvinfo : EIATTR_KPARAM_INFO
	.align		4
.L_3822:
        /*0038*/ 	.byte	0x04, 0x17
        /*003a*/ 	.short	(.L_3824 - .L_3823)
.L_3823:
        /*003c*/ 	.word	0x00000000
        /*0040*/ 	.short	0x0007
        /*0042*/ 	.short	0x0024
        /*0044*/ 	.byte	0x00, 0xf0, 0x11, 0x00


	//----- nvinfo : EIATTR_KPARAM_INFO
	.align		4
.L_3824:
        /*0048*/ 	.byte	0x04, 0x17
        /*004a*/ 	.short	(.L_3826 - .L_3825)
.L_3825:
        /*004c*/ 	.word	0x00000000
        /*0050*/ 	.short	0x0006
        /*0052*/ 	.short	0x0020
        /*0054*/ 	.byte	0x00, 0xf0, 0x11, 0x00


	//----- nvinfo : EIATTR_KPARAM_INFO
	.align		4
.L_3826:
        /*0058*/ 	.byte	0x04, 0x17
        /*005a*/ 	.short	(.L_3828 - .L_3827)
.L_3827:
        /*005c*/ 	.word	0x00000000
        /*0060*/ 	.short	0x0005
        /*0062*/ 	.short	0x0018
        /*0064*/ 	.byte	0x00, 0xf5, 0x21, 0x00


	//----- nvinfo : EIATTR_KPARAM_INFO
	.align		4
.L_3828:
        /*0068*/ 	.byte	0x04, 0x17
        /*006a*/ 	.short	(.L_3830 - .L_3829)
.L_3829:
        /*006c*/ 	.word	0x00000000
        /*0070*/ 	.short	0x0004
        /*0072*/ 	.short	0x0014
        /*0074*/ 	.byte	0x00, 0xf0, 0x11, 0x00


	//----- nvinfo : EIATTR_KPARAM_INFO
	.align		4
.L_3830:
        /*0078*/ 	.byte	0x04, 0x17
        /*007a*/ 	.short	(.L_3832 - .L_3831)
.L_3831:
        /*007c*/ 	.word	0x00000000
        /*0080*/ 	.short	0x0003
        /*0082*/ 	.short	0x0010
        /*0084*/ 	.byte	0x00, 0xf0, 0x11, 0x00


	//----- nvinfo : EIATTR_KPARAM_INFO
	.align		4
.L_3832:
        /*0088*/ 	.byte	0x04, 0x17
        /*008a*/ 	.short	(.L_3834 - .L_3833)
.L_3833:
        /*008c*/ 	.word	0x00000000
        /*0090*/ 	.short	0x0002
        /*0092*/ 	.short	0x0008
        /*0094*/ 	.byte	0x00, 0xf5, 0x21, 0x00


	//----- nvinfo : EIATTR_KPARAM_INFO
	.align		4
.L_3834:
        /*0098*/ 	.byte	0x04, 0x17
        /*009a*/ 	.short	(.L_3836 - .L_3835)
.L_3835:
        /*009c*/ 	.word	0x00000000
        /*00a0*/ 	.short	0x0001
        /*00a2*/ 	.short	0x0004
        /*00a4*/ 	.byte	0x00, 0xf0, 0x11, 0x00


	//----- nvinfo : EIATTR_KPARAM_INFO
	.align		4
.L_3836:
        /*00a8*/ 	.byte	0x04, 0x17
        /*00aa*/ 	.short	(.L_3838 - .L_3837)
.L_3837:
        /*00ac*/ 	.word	0x00000000
        /*00b0*/ 	.short	0x0000
        /*00b2*/ 	.short	0x0000
        /*00b4*/ 	.byte	0x00, 0xf0, 0x11, 0x00


	//----- nvinfo : EIATTR_SPARSE_MMA_MASK
	.align		4
.L_3838:
        /*00b8*/ 	.byte	0x03, 0x50
        /*00ba*/ 	.short	0x0000


	//----- nvinfo : EIATTR_MAXREG_COUNT
	.align		4
        /*00bc*/ 	.byte	0x03, 0x1b
        /*00be*/ 	.short	0x00ff


	//----- nvinfo : EIATTR_MERCURY_ISA_VERSION
	.align		4
        /*00c0*/ 	.byte	0x03, 0x5f
        /*00c2*/ 	.short	0x0101


	//----- nvinfo : EIATTR_VRC_CTA_INIT_COUNT
	.align		4
        /*00c4*/ 	.byte	0x02, 0x4a
	.zero		1
	.zero		1


	//----- nvinfo : EIATTR_EXIT_INSTR_OFFSETS
	.align		4
        /*00c8*/ 	.byte	0x04, 0x1c
        /*00ca*/ 	.short	(.L_3840 - .L_3839)


	//   ....[0]....
.L_3839:
        /*00cc*/ 	.word	0x000000c0


	//   ....[1]....
        /*00d0*/ 	.word	0x000007b0


	//----- nvinfo : EIATTR_CRS_STACK_SIZE
	.align		4
.L_3840:
        /*00d4*/ 	.byte	0x04, 0x1e
        /*00d6*/ 	.short	(.L_3842 - .L_3841)
.L_3841:
        /*00d8*/ 	.word	0x00000000


	//----- nvinfo : EIATTR_CBANK_PARAM_SIZE
	.align		4
.L_3842:
        /*00dc*/ 	.byte	0x03, 0x19
        /*00de*/ 	.short	0x0038


	//----- nvinfo : EIATTR_PARAM_CBANK
	.align		4
        /*00e0*/ 	.byte	0x04, 0x0a
        /*00e2*/ 	.short	(.L_3844 - .L_3843)
	.align		4
.L_3843:
        /*00e4*/ 	.word	index@(.nv.constant0.ge_pow)
        /*00e8*/ 	.short	0x0380
        /*00ea*/ 	.short	0x0038


	//----- nvinfo : EIATTR_SW_WAR
	.align		4
.L_3844:
        /*00ec*/ 	.byte	0x04, 0x36
        /*00ee*/ 	.short	(.L_3846 - .L_3845)
.L_3845:
        /*00f0*/ 	.word	0x00000008
.L_3846:


//--------------------- .nv.info.ge_pow3o2        --------------------------
	.section	.nv.info.ge_pow3o2,"",@"SHT_CUDA_INFO"
	.sectionflags	@""
	.align	4


	//----- nvinfo : EIATTR_CUDA_API_VERSION
	.align		4
        /*0000*/ 	.byte	0x04, 0x37
        /*0002*/ 	.short	(.L_3848 - .L_3847)
.L_3847:
        /*0004*/ 	.word	0x00000082


	//----- nvinfo : EIATTR_KPARAM_INFO
	.align		4
.L_3848:
        /*0008*/ 	.byte	0x04, 0x17
        /*000a*/ 	.short	(.L_3850 - .L_3849)
.L_3849:
        /*000c*/ 	.word	0x00000000
        /*0010*/ 	.short	0x0007
        /*0012*/ 	.short	0x0024
        /*0014*/ 	.byte	0x00, 0xf0, 0x11, 0x00


	//----- nvinfo : EIATTR_KPARAM_INFO
	.align		4
.L_3850:
        /*0018*/ 	.byte	0x04, 0x17
        /*001a*/ 	.short	(.L_3852 - .L_3851)
.L_3851:
        /*001c*/ 	.word	0x00000000
        /*0020*/ 	.short	0x0006
        /*0022*/ 	.short	0x0020
        /*0024*/ 	.byte	0x00, 0xf0, 0x11, 0x00


	//----- nvinfo : EIATTR_KPARAM_INFO
	.align		4
.L_3852:
        /*0028*/ 	.byte	0x04, 0x17
        /*002a*/ 	.short	(.L_3854 - .L_3853)
.L_3853:
        /*002c*/ 	.word	0x00000000
        /*0030*/ 	.short	0x0005
        /*0032*/ 	.short	0x0018
        /*0034*/ 	.byte	0x00, 0xf5, 0x21, 0x00


	//----- nvinfo : EIATTR_KPARAM_INFO
	.align		4
.L_3854:
        /*0038*/ 	.byte	0x04, 0x17
        /*003a*/ 	.short	(.L_3856 - .L_3855)
.L_3855:
        /*003c*/ 	.word	0x00000000
        /*0040*/ 	.short	0x0004
        /*0042*/ 	.short	0x0014
        /*0044*/ 	.byte	0x00, 0xf0, 0x11, 0x00


	//----- nvinfo : EIATTR_KPARAM_INFO
	.align		4
.L_3856:
        /*0048*/ 	.byte	0x04, 0x17
        /*004a*/ 	.short	(.L_3858 - .L_3857)
.L_3857:
        /*004c*/ 	.word	0x00000000
        /*0050*/ 	.short	0x0003
        /*0052*/ 	.short	0x0010
        /*0054*/ 	.byte	0x00, 0xf0, 0x11, 0x00


	//----- nvinfo : EIATTR_KPARAM_INFO
	.align		4
.L_3858:
        /*0058*/ 	.byte	0x04, 0x17
        /*005a*/ 	.short	(.L_3860 - .L_3859)
.L_3859:
        /*005c*/ 	.word	0x00000000
        /*0060*/ 	.short	0x0002
        /*0062*/ 	.short	0x0008
        /*0064*/ 	.byte	0x00, 0xf5, 0x21, 0x00


	//----- nvinfo : EIATTR_KPARAM_INFO
	.align		4
.L_3860:
        /*0068*/ 	.byte	0x04, 0x17
        /*006a*/ 	.short	(.L_3862 - .L_3861)
.L_3861:
        /*006c*/ 	.word	0x00000000
        /*0070*/ 	.short	0x0001
        /*0072*/ 	.short	0x0004
        /*0074*/ 	.byte	0x00, 0xf0, 0x11, 0x00


	//----- nvinfo : EIATTR_KPARAM_INFO
	.align		4
.L_3862:
        /*0078*/ 	.byte	0x04, 0x17
        /*007a*/ 	.short	(.L_3864 - .L_3863)
.L_3863:
        /*007c*/ 	.word	0x00000000
        /*0080*/ 	.short	0x0000
        /*0082*/ 	.short	0x0000
        /*0084*/ 	.byte	0x00, 0xf0, 0x11, 0x00


	//----- nvinfo : EIATTR_SPARSE_MMA_MASK
	.align		4
.L_3864:
        /*0088*/ 	.byte	0x03, 0x50
        /*008a*/ 	.short	0x0000


	//----- nvinfo : EIATTR_MAXREG_COUNT
	.align		4
        /*008c*/ 	.byte	0x03, 0x1b
        /*008e*/ 	.short	0x00ff


	//----- nvinfo : EIATTR_MERCURY_ISA_VERSION
	.align		4
        /*0090*/ 	.byte	0x03, 0x5f
        /*0092*/ 	.short	0x0101


	//----- nvinfo : EIATTR_VRC_CTA_INIT_COUNT
	.align		4
        /*0094*/ 	.byte	0x02, 0x4a
	.zero		1
	.zero		1


	//----- nvinfo : EIATTR_EXIT_INSTR_OFFSETS
	.align		4
        /*0098*/ 	.byte	0x04, 0x1c
        /*009a*/ 	.short	(.L_3866 - .L_3865)


	//   ....[0]....
.L_3865:
        /*009c*/ 	.word	0x000000c0


	//   ....[1]....
        /*00a0*/ 	.word	0x00000630


	//----- nvinfo : EIATTR_CRS_STACK_SIZE
	.align		4
.L_3866:
        /*00a4*/ 	.byte	0x04, 0x1e
        /*00a6*/ 	.short	(.L_3868 - .L_3867)
.L_3867:
        /*00a8*/ 	.word	0x00000000


	//----- nvinfo : EIATTR_CBANK_PARAM_SIZE
	.align		4
.L_3868:
        /*00ac*/ 	.byte	0x03, 0x19
        /*00ae*/ 	.short	0x0028


	//----- nvinfo : EIATTR_PARAM_CBANK
	.align		4
        /*00b0*/ 	.byte	0x04, 0x0a
        /*00b2*/ 	.short	(.L_3870 - .L_3869)
	.align		4
.L_3869:
        /*00b4*/ 	.word	index@(.nv.constant0.ge_pow3o2)
        /*00b8*/ 	.short	0x0380
        /*00ba*/ 	.short	0x0028


	//----- nvinfo : EIATTR_SW_WAR
	.align		4
.L_3870:
        /*00bc*/ 	.byte	0x04, 0x36
        /*00be*/ 	.short	(.L_3872 - .L_3871)
.L_3871:
        /*00c0*/ 	.word	0x00000008
.L_3872:


//--------------------- .nv.info.ge_pow2o3        --------------------------
	.section	.nv.info.ge_pow2o3,"",@"SHT_CUDA_INFO"
	.sectionflags	@""
	.align	4


	//----- nvinfo : EIATTR_CUDA_API_VERSION
	.align		4
        /*0000*/ 	.byte	0x04, 0x37
        /*0002*/ 	.short	(.L_3874 - .L_3873)
.L_3873:
        /*0004*/ 	.word	0x00000082


	//----- nvinfo : EIATTR_KPARAM_INFO
	.align		4
.L_3874:
        /*0008*/ 	.byte	0x04, 0x17
        /*000a*/ 	.short	(.L_3876 - .L_3875)
.L_3875:
        /*000c*/ 	.word	0x00000000
        /*0010*/ 	.short	0x0007
        /*0012*/ 	.short	0x0024
        /*0014*/ 	.byte	0x00, 0xf0, 0x11, 0x00


	//----- nvinfo : EIATTR_KPARAM_INFO
	.align		4
.L_3876:
        /*0018*/ 	.byte	0x04, 0x17
        /*001a*/ 	.short	(.L_3878 - .L_3877)
.L_3877:
        /*001c*/ 	.word	0x00000000
        /*0020*/ 	.short	0x0006
        /*0022*/ 	.short	0x0020
        /*0024*/ 	.byte	0x00, 0xf0, 0x11, 0x00


	//----- nvinfo : EIATTR_KPARAM_INFO
	.align		4
.L_3878:
        /*0028*/ 	.byte	0x04, 0x17
        /*002a*/ 	.short	(.L_3880 - .L_3879)
.L_3879:
        /*002c*/ 	.word	0x00000000
        /*0030*/ 	.short	0x0005
        /*0032*/ 	.short	0x0018
        /*0034*/ 	.byte	0x00, 0xf5, 0x21, 0x00


	//----- nvinfo : EIATTR_KPARAM_INFO
	.align		4
.L_3880:
        /*0038*/ 	.byte	0x04, 0x17
        /*003a*/ 	.short	(.L_3882 - .L_3881)
.L_3881:
        /*003c*/ 	.word	0x00000000
        /*0040*/ 	.short	0x0004
        /*0042*/ 	.short	0x0014
        /*0044*/ 	.byte	0x00, 0xf0, 0x11, 0x00


	//----- nvinfo : EIATTR_KPARAM_INFO
	.align		4
.L_3882:
        /*0048*/ 	.byte	0x04, 0x17
        /*004a*/ 	.short	(.L_3884 - .L_3883)
.L_3883:
        /*004c*/ 	.word	0x00000000
        /*0050*/ 	.short	0x0003
        /*0052*/ 	.short	0x0010
        /*0054*/ 	.byte	0x00, 0xf0, 0x11, 0x00


	//----- nvinfo : EIATTR_KPARAM_INFO
	.align		4
.L_3884:
        /*0058*/ 	.byte	0x04, 0x17
        /*005a*/ 	.short	(.L_3886 - .L_3885)
.L_3885:
        /*005c*/ 	.word	0x00000000
        /*0060*/ 	.short	0x0002
        /*0062*/ 	.short	0x0008
        /*0064*/ 	.byte	0x00, 0xf5, 0x21, 0x00


	//----- nvinfo : EIATTR_KPARAM_INFO
	.align		4
.L_3886:
        /*0068*/ 	.byte	0x04, 0x17
        /*006a*/ 	.short	(.L_3888 - .L_3887)
.L_3887:
        /*006c*/ 	.word	0x00000000
        /*0070*/ 	.short	0x0001
        /*0072*/ 	.short	0x0004
        /*0074*/ 	.byte	0x00, 0xf0, 0x11, 0x00


	//----- nvinfo : EIATTR_KPARAM_INFO
	.align		4
.L_3888:
        /*0078*/ 	.byte	0x04, 0x17
        /*007a*/ 	.short	(.L_3890 - .L_3889)
.L_3889:
        /*007c*/ 	.word	0x00000000
        /*0080*/ 	.short	0x0000
        /*0082*/ 	.short	0x0000
        /*0084*/ 	.byte	0x00, 0xf0, 0x11, 0x00


	//----- nvinfo : EIATTR_SPARSE_MMA_MASK
	.align		4
.L_3890:
        /*0088*/ 	.byte	0x03, 0x50
        /*008a*/ 	.short	0x0000


	//----- nvinfo : EIATTR_MAXREG_COUNT
	.align		4
        /*008c*/ 	.byte	0x03, 0x1b
        /*008e*/ 	.short	0x00ff


	//----- nvinfo : EIATTR_MERCURY_ISA_VERSION
	.align		4
        /*0090*/ 	.byte	0x03, 0x5f
        /*0092*/ 	.short	0x0101


	//----- nvinfo : EIATTR_VRC_CTA_INIT_COUNT
	.align		4
        /*0094*/ 	.byte	0x02, 0x4a
	.zero		1
	.zero		1


	//----- nvinfo : EIATTR_EXIT_INSTR_OFFSETS
	.align		4
        /*0098*/ 	.byte	0x04, 0x1c
        /*009a*/ 	.short	(.L_3892 - .L_3891)


	//   ....[0]....
.L_3891:
        /*009c*/ 	.word	0x000000c0


	//   ....[1]....
        /*00a0*/ 	.word	0x00000630


	//----- nvinfo : EIATTR_CRS_STACK_SIZE
	.align		4
.L_3892:
        /*00a4*/ 	.byte	0x04, 0x1e
        /*00a6*/ 	.short	(.L_3894 - .L_3893)
.L_3893:
        /*00a8*/ 	.word	0x00000000


	//----- nvinfo : EIATTR_CBANK_PARAM_SIZE
	.align		4
.L_3894:
        /*00ac*/ 	.byte	0x03, 0x19
        /*00ae*/ 	.short	0x0028


	//----- nvinfo : EIATTR_PARAM_CBANK
	.align		4
        /*00b0*/ 	.byte	0x04, 0x0a
        /*00b2*/ 	.short	(.L_3896 - .L_3895)
	.align		4
.L_3895:
        /*00b4*/ 	.word	index@(.nv.constant0.ge_pow2o3)
        /*00b8*/ 	.short	0x0380
        /*00ba*/ 	.short	0x0028


	//----- nvinfo : EIATTR_SW_WAR
	.align		4
.L_3896:
        /*00bc*/ 	.byte	0x04, 0x36
        /*00be*/ 	.short	(.L_3898 - .L_3897)
.L_3897:
        /*00c0*/ 	.word	0x00000008
.L_3898:


//--------------------- .nv.info.ge_inv_cbrt      --------------------------
	.section	.nv.info.ge_inv_cbrt,"",@"SHT_CUDA_INFO"
	.sectionflags	@""
	.align	4


	//----- nvinfo : EIATTR_CUDA_API_VERSION
	.align		4
        /*0000*/ 	.byte	0x04, 0x37
        /*0002*/ 	.short	(.L_3900 - .L_3899)
.L_3899:
        /*0004*/ 	.word	0x00000082


	//----- nvinfo : EIATTR_KPARAM_INFO
	.align		4
.L_3900:
        /*0008*/ 	.byte	0x04, 0x17
        /*000a*/ 	.short	(.L_3902 - .L_3901)
.L_3901:
        /*000c*/ 	.word	0x00000000
        /*0010*/ 	.short	0x0007
        /*0012*/ 	.short	0x0024
        /*0014*/ 	.byte	0x00, 0xf0, 0x11, 0x00


	//----- nvinfo : EIATTR_KPARAM_INFO
	.align		4
.L_3902:
        /*0018*/ 	.byte	0x04, 0x17
        /*001a*/ 	.short	(.L_3904 - .L_3903)
.L_3903:
        /*001c*/ 	.word	0x00000000
        /*0020*/ 	.short	0x0006
        /*0022*/ 	.short	0x0020
        /*0024*/ 	.byte	0x00, 0xf0, 0x11, 0x00


	//----- nvinfo : EIATTR_KPARAM_INFO
	.align		4
.L_3904:
        /*0028*/ 	.byte	0x04, 0x17
        /*002a*/ 	.short	(.L_3906 - .L_3905)
.L_3905:
        /*002c*/ 	.word	0x00000000
        /*0030*/ 	.short	0x0005
        /*0032*/ 	.short	0x0018
        /*0034*/ 	.byte	0x00, 0xf5, 0x21, 0x00


	//----- nvinfo : EIATTR_KPARAM_INFO
	.align		4
.L_3906:
        /*0038*/ 	.byte	0x04, 0x17
        /*003a*/ 	.short	(.L_3908 - .L_3907)
.L_3907:
        /*003c*/ 	.word	0x00000000
        /*0040*/ 	.short	0x0004
        /*0042*/ 	.short	0x0014
        /*0044*/ 	.byte	0x00, 0xf0, 0x11, 0x00


	//----- nvinfo : EIATTR_KPARAM_INFO
	.align		4
.L_3908:
        /*0048*/ 	.byte	0x04, 0x17
        /*004a*/ 	.short	(.L_3910 - .L_3909)
.L_3909:
        /*004c*/ 	.word	0x00000000
        /*0050*/ 	.short	0x0003
        /*0052*/ 	.short	0x0010
        /*0054*/ 	.byte	0x00, 0xf0, 0x11, 0x00


	//----- nvinfo : EIATTR_KPARAM_INFO
	.align		4
.L_3910:
        /*0058*/ 	.byte	0x04, 0x17
        /*005a*/ 	.short	(.L_3912 - .L_3911)
.L_3911:
        /*005c*/ 	.word	0x00000000
        /*0060*/ 	.short	0x0002
        /*0062*/ 	.short	0x0008
        /*0064*/ 	.byte	0x00, 0xf5, 0x21, 0x00


	//----- nvinfo : EIATTR_KPARAM_INFO
	.align		4
.L_3912:
        /*0068*/ 	.byte	0x04, 0x17
        /*006a*/ 	.short	(.L_3914 - .L_3913)
.L_3913:
        /*006c*/ 	.word	0x00000000
        /*0070*/ 	.short	0x0001
        /*0072*/ 	.short	0x0004
        /*0074*/ 	.byte	0x00, 0xf0, 0x11, 0x00


	//----- nvinfo : EIATTR_KPARAM_INFO
	.align		4
.L_3914:
        /*0078*/ 	.byte	0x04, 0x17
        /*007a*/ 	.short	(.L_3916 - .L_3915)
.L_3915:
        /*007c*/ 	.word	0x00000000
        /*0080*/ 	.short	0x0000
        /*0082*/ 	.short	0x0000
        /*0084*/ 	.byte	0x00, 0xf0, 0x11, 0x00


	//----- nvinfo : EIATTR_SPARSE_MMA_MASK
	.align		4
.L_3916:
        /*0088*/ 	.byte	0x03, 0x50
        /*008a*/ 	.short	0x0000


	//----- nvinfo : EIATTR_MAXREG_COUNT
	.align		4
        /*008c*/ 	.byte	0x03, 0x1b
        /*008e*/ 	.short	0x00ff


	//----- nvinfo : EIATTR_MERCURY_ISA_VERSION
	.align		4
        /*0090*/ 	.byte	0x03, 0x5f
        /*0092*/ 	.short	0x0101


	//----- nvinfo : EIATTR_VRC_CTA_INIT_COUNT
	.align		4
        /*0094*/ 	.byte	0x02, 0x4a
	.zero		1
	.zero		1


	//----- nvinfo : EIATTR_EXIT_INSTR_OFFSETS
	.align		4
        /*0098*/ 	.byte	0x04, 0x1c
        /*009a*/ 	.short	(.L_3918 - .L_3917)


	//   ....[0]....
.L_3917:
        /*009c*/ 	.word	0x000000c0


	//   ....[1]....
        /*00a0*/ 	.word	0x000002b0


	//----- nvinfo : EIATTR_CBANK_PARAM_SIZE
	.align		4
.L_3918:
        /*00a4*/ 	.byte	0x03, 0x19
        /*00a6*/ 	.short	0x0028


	//----- nvinfo : EIATTR_PARAM_CBANK
	.align		4
        /*00a8*/ 	.byte	0x04, 0x0a
        /*00aa*/ 	.short	(.L_3920 - .L_3919)
	.align		4
.L_3919:
        /*00ac*/ 	.word	index@(.nv.constant0.ge_inv_cbrt)
        /*00b0*/ 	.short	0x0380
        /*00b2*/ 	.short	0x0028


	//----- nvinfo : EIATTR_SW_WAR
	.align		4
.L_3920:
        /*00b4*/ 	.byte	0x04, 0x36
        /*00b6*/ 	.short	(.L_3922 - .L_3921)
.L_3921:
        /*00b8*/ 	.word	0x00000008
.L_3922:


//--------------------- .nv.info.ge_cbrt          --------------------------
	.section	.nv.info.ge_cbrt,"",@"SHT_CUDA_INFO"
	.sectionflags	@""
	.align	4


	//----- nvinfo : EIATTR_CUDA_API_VERSION
	.align		4
        /*0000*/ 	.byte	0x04, 0x37
        /*0002*/ 	.short	(.L_3924 - .L_3923)
.L_3923:
        /*0004*/ 	.word	0x00000082


	//----- nvinfo : EIATTR_KPARAM_INFO
	.align		4
.L_3924:
        /*0008*/ 	.byte	0x04, 0x17
        /*000a*/ 	.short	(.L_3926 - .L_3925)
.L_3925:
        /*000c*/ 	.word	0x00000000
        /*0010*/ 	.short	0x0007
        /*0012*/ 	.short	0x0024
        /*0014*/ 	.byte	0x00, 0xf0, 0x11, 0x00


	//----- nvinfo : EIATTR_KPARAM_INFO
	.align		4
.L_3926:
        /*0018*/ 	.byte	0x04, 0x17
        /*001a*/ 	.short	(.L_3928 - .L_3927)
.L_3927:
        /*001c*/ 	.word	0x00000000
        /*0020*/ 	.short	0x0006
        /*0022*/ 	.short	0x0020
        /*0024*/ 	.byte	0x00, 0xf0, 0x11, 0x00


	//----- nvinfo : EIATTR_KPARAM_INFO
	.align		4
.L_3928:
        /*0028*/ 	.byte	0x04, 0x17
        /*002a*/ 	.short	(.L_3930 - .L_3929)
.L_3929:
        /*002c*/ 	.word	0x00000000
        /*0030*/ 	.short	0x0005
        /*0032*/ 	.short	0x0018
        /*0034*/ 	.byte	0x00, 0xf5, 0x21, 0x00


	//----- nvinfo : EIATTR_KPARAM_INFO
	.align		4
.L_3930:
        /*0038*/ 	.byte	0x04, 0x17
        /*003a*/ 	.short	(.L_3932 - .L_3931)
.L_3931:
        /*003c*/ 	.word	0x00000000
        /*0040*/ 	.short	0x0004
        /*0042*/ 	.short	0x0014
        /*0044*/ 	.byte	0x00, 0xf0, 0x11, 0x00


	//----- nvinfo : EIATTR_KPARAM_INFO
	.align		4
.L_3932:
        /*0048*/ 	.byte	0x04, 0x17
        /*004a*/ 	.short	(.L_3934 - .L_3933)
.L_3933:
        /*004c*/ 	.word	0x00000000
        /*0050*/ 	.short	0x0003
        /*0052*/ 	.short	0x0010
        /*0054*/ 	.byte	0x00, 0xf0, 0x11, 0x00


	//----- nvinfo : EIATTR_KPARAM_INFO
	.align		4
.L_3934:
        /*0058*/ 	.byte	0x04, 0x17
        /*005a*/ 	.short	(.L_3936 - .L_3935)
.L_3935:
        /*005c*/ 	.word	0x00000000
        /*0060*/ 	.short	0x0002
        /*0062*/ 	.short	0x0008
        /*0064*/ 	.byte	0x00, 0xf5, 0x21, 0x00


	//----- nvinfo : EIATTR_KPARAM_INFO
	.align		4
.L_3936:
        /*0068*/ 	.byte	0x04, 0x17
        /*006a*/ 	.short	(.L_3938 - .L_3937)
.L_3937:
        /*006c*/ 	.word	0x00000000
        /*0070*/ 	.short	0x0001
        /*0072*/ 	.short	0x0004
        /*0074*/ 	.byte	0x00, 0xf0, 0x11, 0x00


	//----- nvinfo : EIATTR_KPARAM_INFO
	.align		4
.L_3938:
        /*0078*/ 	.byte	0x04, 0x17
        /*007a*/ 	.short	(.L_3940 - .L_3939)
.L_3939:
        /*007c*/ 	.word	0x00000000
        /*0080*/ 	.short	0x0000
        /*0082*/ 	.short	0x0000
        /*0084*/ 	.byte	0x00, 0xf0, 0x11, 0x00


	//----- nvinfo : EIATTR_SPARSE_MMA_MASK
	.align		4
.L_3940:
        /*0088*/ 	.byte	0x03, 0x50
        /*008a*/ 	.short	0x0000


	//----- nvinfo : EIATTR_MAXREG_COUNT
	.align		4
        /*008c*/ 	.byte	0x03, 0x1b
        /*008e*/ 	.short	0x00ff


	//----- nvinfo : EIATTR_MERCURY_ISA_VERSION
	.align		4
        /*0090*/ 	.byte	0x03, 0x5f
        /*0092*/ 	.short	0x0101


	//----- nvinfo : EIATTR_VRC_CTA_INIT_COUNT
	.align		4
        /*0094*/ 	.byte	0x02, 0x4a
	.zero		1
	.zero		1


	//----- nvinfo : EIATTR_EXIT_INSTR_OFFSETS
	.align		4
        /*0098*/ 	.byte	0x04, 0x1c
        /*009a*/ 	.short	(.L_3942 - .L_3941)


	//   ....[0]....
.L_3941:
        /*009c*/ 	.word	0x000000c0


	//   ....[1]....
        /*00a0*/ 	.word	0x000002a0


	//----- nvinfo : EIATTR_CBANK_PARAM_SIZE
	.align		4
.L_3942:
        /*00a4*/ 	.byte	0x03, 0x19
        /*00a6*/ 	.short	0x0028


	//----- nvinfo : EIATTR_PARAM_CBANK
	.align		4
        /*00a8*/ 	.byte	0x04, 0x0a
        /*00aa*/ 	.short	(.L_3944 - .L_3943)
	.align		4
.L_3943:
        /*00ac*/ 	.word	index@(.nv.constant0.ge_cbrt)
        /*00b0*/ 	.short	0x0380
        /*00b2*/ 	.short	0x0028


	//----- nvinfo : EIATTR_SW_WAR
	.align		4
.L_3944:
        /*00b4*/ 	.byte	0x04, 0x36
        /*00b6*/ 	.short	(.L_3946 - .L_3945)
.L_3945:
        /*00b8*/ 	.word	0x00000008
.L_3946:


//--------------------- .nv.info.ge_inv_sqrt      --------------------------
	.section	.nv.info.ge_inv_sqrt,"",@"SHT_CUDA_INFO"
	.sectionflags	@""
	.align	4


	//----- nvinfo : EIATTR_CUDA_API_VERSION
	.align		4
        /*0000*/ 	.byte	0x04, 0x37
        /*0002*/ 	.short	(.L_3948 - .L_3947)
.L_3947:
        /*0004*/ 	.word	0x00000082


	//----- nvinfo : EIATTR_KPARAM_INFO
	.align		4
.L_3948:
        /*0008*/ 	.byte	0x04, 0x17
        /*000a*/ 	.short	(.L_3950 - .L_3949)
.L_3949:
        /*000c*/ 	.word	0x00000000
        /*0010*/ 	.short	0x0007
        /*0012*/ 	.short	0x0024
        /*0014*/ 	.byte	0x00, 0xf0, 0x11, 0x00


	//----- nvinfo : EIATTR_KPARAM_INFO
	.align		4
.L_3950:
        /*0018*/ 	.byte	0x04, 0x17
        /*001a*/ 	.short	(.L_3952 - .L_3951)
.L_3951:
        /*001c*/ 	.word	0x00000000
        /*0020*/ 	.short	0x0006
        /*0022*/ 	.short	0x0020
        /*0024*/ 	.byte	0x00, 0xf0, 0x11, 0x00


	//----- nvinfo : EIATTR_KPARAM_INFO
	.align		4
.L_3952:
        /*0028*/ 	.byte	0x04, 0x17
        /*002a*/ 	.short	(.L_3954 - .L_3953)
.L_3953:
        /*002c*/ 	.word	0x00000000
        /*0030*/ 	.short	0x0005
        /*0032*/ 	.short	0x0018
        /*0034*/ 	.byte	0x00, 0xf5, 0x21, 0x00


	//----- nvinfo : EIATTR_KPARAM_INFO
	.align		4
.L_3954:
        /*0038*/ 	.byte	0x04, 0x17
        /*003a*/ 	.short	(.L_3956 - .L_3955)
.L_3955:
        /*003c*/ 	.word	0x00000000
        /*0040*/ 	.short	0x0004
        /*0042*/ 	.short	0x0014
        /*0044*/ 	.byte	0x00, 0xf0, 0x11, 0x00


	//----- nvinfo : EIATTR_KPARAM_INFO
	.align		4
.L_3956:
        /*0048*/ 	.byte	0x04, 0x17
        /*004a*/ 	.short	(.L_3958 - .L_3957)
.L_3957:
        /*004c*/ 	.word	0x00000000
        /*0050*/ 	.short	0x0003
        /*0052*/ 	.short	0x0010
        /*0054*/ 	.byte	0x00, 0xf0, 0x11, 0x00


	//----- nvinfo : EIATTR_KPARAM_INFO
	.align		4
.L_3958:
        /*0058*/ 	.byte	0x04, 0x17
        /*005a*/ 	.short	(.L_3960 - .L_3959)
.L_3959:
        /*005c*/ 	.word	0x00000000
        /*0060*/ 	.short	0x0002
        /*0062*/ 	.short	0x0008
        /*0064*/ 	.byte	0x00, 0xf5, 0x21, 0x00


	//----- nvinfo : EIATTR_KPARAM_INFO
	.align		4
.L_3960:
        /*0068*/ 	.byte	0x04, 0x17
        /*006a*/ 	.short	(.L_3962 - .L_3961)
.L_3961:
        /*006c*/ 	.word	0x00000000
        /*0070*/ 	.short	0x0001
        /*0072*/ 	.short	0x0004
        /*0074*/ 	.byte	0x00, 0xf0, 0x11, 0x00


	//----- nvinfo : EIATTR_KPARAM_INFO
	.align		4
.L_3962:
        /*0078*/ 	.byte	0x04, 0x17
        /*007a*/ 	.short	(.L_3964 - .L_3963)
.L_3963:
        /*007c*/ 	.word	0x00000000
        /*0080*/ 	.short	0x0000
        /*0082*/ 	.short	0x0000
        /*0084*/ 	.byte	0x00, 0xf0, 0x11, 0x00


	//----- nvinfo : EIATTR_SPARSE_MMA_MASK
	.align		4
.L_3964:
        /*0088*/ 	.byte	0x03, 0x50
        /*008a*/ 	.short	0x0000


	//----- nvinfo : EIATTR_MAXREG_COUNT
	.align		4
        /*008c*/ 	.byte	0x03, 0x1b
        /*008e*/ 	.short	0x00ff


	//----- nvinfo : EIATTR_MERCURY_ISA_VERSION
	.align		4
        /*0090*/ 	.byte	0x03, 0x5f
        /*0092*/ 	.short	0x0101


	//----- nvinfo : EIATTR_VRC_CTA_INIT_COUNT
	.align		4
        /*0094*/ 	.byte	0x02, 0x4a
	.zero		1
	.zero		1


	//----- nvinfo : EIATTR_EXIT_INSTR_OFFSETS
	.align		4
        /*0098*/ 	.byte	0x04, 0x1c
        /*009a*/ 	.short	(.L_3966 - .L_3965)


	//   ....[0]....
.L_3965:
        /*009c*/ 	.word	0x000000c0


	//   ....[1]....
        /*00a0*/ 	.word	0x000001e0


	//----- nvinfo : EIATTR_CBANK_PARAM_SIZE
	.align		4
.L_3966:
        /*00a4*/ 	.byte	0x03, 0x19
        /*00a6*/ 	.short	0x0028


	//----- nvinfo : EIATTR_PARAM_CBANK
	.align		4
        /*00a8*/ 	.byte	0x04, 0x0a
        /*00aa*/ 	.short	(.L_3968 - .L_3967)
	.align		4
.L_3967:
        /*00ac*/ 	.word	index@(.nv.constant0.ge_inv_sqrt)
        /*00b0*/ 	.short	0x0380
        /*00b2*/ 	.short	0x0028


	//----- nvinfo : EIATTR_SW_WAR
	.align		4
.L_3968:
        /*00b4*/ 	.byte	0x04, 0x36
        /*00b6*/ 	.short	(.L_3970 - .L_3969)
.L_3969:
        /*00b8*/ 	.word	0x00000008
.L_3970:


//--------------------- .nv.info.ge_sqrt          --------------------------
	.section	.nv.info.ge_sqrt,"",@"SHT_CUDA_INFO"
	.sectionflags	@""
	.align	4


	//----- nvinfo : EIATTR_CUDA_API_VERSION
	.align		4
        /*0000*/ 	.byte	0x04, 0x37
        /*0002*/ 	.short	(.L_3972 - .L_3971)
.L_3971:
        /*0004*/ 	.word	0x00000082


	//----- nvinfo : EIATTR_KPARAM_INFO
	.align		4
.L_3972:
        /*0008*/ 	.byte	0x04, 0x17
        /*000a*/ 	.short	(.L_3974 - .L_3973)
.L_3973:
        /*000c*/ 	.word	0x00000000
        /*0010*/ 	.short	0x0007
        /*0012*/ 	.short	0x0024
        /*0014*/ 	.byte	0x00, 0xf0, 0x11, 0x00


	//----- nvinfo : EIATTR_KPARAM_INFO
	.align		4
.L_3974:
        /*0018*/ 	.byte	0x04, 0x17
        /*001a*/ 	.short	(.L_3976 - .L_3975)
.L_3975:
        /*001c*/ 	.word	0x00000000
        /*0020*/ 	.short	0x0006
        /*0022*/ 	.short	0x0020
        /*0024*/ 	.byte	0x00, 0xf0, 0x11, 0x00


	//----- nvinfo : EIATTR_KPARAM_INFO
	.align		4
.L_3976:
        /*0028*/ 	.byte	0x04, 0x17
        /*002a*/ 	.short	(.L_3978 - .L_3977)
.L_3977:
        /*002c*/ 	.word	0x00000000
        /*0030*/ 	.short	0x0005
        /*0032*/ 	.short	0x0018
        /*0034*/ 	.byte	0x00, 0xf5, 0x21, 0x00


	//----- nvinfo : EIATTR_KPARAM_INFO
	.align		4
.L_3978:
        /*0038*/ 	.byte	0x04, 0x17
        /*003a*/ 	.short	(.L_3980 - .L_3979)
.L_3979:
        /*003c*/ 	.word	0x00000000
        /*0040*/ 	.short	0x0004
        /*0042*/ 	.short	0x0014
        /*0044*/ 	.byte	0x00, 0xf0, 0x11, 0x00


	//----- nvinfo : EIATTR_KPARAM_INFO
	.align		4
.L_3980:
        /*0048*/ 	.byte	0x04, 0x17
        /*004a*/ 	.short	(.L_3982 - .L_3981)
.L_3981:
        /*004c*/ 	.word	0x00000000
        /*0050*/ 	.short	0x0003
        /*0052*/ 	.short	0x0010
        /*0054*/ 	.byte	0x00, 0xf0, 0x11, 0x00


	//----- nvinfo : EIATTR_KPARAM_INFO
	.align		4
.L_3982:
        /*0058*/ 	.byte	0x04, 0x17
        /*005a*/ 	.short	(.L_3984 - .L_3983)
.L_3983:
        /*005c*/ 	.word	0x00000000
        /*0060*/ 	.short	0x0002
        /*0062*/ 	.short	0x0008
        /*0064*/ 	.byte	0x00, 0xf5, 0x21, 0x00


	//----- nvinfo : EIATTR_KPARAM_INFO
	.align		4
.L_3984:
        /*0068*/ 	.byte	0x04, 0x17
        /*006a*/ 	.short	(.L_3986 - .L_3985)
.L_3985:
        /*006c*/ 	.word	0x00000000
        /*0070*/ 	.short	0x0001
        /*0072*/ 	.short	0x0004
        /*0074*/ 	.byte	0x00, 0xf0, 0x11, 0x00


	//----- nvinfo : EIATTR_KPARAM_INFO
	.align		4
.L_3986:
        /*0078*/ 	.byte	0x04, 0x17
        /*007a*/ 	.short	(.L_3988 - .L_3987)
.L_3987:
        /*007c*/ 	.word	0x00000000
        /*0080*/ 	.short	0x0000
        /*0082*/ 	.short	0x0000
        /*0084*/ 	.byte	0x00, 0xf0, 0x11, 0x00


	//----- nvinfo : EIATTR_SPARSE_MMA_MASK
	.align		4
.L_3988:
        /*0088*/ 	.byte	0x03, 0x50
        /*008a*/ 	.short	0x0000


	//----- nvinfo : EIATTR_MAXREG_COUNT
	.align		4
        /*008c*/ 	.byte	0x03, 0x1b
        /*008e*/ 	.short	0x00ff


	//----- nvinfo : EIATTR_MERCURY_ISA_VERSION
	.align		4
        /*0090*/ 	.byte	0x03, 0x5f
        /*0092*/ 	.short	0x0101


	//----- nvinfo : EIATTR_VRC_CTA_INIT_COUNT
	.align		4
        /*0094*/ 	.byte	0x02, 0x4a
	.zero		1
	.zero		1


	//----- nvinfo : EIATTR_EXIT_INSTR_OFFSETS
	.align		4
        /*0098*/ 	.byte	0x04, 0x1c
        /*009a*/ 	.short	(.L_3990 - .L_3989)


	//   ....[0]....
.L_3989:
        /*009c*/ 	.word	0x000000c0


	//   ....[1]....
        /*00a0*/ 	.word	0x00000270


	//----- nvinfo : EIATTR_CRS_STACK_SIZE
	.align		4
.L_3990:
        /*00a4*/ 	.byte	0x04, 0x1e
        /*00a6*/ 	.short	(.L_3992 - .L_3991)
.L_3991:
        /*00a8*/ 	.word	0x00000000


	//----- nvinfo : EIATTR_CBANK_PARAM_SIZE
	.align		4
.L_3992:
        /*00ac*/ 	.byte	0x03, 0x19
        /*00ae*/ 	.short	0x0028


	//----- nvinfo : EIATTR_PARAM_CBANK
	.align		4
        /*00b0*/ 	.byte	0x04, 0x0a
        /*00b2*/ 	.short	(.L_3994 - .L_3993)
	.align		4
.L_3993:
        /*00b4*/ 	.word	index@(.nv.constant0.ge_sqrt)
        /*00b8*/ 	.short	0x0380
        /*00ba*/ 	.short	0x0028


	//----- nvinfo : EIATTR_SW_WAR
	.align		4
.L_3994:
        /*00bc*/ 	.byte	0x04, 0x36
        /*00be*/ 	.short	(.L_3996 - .L_3995)
.L_3995:
        /*00c0*/ 	.word	0x00000008
.L_3996:


//--------------------- .nv.info.ge_frem          --------------------------
	.section	.nv.info.ge_frem,"",@"SHT_CUDA_INFO"
	.sectionflags	@""
	.align	4


	//----- nvinfo : EIATTR_CUDA_API_VERSION
	.align		4
        /*0000*/ 	.byte	0x04, 0x37
        /*0002*/ 	.short	(.L_3998 - .L_3997)
.L_3997:
        /*0004*/ 	.word	0x00000082


	//----- nvinfo : EIATTR_KPARAM_INFO
	.align		4
.L_3998:
        /*0008*/ 	.byte	0x04, 0x17
        /*000a*/ 	.short	(.L_4000 - .L_3999)
.L_3999:
        /*000c*/ 	.word	0x00000000
        /*0010*/ 	.short	0x000a
        /*0012*/ 	.short	0x0034
        /*0014*/ 	.byte	0x00, 0xf0, 0x11, 0x00


	//----- nvinfo : EIATTR_KPARAM_INFO
	.align		4
.L_4000:
        /*0018*/ 	.byte	0x04, 0x17
        /*001a*/ 	.short	(.L_4002 - .L_4001)
.L_4001:
        /*001c*/ 	.word	0x00000000
        /*0020*/ 	.short	0x0009
        /*0022*/ 	.short	0x0030
        /*0024*/ 	.byte	0x00, 0xf0, 0x11, 0x00


	//----- nvinfo : EIATTR_KPARAM_INFO
	.align		4
.L_4002:
        /*0028*/ 	.byte	0x04, 0x17
        /*002a*/ 	.short	(.L_4004 - .L_4003)
.L_4003:
        /*002c*/ 	.word	0x00000000
        /*0030*/ 	.short	0x0008
        /*0032*/ 	.short	0x0028
        /*0034*/ 	.byte	0x00, 0xf5, 0x21, 0x00


	//----- nvinfo : EIATTR_KPARAM_INFO
	.align		4
.L_4004:
        /*0038*/ 	.byte	0x04, 0x17
        /*003a*/ 	.short	(.L_4006 - .L_4005)
.L_4005:
        /*003c*/ 	.word	0x00000000
        /*0040*/ 	.short	0x0007
        /*0042*/ 	.short	0x0024
        /*0044*/ 	.byte	0x00, 0xf0, 0x11, 0x00


	//----- nvinfo : EIATTR_KPARAM_INFO
	.align		4
.L_4006:
        /*0048*/ 	.byte	0x04, 0x17
        /*004a*/ 	.short	(.L_4008 - .L_4007)
.L_4007:
        /*004c*/ 	.word	0x00000000
        /*0050*/ 	.short	0x0006
        /*0052*/ 	.short	0x0020
        /*0054*/ 	.byte	0x00, 0xf0, 0x11, 0x00


	//----- nvinfo : EIATTR_KPARAM_INFO
	.align		4
.L_4008:
        /*0058*/ 	.byte	0x04, 0x17
        /*005a*/ 	.short	(.L_4010 - .L_4009)
.L_4009:
        /*005c*/ 	.word	0x00000000
        /*0060*/ 	.short	0x0005
        /*0062*/ 	.short	0x0018
        /*0064*/ 	.byte	0x00, 0xf5, 0x21, 0x00


	//----- nvinfo : EIATTR_KPARAM_INFO
	.align		4
.L_4010:
        /*0068*/ 	.byte	0x04, 0x17
        /*006a*/ 	.short	(.L_4012 - .L_4011)
.L_4011:
        /*006c*/ 	.word	0x00000000
        /*0070*/ 	.short	0x0004
        /*0072*/ 	.short	0x0014
        /*0074*/ 	.byte	0x00, 0xf0, 0x11, 0x00


	//----- nvinfo : EIATTR_KPARAM_INFO
	.align		4
.L_4012:
        /*0078*/ 	.byte	0x04, 0x17
        /*007a*/ 	.short	(.L_4014 - .L_4013)
.L_4013:
        /*007c*/ 	.word	0x00000000
        /*0080*/ 	.short	0x0003
        /*0082*/ 	.short	0x0010
        /*0084*/ 	.byte	0x00, 0xf0, 0x11, 0x00


	//----- nvinfo : EIATTR_KPARAM_INFO
	.align		4
.L_4014:
        /*0088*/ 	.byte	0x04, 0x17
        /*008a*/ 	.short	(.L_4016 - .L_4015)
.L_4015:
        /*008c*/ 	.word	0x00000000
        /*0090*/ 	.short	0x0002
        /*0092*/ 	.short	0x0008
        /*0094*/ 	.byte	0x00, 0xf5, 0x21, 0x00


	//----- nvinfo : EIATTR_KPARAM_INFO
	.align		4
.L_4016:
        /*0098*/ 	.byte	0x04, 0x17
        /*009a*/ 	.short	(.L_4018 - .L_4017)
.L_4017:
        /*009c*/ 	.word	0x00000000
        /*00a0*/ 	.short	0x0001
        /*00a2*/ 	.short	0x0004
        /*00a4*/ 	.byte	0x00, 0xf0, 0x11, 0x00


	//----- nvinfo : EIATTR_KPARAM_INFO
	.align		4
.L_4018:
        /*00a8*/ 	.byte	0x04, 0x17
        /*00aa*/ 	.short	(.L_4020 - .L_4019)
.L_4019:
        /*00ac*/ 	.word	0x00000000
        /*00b0*/ 	.short	0x0000
        /*00b2*/ 	.short	0x0000
        /*00b4*/ 	.byte	0x00, 0xf0, 0x11, 0x00


	//----- nvinfo : EIATTR_SPARSE_MMA_MASK
	.align		4
.L_4020:
        /*00b8*/ 	.byte	0x03, 0x50
        /*00ba*/ 	.short	0x0000


	//----- nvinfo : EIATTR_MAXREG_COUNT
	.align		4
        /*00bc*/ 	.byte	0x03, 0x1b
        /*00be*/ 	.short	0x00ff


	//----- nvinfo : EIATTR_MERCURY_ISA_VERSION
	.align		4
        /*00c0*/ 	.byte	0x03, 0x5f
        /*00c2*/ 	.short	0x0101


	//----- nvinfo : EIATTR_VRC_CTA_INIT_COUNT
	.align		4
        /*00c4*/ 	.byte	0x02, 0x4a
	.zero		1
	.zero		1


	//----- nvinfo : EIATTR_EXIT_INSTR_OFFSETS
	.align		4
        /*00c8*/ 	.byte	0x04, 0x1c
        /*00ca*/ 	.short	(.L_4022 - .L_4021)


	//   ....[0]....
.L_4021:
        /*00cc*/ 	.word	0x000000c0


	//   ....[1]....
        /*00d0*/ 	.word	0x000007a0


	//----- nvinfo : EIATTR_CRS_STACK_SIZE
	.align		4
.L_4022:
        /*00d4*/ 	.byte	0x04, 0x1e
        /*00d6*/ 	.short	(.L_4024 - .L_4023)
.L_4023:
        /*00d8*/ 	.word	0x00000000


	//----- nvinfo : EIATTR_CBANK_PARAM_SIZE
	.align		4
.L_4024:
        /*00dc*/ 	.byte	0x03, 0x19
        /*00de*/ 	.short	0x0038


	//----- nvinfo : EIATTR_PARAM_CBANK
	.align		4
        /*00e0*/ 	.byte	0x04, 0x0a
        /*00e2*/ 	.short	(.L_4026 - .L_4025)
	.align		4
.L_4025:
        /*00e4*/ 	.word	index@(.nv.constant0.ge_frem)
        /*00e8*/ 	.short	0x0380
        /*00ea*/ 	.short	0x0038


	//----- nvinfo : EIATTR_SW_WAR
	.align		4
.L_4026:
        /*00ec*/ 	.byte	0x04, 0x36
        /*00ee*/ 	.short	(.L_4028 - .L_4027)
.L_4027:
        /*00f0*/ 	.word	0x00000008
.L_4028:


//--------------------- .nv.info.ge_fmod          --------------------------
	.section	.nv.info.ge_fmod,"",@"SHT_CUDA_INFO"
	.sectionflags	@""
	.align	4


	//----- nvinfo : EIATTR_CUDA_API_VERSION
	.align		4
        /*0000*/ 	.byte	0x04, 0x37
        /*0002*/ 	.short	(.L_4030 - .L_4029)
.L_4029:
        /*0004*/ 	.word	0x00000082


	//----- nvinfo : EIATTR_KPARAM_INFO
	.align		4
.L_4030:
        /*0008*/ 	.byte	0x04, 0x17
        /*000a*/ 	.short	(.L_4032 - .L_4031)
.L_4031:
        /*000c*/ 	.word	0x00000000
        /*0010*/ 	.short	0x000a
        /*0012*/ 	.short	0x0034
        /*0014*/ 	.byte	0x00, 0xf0, 0x11, 0x00


	//----- nvinfo : EIATTR_KPARAM_INFO
	.align		4
.L_4032:
        /*0018*/ 	.byte	0x04, 0x17
        /*001a*/ 	.short	(.L_4034 - .L_4033)
.L_4033:
        /*001c*/ 	.word	0x00000000
        /*0020*/ 	.short	0x0009
        /*0022*/ 	.short	0x0030
        /*0024*/ 	.byte	0x00, 0xf0, 0x11, 0x00


	//----- nvinfo : EIATTR_KPARAM_INFO
	.align		4
.L_4034:
        /*0028*/ 	.byte	0x04, 0x17
        /*002a*/ 	.short	(.L_4036 - .L_4035)
.L_4035:
        /*002c*/ 	.word	0x00000000
        /*0030*/ 	.short	0x0008
        /*0032*/ 	.short	0x0028
        /*0034*/ 	.byte	0x00, 0xf5, 0x21, 0x00


	//----- nvinfo : EIATTR_KPARAM_INFO
	.align		4
.L_4036:
        /*0038*/ 	.byte	0x04, 0x17
        /*003a*/ 	.short	(.L_4038 - .L_4037)
.L_4037:
        /*003c*/ 	.word	0x00000000
        /*0040*/ 	.short	0x0007
        /*0042*/ 	.short	0x0024
        /*0044*/ 	.byte	0x00, 0xf0, 0x11, 0x00


	//----- nvinfo : EIATTR_KPARAM_INFO
	.align		4
.L_4038:
        /*0048*/ 	.byte	0x04, 0x17
        /*004a*/ 	.short	(.L_4040 - .L_4039)
.L_4039:
        /*004c*/ 	.word	0x00000000
        /*0050*/ 	.short	0x0006
        /*0052*/ 	.short	0x0020
        /*0054*/ 	.byte	0x00, 0xf0, 0x11, 0x00


	//----- nvinfo : EIATTR_KPARAM_INFO
	.align		4
.L_4040:
        /*0058*/ 	.byte	0x04, 0x17
        /*005a*/ 	.short	(.L_4042 - .L_4041)
.L_4041:
        /*005c*/ 	.word	0x00000000
        /*0060*/ 	.short	0x0005
        /*0062*/ 	.short	0x0018
        /*0064*/ 	.byte	0x00, 0xf5, 0x21, 0x00


	//----- nvinfo : EIATTR_KPARAM_INFO
	.align		4
.L_4042:
        /*0068*/ 	.byte	0x04, 0x17
        /*006a*/ 	.short	(.L_4044 - .L_4043)
.L_4043:
        /*006c*/ 	.word	0x00000000
        /*0070*/ 	.short	0x0004
        /*0072*/ 	.short	0x0014
        /*0074*/ 	.byte	0x00, 0xf0, 0x11, 0x00


	//----- nvinfo : EIATTR_KPARAM_INFO
	.align		4
.L_4044:
        /*0078*/ 	.byte	0x04, 0x17
        /*007a*/ 	.short	(.L_4046 - .L_4045)
.L_4045:
        /*007c*/ 	.word	0x00000000
        /*0080*/ 	.short	0x0003
        /*0082*/ 	.short	0x0010
        /*0084*/ 	.byte	0x00, 0xf0, 0x11, 0x00


	//----- nvinfo : EIATTR_KPARAM_INFO
	.align		4
.L_4046:
        /*0088*/ 	.byte	0x04, 0x17
        /*008a*/ 	.short	(.L_4048 - .L_4047)
.L_4047:
        /*008c*/ 	.word	0x00000000
        /*0090*/ 	.short	0x0002
        /*0092*/ 	.short	0x0008
        /*0094*/ 	.byte	0x00, 0xf5, 0x21, 0x00


	//----- nvinfo : EIATTR_KPARAM_INFO
	.align		4
.L_4048:
        /*0098*/ 	.byte	0x04, 0x17
        /*009a*/ 	.short	(.L_4050 - .L_4049)
.L_4049:
        /*009c*/ 	.word	0x00000000
        /*00a0*/ 	.short	0x0001
        /*00a2*/ 	.short	0x0004
        /*00a4*/ 	.byte	0x00, 0xf0, 0x11, 0x00


	//----- nvinfo : EIATTR_KPARAM_INFO
	.align		4
.L_4050:
        /*00a8*/ 	.byte	0x04, 0x17
        /*00aa*/ 	.short	(.L_4052 - .L_4051)
.L_4051:
        /*00ac*/ 	.word	0x00000000
        /*00b0*/ 	.short	0x0000
        /*00b2*/ 	.short	0x0000
        /*00b4*/ 	.byte	0x00, 0xf0, 0x11, 0x00


	//----- nvinfo : EIATTR_SPARSE_MMA_MASK
	.align		4
.L_4052:
        /*00b8*/ 	.byte	0x03, 0x50
        /*00ba*/ 	.short	0x0000


	//----- nvinfo : EIATTR_MAXREG_COUNT
	.align		4
        /*00bc*/ 	.byte	0x03, 0x1b
        /*00be*/ 	.short	0x00ff


	//----- nvinfo : EIATTR_MERCURY_ISA_VERSION
	.align		4
        /*00c0*/ 	.byte	0x03, 0x5f
        /*00c2*/ 	.short	0x0101


	//----- nvinfo : EIATTR_VRC_CTA_INIT_COUNT
	.align		4
        /*00c4*/ 	.byte	0x02, 0x4a
	.zero		1
	.zero		1


	//----- nvinfo : EIATTR_EXIT_INSTR_OFFSETS
	.align		4
        /*00c8*/ 	.byte	0x04, 0x1c
        /*00ca*/ 	.short	(.L_4054 - .L_4053)


	//   ....[0]....
.L_4053:
        /*00cc*/ 	.word	0x000000c0


	//   ....[1]....
        /*00d0*/ 	.word	0x00000670


	//----- nvinfo : EIATTR_CRS_STACK_SIZE
	.align		4
.L_4054:
        /*00d4*/ 	.byte	0x04, 0x1e
        /*00d6*/ 	.short	(.L_4056 - .L_4055)
.L_4055:
        /*00d8*/ 	.word	0x00000000


	//----- nvinfo : EIATTR_CBANK_PARAM_SIZE
	.align		4
.L_4056:
        /*00dc*/ 	.byte	0x03, 0x19
        /*00de*/ 	.short	0x0038


	//----- nvinfo : EIATTR_PARAM_CBANK
	.align		4
        /*00e0*/ 	.byte	0x04, 0x0a
        /*00e2*/ 	.short	(.L_4058 - .L_4057)
	.align		4
.L_4057:
        /*00e4*/ 	.word	index@(.nv.constant0.ge_fmod)
        /*00e8*/ 	.short	0x0380
        /*00ea*/ 	.short	0x0038


	//----- nvinfo : EIATTR_SW_WAR
	.align		4
.L_4058:
        /*00ec*/ 	.byte	0x04, 0x36
        /*00ee*/ 	.short	(.L_4060 - .L_4059)
.L_4059:
        /*00f0*/ 	.word	0x00000008
.L_4060:


//--------------------- .nv.info.ge_scale_shift   --------------------------
	.section	.nv.info.ge_scale_shift,"",@"SHT_CUDA_INFO"
	.sectionflags	@""
	.align	4


	//----- nvinfo : EIATTR_CUDA_API_VERSION
	.align		4
        /*0000*/ 	.byte	0x04, 0x37
        /*0002*/ 	.short	(.L_4062 - .L_4061)
.L_4061:
        /*0004*/ 	.word	0x00000082


	//----- nvinfo : EIATTR_KPARAM_INFO
	.align		4
.L_4062:
        /*0008*/ 	.byte	0x04, 0x17
        /*000a*/ 	.short	(.L_4064 - .L_4063)
.L_4063:
        /*000c*/ 	.word	0x00000000
        /*0010*/ 	.short	0x000b
        /*0012*/ 	.short	0x0034
        /*0014*/ 	.byte	0x00, 0xf0, 0x11, 0x00


	//----- nvinfo : EIATTR_KPARAM_INFO
	.align		4
.L_4064:
        /*0018*/ 	.byte	0x04, 0x17
        /*001a*/ 	.short	(.L_4066 - .L_4065)
.L_4065:
        /*001c*/ 	.word	0x00000000
        /*0020*/ 	.short	0x000a
        /*0022*/ 	.short	0x0030
        /*0024*/ 	.byte	0x00, 0xf0, 0x11, 0x00


	//----- nvinfo : EIATTR_KPARAM_INFO
	.align		4
.L_4066:
        /*0028*/ 	.byte	0x04, 0x17
        /*002a*/ 	.short	(.L_4068 - .L_4067)
.L_4067:
        /*002c*/ 	.word	0x00000000
        /*0030*/ 	.short	0x0009
        /*0032*/ 	.short	0x0028
        /*0034*/ 	.byte	0x00, 0xf5, 0x21, 0x00


	//----- nvinfo : EIATTR_KPARAM_INFO
	.align		4
.L_4068:
        /*0038*/ 	.byte	0x04, 0x17
        /*003a*/ 	.short	(.L_4070 - .L_4069)
.L_4069:
        /*003c*/ 	.word	0x00000000
        /*0040*/ 	.short	0x0008
        /*0042*/ 	.short	0x0024
        /*0044*/ 	.byte	0x00, 0xf0, 0x11, 0x00


	//----- nvinfo : EIATTR_KPARAM_INFO
	.align		4
.L_4070:
        /*0048*/ 	.byte	0x04, 0x17
        /*004a*/ 	.short	(.L_4072 - .L_4071)
.L_4071:
        /*004c*/ 	.word	0x00000000
        /*0050*/ 	.short	0x0007
        /*0052*/ 	.short	0x0020
        /*0054*/ 	.byte	0x00, 0xf0, 0x11, 0x00


	//----- nvinfo : EIATTR_KPARAM_INFO
	.align		4
.L_4072:
        /*0058*/ 	.byte	0x04, 0x17
        /*005a*/ 	.short	(.L_4074 - .L_4073)
.L_4073:
        /*005c*/ 	.word	0x00000000
        /*0060*/ 	.short	0x0006
        /*0062*/ 	.short	0x001c
        /*0064*/ 	.byte	0x00, 0xf0, 0x11, 0x00


	//----- nvinfo : EIATTR_KPARAM_INFO
	.align		4
.L_4074:
        /*0068*/ 	.byte	0x04, 0x17
        /*006a*/ 	.short	(.L_4076 - .L_4075)
.L_4075:
        /*006c*/ 	.word	0x00000000
        /*0070*/ 	.short	0x0005
        /*0072*/ 	.short	0x0018
        /*0074*/ 	.byte	0x00, 0xf0, 0x11, 0x00


	//----- nvinfo : EIATTR_KPARAM_INFO
	.align		4
.L_4076:
        /*0078*/ 	.byte	0x04, 0x17
        /*007a*/ 	.short	(.L_4078 - .L_4077)
.L_4077:
        /*007c*/ 	.word	0x00000000
        /*0080*/ 	.short	0x0004
        /*0082*/ 	.short	0x0014
        /*0084*/ 	.byte	0x00, 0xf0, 0x11, 0x00


	//----- nvinfo : EIATTR_KPARAM_INFO
	.align		4
.L_4078:
        /*0088*/ 	.byte	0x04, 0x17
        /*008a*/ 	.short	(.L_4080 - .L_4079)
.L_4079:
        /*008c*/ 	.word	0x00000000
        /*0090*/ 	.short	0x0003
        /*0092*/ 	.short	0x0010
        /*0094*/ 	.byte	0x00, 0xf0, 0x11, 0x00


	//----- nvinfo : EIATTR_KPARAM_INFO
	.align		4
.L_4080:
        /*0098*/ 	.byte	0x04, 0x17
        /*009a*/ 	.short	(.L_4082 - .L_4081)
.L_4081:
        /*009c*/ 	.word	0x00000000
        /*00a0*/ 	.short	0x0002
        /*00a2*/ 	.short	0x0008
        /*00a4*/ 	.byte	0x00, 0xf5, 0x21, 0x00


	//----- nvinfo : EIATTR_KPARAM_INFO
	.align		4
.L_4082:
        /*00a8*/ 	.byte	0x04, 0x17
        /*00aa*/ 	.short	(.L_4084 - .L_4083)
.L_4083:
        /*00ac*/ 	.word	0x00000000
        /*00b0*/ 	.short	0x0001
        /*00b2*/ 	.short	0x0004
        /*00b4*/ 	.byte	0x00, 0xf0, 0x11, 0x00


	//----- nvinfo : EIATTR_KPARAM_INFO
	.align		4
.L_4084:
        /*00b8*/ 	.byte	0x04, 0x17
        /*00ba*/ 	.short	(.L_4086 - .L_4085)
.L_4085:
        /*00bc*/ 	.word	0x00000000
        /*00c0*/ 	.short	0x0000
        /*00c2*/ 	.short	0x0000
        /*00c4*/ 	.byte	0x00, 0xf0, 0x11, 0x00


	//----- nvinfo : EIATTR_SPARSE_MMA_MASK
	.align		4
.L_4086:
        /*00c8*/ 	.byte	0x03, 0x50
        /*00ca*/ 	.short	0x0000


	//----- nvinfo : EIATTR_MAXREG_COUNT
	.align		4
        /*00cc*/ 	.byte	0x03, 0x1b
        /*00ce*/ 	.short	0x00ff


	//----- nvinfo : EIATTR_MERCURY_ISA_VERSION
	.align		4
        /*00d0*/ 	.byte	0x03, 0x5f
        /*00d2*/ 	.short	0x0101


	//----- nvinfo : EIATTR_VRC_CTA_INIT_COUNT
	.align		4
        /*00d4*/ 	.byte	0x02, 0x4a
	.zero		1
	.zero		1


	//----- nvinfo : EIATTR_EXIT_INSTR_OFFSETS
	.align		4
        /*00d8*/ 	.byte	0x04, 0x1c
        /*00da*/ 	.short	(.L_4088 - .L_4087)


	//   ....[0]....
.L_4087:
        /*00dc*/ 	.word	0x000000c0


	//   ....[1]....
        /*00e0*/ 	.word	0x000001c0


	//----- nvinfo : EIATTR_CBANK_PARAM_SIZE
	.align		4
.L_4088:
        /*00e4*/ 	.byte	0x03, 0x19
        /*00e6*/ 	.short	0x0038


	//----- nvinfo : EIATTR_PARAM_CBANK
	.align		4
        /*00e8*/ 	.byte	0x04, 0x0a
        /*00ea*/ 	.short	(.L_4090 - .L_4089)
	.align		4
.L_4089:
        /*00ec*/ 	.word	index@(.nv.constant0.ge_scale_shift)
        /*00f0*/ 	.short	0x0380
        /*00f2*/ 	.short	0x0038


	//----- nvinfo : EIATTR_SW_WAR
	.align		4
.L_4090:
        /*00f4*/ 	.byte	0x04, 0x36
        /*00f6*/ 	.short	(.L_4092 - .L_4091)
.L_4091:
        /*00f8*/ 	.word	0x00000008
.L_4092:


//--------------------- .nv.info.ge_linear_frac   --------------------------
	.section	.nv.info.ge_linear_frac,"",@"SHT_CUDA_INFO"
	.sectionflags	@""
	.align	4


	//----- nvinfo : EIATTR_CUDA_API_VERSION
	.align		4
        /*0000*/ 	.byte	0x04, 0x37
        /*0002*/ 	.short	(.L_4094 - .L_4093)
.L_4093:
        /*0004*/ 	.word	0x00000082


	//----- nvinfo : EIATTR_KPARAM_INFO
	.align		4
.L_4094:
        /*0008*/ 	.byte	0x04, 0x17
        /*000a*/ 	.short	(.L_4096 - .L_4095)
.L_4095:
        /*000c*/ 	.word	0x00000000
        /*0010*/ 	.short	0x000e
        /*0012*/ 	.short	0x0044
        /*0014*/ 	.byte	0x00, 0xf0, 0x11, 0x00


	//----- nvinfo : EIATTR_KPARAM_INFO
	.align		4
.L_4096:
        /*0018*/ 	.byte	0x04, 0x17
        /*001a*/ 	.short	(.L_4098 - .L_4097)
.L_4097:
        /*001c*/ 	.word	0x00000000
        /*0020*/ 	.short	0x000d
        /*0022*/ 	.short	0x0040
        /*0024*/ 	.byte	0x00, 0xf0, 0x11, 0x00


	//----- nvinfo : EIATTR_KPARAM_INFO
	.align		4
.L_4098:
        /*0028*/ 	.byte	0x04, 0x17
        /*002a*/ 	.short	(.L_4100 - .L_4099)
.L_4099:
        /*002c*/ 	.word	0x00000000
        /*0030*/ 	.short	0x000c
        /*0032*/ 	.short	0x0038
        /*0034*/ 	.byte	0x00, 0xf5, 0x21, 0x00


	//----- nvinfo : EIATTR_KPARAM_INFO
	.align		4
.L_4100:
        /*0038*/ 	.byte	0x04, 0x17
        /*003a*/ 	.short	(.L_4102 - .L_4101)
.L_4101:
        /*003c*/ 	.word	0x00000000
        /*0040*/ 	.short	0x000b
        /*0042*/ 	.short	0x0034
        /*0044*/ 	.byte	0x00, 0xf0, 0x11, 0x00


	//----- nvinfo : EIATTR_KPARAM_INFO
	.align		4
.L_4102:
        /*0048*/ 	.byte	0x04, 0x17
        /*004a*/ 	.short	(.L_4104 - .L_4103)
.L_4103:
        /*004c*/ 	.word	0x00000000
        /*0050*/ 	.short	0x000a
        /*0052*/ 	.short	0x0030
        /*0054*/ 	.byte	0x00, 0xf0, 0x11, 0x00


	//----- nvinfo : EIATTR_KPARAM_INFO
	.align		4
.L_4104:
        /*0058*/ 	.byte	0x04, 0x17
        /*005a*/ 	.short	(.L_4106 - .L_4105)
.L_4105:
        /*005c*/ 	.word	0x00000000
        /*0060*/ 	.short	0x0009
        /*0062*/ 	.short	0x002c
        /*0064*/ 	.byte	0x00, 0xf0, 0x11, 0x00


	//----- nvinfo : EIATTR_KPARAM_INFO
	.align		4
.L_4106:
        /*0068*/ 	.byte	0x04, 0x17
        /*006a*/ 	.short	(.L_4108 - .L_4107)
.L_4107:
        /*006c*/ 	.word	0x00000000
        /*0070*/ 	.short	0x0008
        /*0072*/ 	.short	0x0028
        /*0074*/ 	.byte	0x00, 0xf0, 0x11, 0x00


	//----- nvinfo : EIATTR_KPARAM_INFO
	.align		4
.L_4108:
        /*0078*/ 	.byte	0x04, 0x17
        /*007a*/ 	.short	(.L_4110 - .L_4109)
.L_4109:
        /*007c*/ 	.word	0x00000000
        /*0080*/ 	.short	0x0007
        /*0082*/ 	.short	0x0024
        /*0084*/ 	.byte	0x00, 0xf0, 0x11, 0x00


	//----- nvinfo : EIATTR_KPARAM_INFO
	.align		4
.L_4110:
        /*0088*/ 	.byte	0x04, 0x17
        /*008a*/ 	.short	(.L_4112 - .L_4111)
.L_4111:
        /*008c*/ 	.word	0x00000000
        /*0090*/ 	.short	0x0006
        /*0092*/ 	.short	0x0020
        /*0094*/ 	.byte	0x00, 0xf0, 0x11, 0x00


	//----- nvinfo : EIATTR_KPARAM_INFO
	.align		4
.L_4112:
        /*0098*/ 	.byte	0x04, 0x17
        /*009a*/ 	.short	(.L_4114 - .L_4113)
.L_4113:
        /*009c*/ 	.word	0x00000000
        /*00a0*/ 	.short	0x0005
        /*00a2*/ 	.short	0x0018
        /*00a4*/ 	.byte	0x00, 0xf5, 0x21, 0x00


	//----- nvinfo : EIATTR_KPARAM_INFO
	.align		4
.L_4114:
        /*00a8*/ 	.byte	0x04, 0x17
        /*00aa*/ 	.short	(.L_4116 - .L_4115)
.L_4115:
        /*00ac*/ 	.word	0x00000000
        /*00b0*/ 	.short	0x0004
        /*00b2*/ 	.short	0x0014
        /*00b4*/ 	.byte	0x00, 0xf0, 0x11, 0x00


	//----- nvinfo : EIATTR_KPARAM_INFO
	.align		4
.L_4116:
        /*00b8*/ 	.byte	0x04, 0x17
        /*00ba*/ 	.short	(.L_4118 - .L_4117)
.L_4117:
        /*00bc*/ 	.word	0x00000000
        /*00c0*/ 	.short	0x0003
        /*00c2*/ 	.short	0x0010
        /*00c4*/ 	.byte	0x00, 0xf0, 0x11, 0x00


	//----- nvinfo : EIATTR_KPARAM_INFO
	.align		4
.L_4118:
        /*00c8*/ 	.byte	0x04, 0x17
        /*00ca*/ 	.short	(.L_4120 - .L_4119)
.L_4119:
        /*00cc*/ 	.word	0x00000000
        /*00d0*/ 	.short	0x0002
        /*00d2*/ 	.short	0x0008
        /*00d4*/ 	.byte	0x00, 0xf5, 0x21, 0x00


	//----- nvinfo : EIATTR_KPARAM_INFO
	.align		4
.L_4120:
        /*00d8*/ 	.byte	0x04, 0x17
        /*00da*/ 	.short	(.L_4122 - .L_4121)
.L_4121:
        /*00dc*/ 	.word	0x00000000
        /*00e0*/ 	.short	0x0001
        /*00e2*/ 	.short	0x0004
        /*00e4*/ 	.byte	0x00, 0xf0, 0x11, 0x00


	//----- nvinfo : EIATTR_KPARAM_INFO
	.align		4
.L_4122:
        /*00e8*/ 	.byte	0x04, 0x17
        /*00ea*/ 	.short	(.L_4124 - .L_4123)
.L_4123:
        /*00ec*/ 	.word	0x00000000
        /*00f0*/ 	.short	0x0000
        /*00f2*/ 	.short	0x0000
        /*00f4*/ 	.byte	0x00, 0xf0, 0x11, 0x00


	//----- nvinfo : EIATTR_SPARSE_MMA_MASK
	.align		4
.L_4124:
        /*00f8*/ 	.byte	0x03, 0x50
        /*00fa*/ 	.short	0x0000


	//----- nvinfo : EIATTR_MAXREG_COUNT
	.align		4
        /*00fc*/ 	.byte	0x03, 0x1b
        /*00fe*/ 	.short	0x00ff


	//----- nvinfo : EIATTR_MERCURY_ISA_VERSION
	.align		4
        /*0100*/ 	.byte	0x03, 0x5f
        /*0102*/ 	.short	0x0101


	//----- nvinfo : EIATTR_VRC_CTA_INIT_COUNT
	.align		4
        /*0104*/ 	.byte	0x02, 0x4a
	.zero		1
	.zero		1


	//----- nvinfo : EIATTR_EXIT_INSTR_OFFSETS
	.align		4
        /*0108*/ 	.byte	0x04, 0x1c
        /*010a*/ 	.short	(.L_4126 - .L_4125)


	//   ....[0]....
.L_4125:
        /*010c*/ 	.word	0x000000c0


	//   ....[1]....
        /*0110*/ 	.word	0x00000310


	//----- nvinfo : EIATTR_CRS_STACK_SIZE
	.align		4
.L_4126:
        /*0114*/ 	.byte	0x04, 0x1e
        /*0116*/ 	.short	(.L_4128 - .L_4127)
.L_4127:
        /*0118*/ 	.word	0x00000000


	//----- nvinfo : EIATTR_CBANK_PARAM_SIZE
	.align		4
.L_4128:
        /*011c*/ 	.byte	0x03, 0x19
        /*011e*/ 	.short	0x0048


	//----- nvinfo : EIATTR_PARAM_CBANK
	.align		4
        /*0120*/ 	.byte	0x04, 0x0a
        /*0122*/ 	.short	(.L_4130 - .L_4129)
	.align		4
.L_4129:
        /*0124*/ 	.word	index@(.nv.constant0.ge_linear_frac)
        /*0128*/ 	.short	0x0380
        /*012a*/ 	.short	0x0048


	//----- nvinfo : EIATTR_SW_WAR
	.align		4
.L_4130:
        /*012c*/ 	.byte	0x04, 0x36
        /*012e*/ 	.short	(.L_4132 - .L_4131)
.L_4131:
        /*0130*/ 	.word	0x00000008
.L_4132:


//--------------------- .nv.info.ge_abs           --------------------------
	.section	.nv.info.ge_abs,"",@"SHT_CUDA_INFO"
	.sectionflags	@""
	.align	4


	//----- nvinfo : EIATTR_CUDA_API_VERSION
	.align		4
        /*0000*/ 	.byte	0x04, 0x37
        /*0002*/ 	.short	(.L_4134 - .L_4133)
.L_4133:
        /*0004*/ 	.word	0x00000082


	//----- nvinfo : EIATTR_KPARAM_INFO
	.align		4
.L_4134:
        /*0008*/ 	.byte	0x04, 0x17
        /*000a*/ 	.short	(.L_4136 - .L_4135)
.L_4135:
        /*000c*/ 	.word	0x00000000
        /*0010*/ 	.short	0x0007
        /*0012*/ 	.short	0x0024
        /*0014*/ 	.byte	0x00, 0xf0, 0x11, 0x00


	//----- nvinfo : EIATTR_KPARAM_INFO
	.align		4
.L_4136:
        /*0018*/ 	.byte	0x04, 0x17
        /*001a*/ 	.short	(.L_4138 - .L_4137)
.L_4137:
        /*001c*/ 	.word	0x00000000
        /*0020*/ 	.short	0x0006
        /*0022*/ 	.short	0x0020
        /*0024*/ 	.byte	0x00, 0xf0, 0x11, 0x00


	//----- nvinfo : EIATTR_KPARAM_INFO
	.align		4
.L_4138:
        /*0028*/ 	.byte	0x04, 0x17
        /*002a*/ 	.short	(.L_4140 - .L_4139)
.L_4139:
        /*002c*/ 	.word	0x00000000
        /*0030*/ 	.short	0x0005
        /*0032*/ 	.short	0x0018
        /*0034*/ 	.byte	0x00, 0xf5, 0x21, 0x00


	//----- nvinfo : EIATTR_KPARAM_INFO
	.align		4
.L_4140:
        /*0038*/ 	.byte	0x04, 0x17
        /*003a*/ 	.short	(.L_4142 - .L_4141)
.L_4141:
        /*003c*/ 	.word	0x00000000
        /*0040*/ 	.short	0x0004
        /*0042*/ 	.short	0x0014
        /*0044*/ 	.byte	0x00, 0xf0, 0x11, 0x00


	//----- nvinfo : EIATTR_KPARAM_INFO
	.align		4
.L_4142:
        /*0048*/ 	.byte	0x04, 0x17
        /*004a*/ 	.short	(.L_4144 - .L_4143)
.L_4143:
        /*004c*/ 	.word	0x00000000
        /*0050*/ 	.short	0x0003
        /*0052*/ 	.short	0x0010
        /*0054*/ 	.byte	0x00, 0xf0, 0x11, 0x00


	//----- nvinfo : EIATTR_KPARAM_INFO
	.align		4
.L_4144:
        /*0058*/ 	.byte	0x04, 0x17
        /*005a*/ 	.short	(.L_4146 - .L_4145)
.L_4145:
        /*005c*/ 	.word	0x00000000
        /*0060*/ 	.short	0x0002
        /*0062*/ 	.short	0x0008
        /*0064*/ 	.byte	0x00, 0xf5, 0x21, 0x00


	//----- nvinfo : EIATTR_KPARAM_INFO
	.align		4
.L_4146:
        /*0068*/ 	.byte	0x04, 0x17
        /*006a*/ 	.short	(.L_4148 - .L_4147)
.L_4147:
        /*006c*/ 	.word	0x00000000
        /*0070*/ 	.short	0x0001
        /*0072*/ 	.short	0x0004
        /*0074*/ 	.byte	0x00, 0xf0, 0x11, 0x00


	//----- nvinfo : EIATTR_KPARAM_INFO
	.align		4
.L_4148:
        /*0078*/ 	.byte	0x04, 0x17
        /*007a*/ 	.short	(.L_4150 - .L_4149)
.L_4149:
        /*007c*/ 	.word	0x00000000
        /*0080*/ 	.short	0x0000
        /*0082*/ 	.short	0x0000
        /*0084*/ 	.byte	0x00, 0xf0, 0x11, 0x00


	//----- nvinfo : EIATTR_SPARSE_MMA_MASK
	.align		4
.L_4150:
        /*0088*/ 	.byte	0x03, 0x50
        /*008a*/ 	.short	0x0000


	//----- nvinfo : EIATTR_MAXREG_COUNT
	.align		4
        /*008c*/ 	.byte	0x03, 0x1b
        /*008e*/ 	.short	0x00ff


	//----- nvinfo : EIATTR_MERCURY_ISA_VERSION
	.align		4
        /*0090*/ 	.byte	0x03, 0x5f
        /*0092*/ 	.short	0x0101


	//----- nvinfo : EIATTR_VRC_CTA_INIT_COUNT
	.align		4
        /*0094*/ 	.byte	0x02, 0x4a
	.zero		1
	.zero		1


	//----- nvinfo : EIATTR_EXIT_INSTR_OFFSETS
	.align		4
        /*0098*/ 	.byte	0x04, 0x1c
        /*009a*/ 	.short	(.L_4152 - .L_4151)


	//   ....[0]....
.L_4151:
        /*009c*/ 	.word	0x000000c0


	//   ....[1]....
        /*00a0*/ 	.word	0x000001b0


	//----- nvinfo : EIATTR_CBANK_PARAM_SIZE
	.align		4
.L_4152:
        /*00a4*/ 	.byte	0x03, 0x19
        /*00a6*/ 	.short	0x0028


	//----- nvinfo : EIATTR_PARAM_CBANK
	.align		4
        /*00a8*/ 	.byte	0x04, 0x0a
        /*00aa*/ 	.short	(.L_4154 - .L_4153)
	.align		4
.L_4153:
        /*00ac*/ 	.word	index@(.nv.constant0.ge_abs)
        /*00b0*/ 	.short	0x0380
        /*00b2*/ 	.short	0x0028


	//----- nvinfo : EIATTR_SW_WAR
	.align		4
.L_4154:
        /*00b4*/ 	.byte	0x04, 0x36
        /*00b6*/ 	.short	(.L_4156 - .L_4155)
.L_4155:
        /*00b8*/ 	.word	0x00000008
.L_4156:


//--------------------- .nv.info.ge_inv           --------------------------
	.section	.nv.info.ge_inv,"",@"SHT_CUDA_INFO"
	.sectionflags	@""
	.align	4


	//----- nvinfo : EIATTR_CUDA_API_VERSION
	.align		4
        /*0000*/ 	.byte	0x04, 0x37
        /*0002*/ 	.short	(.L_4158 - .L_4157)
.L_4157:
        /*0004*/ 	.word	0x00000082


	//----- nvinfo : EIATTR_KPARAM_INFO
	.align		4
.L_4158:
        /*0008*/ 	.byte	0x04, 0x17
        /*000a*/ 	.short	(.L_4160 - .L_4159)
.L_4159:
        /*000c*/ 	.word	0x00000000
        /*0010*/ 	.short	0x0007
        /*0012*/ 	.short	0x0024
        /*0014*/ 	.byte	0x00, 0xf0, 0x11, 0x00


	//----- nvinfo : EIATTR_KPARAM_INFO
	.align		4
.L_4160:
        /*0018*/ 	.byte	0x04, 0x17
        /*001a*/ 	.short	(.L_4162 - .L_4161)
.L_4161:
        /*001c*/ 	.word	0x00000000
        /*0020*/ 	.short	0x0006
        /*0022*/ 	.short	0x0020
        /*0024*/ 	.byte	0x00, 0xf0, 0x11, 0x00


	//----- nvinfo : EIATTR_KPARAM_INFO
	.align		4
.L_4162:
        /*0028*/ 	.byte	0x04, 0x17
        /*002a*/ 	.short	(.L_4164 - .L_4163)
.L_4163:
        /*002c*/ 	.word	0x00000000
        /*0030*/ 	.short	0x0005
        /*0032*/ 	.short	0x0018
        /*0034*/ 	.byte	0x00, 0xf5, 0x21, 0x00


	//----- nvinfo : EIATTR_KPARAM_INFO
	.align		4
.L_4164:
        /*0038*/ 	.byte	0x04, 0x17
        /*003a*/ 	.short	(.L_4166 - .L_4165)
.L_4165:
        /*003c*/ 	.word	0x00000000
        /*0040*/ 	.short	0x0004
        /*0042*/ 	.short	0x0014
        /*0044*/ 	.byte	0x00, 0xf0, 0x11, 0x00


	//----- nvinfo : EIATTR_KPARAM_INFO
	.align		4
.L_4166:
        /*0048*/ 	.byte	0x04, 0x17
        /*004a*/ 	.short	(.L_4168 - .L_4167)
.L_4167:
        /*004c*/ 	.word	0x00000000
        /*0050*/ 	.short	0x0003
        /*0052*/ 	.short	0x0010
        /*0054*/ 	.byte	0x00, 0xf0, 0x11, 0x00


	//----- nvinfo : EIATTR_KPARAM_INFO
	.align		4
.L_4168:
        /*0058*/ 	.byte	0x04, 0x17
        /*005a*/ 	.short	(.L_4170 - .L_4169)
.L_4169:
        /*005c*/ 	.word	0x00000000
        /*0060*/ 	.short	0x0002
        /*0062*/ 	.short	0x0008
        /*0064*/ 	.byte	0x00, 0xf5, 0x21, 0x00


	//----- nvinfo : EIATTR_KPARAM_INFO
	.align		4
.L_4170:
        /*0068*/ 	.byte	0x04, 0x17
        /*006a*/ 	.short	(.L_4172 - .L_4171)
.L_4171:
        /*006c*/ 	.word	0x00000000
        /*0070*/ 	.short	0x0001
        /*0072*/ 	.short	0x0004
        /*0074*/ 	.byte	0x00, 0xf0, 0x11, 0x00


	//----- nvinfo : EIATTR_KPARAM_INFO
	.align		4
.L_4172:
        /*0078*/ 	.byte	0x04, 0x17
        /*007a*/ 	.short	(.L_4174 - .L_4173)
.L_4173:
        /*007c*/ 	.word	0x00000000
        /*0080*/ 	.short	0x0000
        /*0082*/ 	.short	0x0000
        /*0084*/ 	.byte	0x00, 0xf0, 0x11, 0x00


	//----- nvinfo : EIATTR_SPARSE_MMA_MASK
	.align		4
.L_4174:
        /*0088*/ 	.byte	0x03, 0x50
        /*008a*/ 	.short	0x0000


	//----- nvinfo : EIATTR_MAXREG_COUNT
	.align		4
        /*008c*/ 	.byte	0x03, 0x1b
        /*008e*/ 	.short	0x00ff


	//----- nvinfo : EIATTR_MERCURY_ISA_VERSION
	.align		4
        /*0090*/ 	.byte	0x03, 0x5f
        /*0092*/ 	.short	0x0101


	//----- nvinfo : EIATTR_VRC_CTA_INIT_COUNT
	.align		4
        /*0094*/ 	.byte	0x02, 0x4a
	.zero		1
	.zero		1


	//----- nvinfo : EIATTR_EXIT_INSTR_OFFSETS
	.align		4
        /*0098*/ 	.byte	0x04, 0x1c
        /*009a*/ 	.short	(.L_4176 - .L_4175)


	//   ....[0]....
.L_4175:
        /*009c*/ 	.word	0x000000c0


	//   ....[1]....
        /*00a0*/ 	.word	0x00000270


	//----- nvinfo : EIATTR_CRS_STACK_SIZE
	.align		4
.L_4176:
        /*00a4*/ 	.byte	0x04, 0x1e
        /*00a6*/ 	.short	(.L_4178 - .L_4177)
.L_4177:
        /*00a8*/ 	.word	0x00000000


	//----- nvinfo : EIATTR_CBANK_PARAM_SIZE
	.align		4
.L_4178:
        /*00ac*/ 	.byte	0x03, 0x19
        /*00ae*/ 	.short	0x0028


	//----- nvinfo : EIATTR_PARAM_CBANK
	.align		4
        /*00b0*/ 	.byte	0x04, 0x0a
        /*00b2*/ 	.short	(.L_4180 - .L_4179)
	.align		4
.L_4179:
        /*00b4*/ 	.word	index@(.nv.constant0.ge_inv)
        /*00b8*/ 	.short	0x0380
        /*00ba*/ 	.short	0x0028


	//----- nvinfo : EIATTR_SW_WAR
	.align		4
.L_4180:
        /*00bc*/ 	.byte	0x04, 0x36
        /*00be*/ 	.short	(.L_4182 - .L_4181)
.L_4181:
        /*00c0*/ 	.word	0x00000008
.L_4182:


//--------------------- .nv.info.ge_div           --------------------------
	.section	.nv.info.ge_div,"",@"SHT_CUDA_INFO"
	.sectionflags	@""
	.align	4


	//----- nvinfo : EIATTR_CUDA_API_VERSION
	.align		4
        /*0000*/ 	.byte	0x04, 0x37
        /*0002*/ 	.short	(.L_4184 - .L_4183)
.L_4183:
        /*0004*/ 	.word	0x00000082


	//----- nvinfo : EIATTR_KPARAM_INFO
	.align		4
.L_4184:
        /*0008*/ 	.byte	0x04, 0x17
        /*000a*/ 	.short	(.L_4186 - .L_4185)
.L_4185:
        /*000c*/ 	.word	0x00000000
        /*0010*/ 	.short	0x000a
        /*0012*/ 	.short	0x0034
        /*0014*/ 	.byte	0x00, 0xf0, 0x11, 0x00


	//----- nvinfo : EIATTR_KPARAM_INFO
	.align		4
.L_4186:
        /*0018*/ 	.byte	0x04, 0x17
        /*001a*/ 	.short	(.L_4188 - .L_4187)
.L_4187:
        /*001c*/ 	.word	0x00000000
        /*0020*/ 	.short	0x0009
        /*0022*/ 	.short	0x0030
        /*0024*/ 	.byte	0x00, 0xf0, 0x11, 0x00


	//----- nvinfo : EIATTR_KPARAM_INFO
	.align		4
.L_4188:
        /*0028*/ 	.byte	0x04, 0x17
        /*002a*/ 	.short	(.L_4190 - .L_4189)
.L_4189:
        /*002c*/ 	.word	0x00000000
        /*0030*/ 	.short	0x0008
        /*0032*/ 	.short	0x0028
        /*0034*/ 	.byte	0x00, 0xf5, 0x21, 0x00


	//----- nvinfo : EIATTR_KPARAM_INFO
	.align		4
.L_4190:
        /*0038*/ 	.byte	0x04, 0x17
        /*003a*/ 	.short	(.L_4192 - .L_4191)
.L_4191:
        /*003c*/ 	.word	0x00000000
        /*0040*/ 	.short	0x0007
        /*0042*/ 	.short	0x0024
        /*0044*/ 	.byte	0x00, 0xf0, 0x11, 0x00


	//----- nvinfo : EIATTR_KPARAM_INFO
	.align		4
.L_4192:
        /*0048*/ 	.byte	0x04, 0x17
        /*004a*/ 	.short	(.L_4194 - .L_4193)
.L_4193:
        /*004c*/ 	.word	0x00000000
        /*0050*/ 	.short	0x0006
        /*0052*/ 	.short	0x0020
        /*0054*/ 	.byte	0x00, 0xf0, 0x11, 0x00


	//----- nvinfo : EIATTR_KPARAM_INFO
	.align		4
.L_4194:
        /*0058*/ 	.byte	0x04, 0x17
        /*005a*/ 	.short	(.L_4196 - .L_4195)
.L_4195:
        /*005c*/ 	.word	0x00000000
        /*0060*/ 	.short	0x0005
        /*0062*/ 	.short	0x0018
        /*0064*/ 	.byte	0x00, 0xf5, 0x21, 0x00


	//----- nvinfo : EIATTR_KPARAM_INFO
	.align		4
.L_4196:
        /*0068*/ 	.byte	0x04, 0x17
        /*006a*/ 	.short	(.L_4198 - .L_4197)
.L_4197:
        /*006c*/ 	.word	0x00000000
        /*0070*/ 	.short	0x0004
        /*0072*/ 	.short	0x0014
        /*0074*/ 	.byte	0x00, 0xf0, 0x11, 0x00


	//----- nvinfo : EIATTR_KPARAM_INFO
	.align		4
.L_4198:
        /*0078*/ 	.byte	0x04, 0x17
        /*007a*/ 	.short	(.L_4200 - .L_4199)
.L_4199:
        /*007c*/ 	.word	0x00000000
        /*0080*/ 	.short	0x0003
        /*0082*/ 	.short	0x0010
        /*0084*/ 	.byte	0x00, 0xf0, 0x11, 0x00


	//----- nvinfo : EIATTR_KPARAM_INFO
	.align		4
.L_4200:
        /*0088*/ 	.byte	0x04, 0x17
        /*008a*/ 	.short	(.L_4202 - .L_4201)
.L_4201:
        /*008c*/ 	.word	0x00000000
        /*0090*/ 	.short	0x0002
        /*0092*/ 	.short	0x0008
        /*0094*/ 	.byte	0x00, 0xf5, 0x21, 0x00


	//----- nvinfo : EIATTR_KPARAM_INFO
	.align		4
.L_4202:
        /*0098*/ 	.byte	0x04, 0x17
        /*009a*/ 	.short	(.L_4204 - .L_4203)
.L_4203:
        /*009c*/ 	.word	0x00000000
        /*00a0*/ 	.short	0x0001
        /*00a2*/ 	.short	0x0004
        /*00a4*/ 	.byte	0x00, 0xf0, 0x11, 0x00


	//----- nvinfo : EIATTR_KPARAM_INFO
	.align		4
.L_4204:
        /*00a8*/ 	.byte	0x04, 0x17
        /*00aa*/ 	.short	(.L_4206 - .L_4205)
.L_4205:
        /*00ac*/ 	.word	0x00000000
        /*00b0*/ 	.short	0x0000
        /*00b2*/ 	.short	0x0000
        /*00b4*/ 	.byte	0x00, 0xf0, 0x11, 0x00


	//----- nvinfo : EIATTR_SPARSE_MMA_MASK
	.align		4
.L_4206:
        /*00b8*/ 	.byte	0x03, 0x50
        /*00ba*/ 	.short	0x0000


	//----- nvinfo : EIATTR_MAXREG_COUNT
	.align		4
        /*00bc*/ 	.byte	0x03, 0x1b
        /*00be*/ 	.short	0x00ff


	//----- nvinfo : EIATTR_MERCURY_ISA_VERSION
	.align		4
        /*00c0*/ 	.byte	0x03, 0x5f
        /*00c2*/ 	.short	0x0101


	//----- nvinfo : EIATTR_VRC_CTA_INIT_COUNT
	.align		4
        /*00c4*/ 	.byte	0x02, 0x4a
	.zero		1
	.zero		1


	//----- nvinfo : EIATTR_EXIT_INSTR_OFFSETS
	.align		4
        /*00c8*/ 	.byte	0x04, 0x1c
        /*00ca*/ 	.short	(.L_4208 - .L_4207)


	//   ....[0]....
.L_4207:
        /*00cc*/ 	.word	0x000000c0


	//   ....[1]....
        /*00d0*/ 	.word	0x000002d0


	//----- nvinfo : EIATTR_CRS_STACK_SIZE
	.align		4
.L_4208:
        /*00d4*/ 	.byte	0x04, 0x1e
        /*00d6*/ 	.short	(.L_4210 - .L_4209)
.L_4209:
        /*00d8*/ 	.word	0x00000000


	//----- nvinfo : EIATTR_CBANK_PARAM_SIZE
	.align		4
.L_4210:
        /*00dc*/ 	.byte	0x03, 0x19
        /*00de*/ 	.short	0x0038


	//----- nvinfo : EIATTR_PARAM_CBANK
	.align		4
        /*00e0*/ 	.byte	0x04, 0x0a
        /*00e2*/ 	.short	(.L_4212 - .L_4211)
	.align		4
.L_4211:
        /*00e4*/ 	.word	index@(.nv.constant0.ge_div)
        /*00e8*/ 	.short	0x0380
        /*00ea*/ 	.short	0x0038


	//----- nvinfo : EIATTR_SW_WAR
	.align		4
.L_4212:
        /*00ec*/ 	.byte	0x04, 0x36
        /*00ee*/ 	.short	(.L_4214 - .L_4213)
.L_4213:
        /*00f0*/ 	.word	0x00000008
.L_4214:


//--------------------- .nv.info.ge_mul           --------------------------
	.section	.nv.info.ge_mul,"",@"SHT_CUDA_INFO"
	.sectionflags	@""
	.align	4


	//----- nvinfo : EIATTR_CUDA_API_VERSION
	.align		4
        /*0000*/ 	.byte	0x04, 0x37
        /*0002*/ 	.short	(.L_4216 - .L_4215)
.L_4215:
        /*0004*/ 	.word	0x00000082


	//----- nvinfo : EIATTR_KPARAM_INFO
	.align		4
.L_4216:
        /*0008*/ 	.byte	0x04, 0x17
        /*000a*/ 	.short	(.L_4218 - .L_4217)
.L_4217:
        /*000c*/ 	.word	0x00000000
        /*0010*/ 	.short	0x000a
        /*0012*/ 	.short	0x0034
        /*0014*/ 	.byte	0x00, 0xf0, 0x11, 0x00


	//----- nvinfo : EIATTR_KPARAM_INFO
	.align		4
.L_4218:
        /*0018*/ 	.byte	0x04, 0x17
        /*001a*/ 	.short	(.L_4220 - .L_4219)
.L_4219:
        /*001c*/ 	.word	0x00000000
        /*0020*/ 	.short	0x0009
        /*0022*/ 	.short	0x0030
        /*0024*/ 	.byte	0x00, 0xf0, 0x11, 0x00


	//----- nvinfo : EIATTR_KPARAM_INFO
	.align		4
.L_4220:
        /*0028*/ 	.byte	0x04, 0x17
        /*002a*/ 	.short	(.L_4222 - .L_4221)
.L_4221:
        /*002c*/ 	.word	0x00000000
        /*0030*/ 	.short	0x0008
        /*0032*/ 	.short	0x0028
        /*0034*/ 	.byte	0x00, 0xf5, 0x21, 0x00


	//----- nvinfo : EIATTR_KPARAM_INFO
	.align		4
.L_4222:
        /*0038*/ 	.byte	0x04, 0x17
        /*003a*/ 	.short	(.L_4224 - .L_4223)
.L_4223:
        /*003c*/ 	.word	0x00000000
        /*0040*/ 	.short	0x0007
        /*0042*/ 	.short	0x0024
        /*0044*/ 	.byte	0x00, 0xf0, 0x11, 0x00


	//----- nvinfo : EIATTR_KPARAM_INFO
	.align		4
.L_4224:
        /*0048*/ 	.byte	0x04, 0x17
        /*004a*/ 	.short	(.L_4226 - .L_4225)
.L_4225:
        /*004c*/ 	.word	0x00000000
        /*0050*/ 	.short	0x0006
        /*0052*/ 	.short	0x0020
        /*0054*/ 	.byte	0x00, 0xf0, 0x11, 0x00


	//----- nvinfo : EIATTR_KPARAM_INFO
	.align		4
.L_4226:
        /*0058*/ 	.byte	0x04, 0x17
        /*005a*/ 	.short	(.L_4228 - .L_4227)
.L_4227:
        /*005c*/ 	.word	0x00000000
        /*0060*/ 	.short	0x0005
        /*0062*/ 	.short	0x0018
        /*0064*/ 	.byte	0x00, 0xf5, 0x21, 0x00


	//----- nvinfo : EIATTR_KPARAM_INFO
	.align		4
.L_4228:
        /*0068*/ 	.byte	0x04, 0x17
        /*006a*/ 	.short	(.L_4230 - .L_4229)
.L_4229:
        /*006c*/ 	.word	0x00000000
        /*0070*/ 	.short	0x0004
        /*0072*/ 	.short	0x0014
        /*0074*/ 	.byte	0x00, 0xf0, 0x11, 0x00


	//----- nvinfo : EIATTR_KPARAM_INFO
	.align		4
.L_4230:
        /*0078*/ 	.byte	0x04, 0x17
        /*007a*/ 	.short	(.L_4232 - .L_4231)
.L_4231:
        /*007c*/ 	.word	0x00000000
        /*0080*/ 	.short	0x0003
        /*0082*/ 	.short	0x0010
        /*0084*/ 	.byte	0x00, 0xf0, 0x11, 0x00


	//----- nvinfo : EIATTR_KPARAM_INFO
	.align		4
.L_4232:
        /*0088*/ 	.byte	0x04, 0x17
        /*008a*/ 	.short	(.L_4234 - .L_4233)
.L_4233:
        /*008c*/ 	.word	0x00000000
        /*0090*/ 	.short	0x0002
        /*0092*/ 	.short	0x0008
        /*0094*/ 	.byte	0x00, 0xf5, 0x21, 0x00


	//----- nvinfo : EIATTR_KPARAM_INFO
	.align		4
.L_4234:
        /*0098*/ 	.byte	0x04, 0x17
        /*009a*/ 	.short	(.L_4236 - .L_4235)
.L_4235:
        /*009c*/ 	.word	0x00000000
        /*00a0*/ 	.short	0x0001
        /*00a2*/ 	.short	0x0004
        /*00a4*/ 	.byte	0x00, 0xf0, 0x11, 0x00


	//----- nvinfo : EIATTR_KPARAM_INFO
	.align		4
.L_4236:
        /*00a8*/ 	.byte	0x04, 0x17
        /*00aa*/ 	.short	(.L_4238 - .L_4237)
.L_4237:
        /*00ac*/ 	.word	0x00000000
        /*00b0*/ 	.short	0x0000
        /*00b2*/ 	.short	0x0000
        /*00b4*/ 	.byte	0x00, 0xf0, 0x11, 0x00


	//----- nvinfo : EIATTR_SPARSE_MMA_MASK
	.align		4
.L_4238:
        /*00b8*/ 	.byte	0x03, 0x50
        /*00ba*/ 	.short	0x0000


	//----- nvinfo : EIATTR_MAXREG_COUNT
	.align		4
        /*00bc*/ 	.byte	0x03, 0x1b
        /*00be*/ 	.short	0x00ff


	//----- nvinfo : EIATTR_MERCURY_ISA_VERSION
	.align		4
        /*00c0*/ 	.byte	0x03, 0x5f
        /*00c2*/ 	.short	0x0101


	//----- nvinfo : EIATTR_VRC_CTA_INIT_COUNT
	.align		4
        /*00c4*/ 	.byte	0x02, 0x4a
	.zero		1
	.zero		1


	//----- nvinfo : EIATTR_EXIT_INSTR_OFFSETS
	.align		4
        /*00c8*/ 	.byte	0x04, 0x1c
        /*00ca*/ 	.short	(.L_4240 - .L_4239)


	//   ....[0]....
.L_4239:
        /*00cc*/ 	.word	0x000000c0


	//   ....[1]....
        /*00d0*/ 	.word	0x00000210


	//----- nvinfo : EIATTR_CBANK_PARAM_SIZE
	.align		4
.L_4240:
        /*00d4*/ 	.byte	0x03, 0x19
        /*00d6*/ 	.short	0x0038


	//----- nvinfo : EIATTR_PARAM_CBANK
	.align		4
        /*00d8*/ 	.byte	0x04, 0x0a
        /*00da*/ 	.short	(.L_4242 - .L_4241)
	.align		4
.L_4241:
        /*00dc*/ 	.word	index@(.nv.constant0.ge_mul)
        /*00e0*/ 	.short	0x0380
        /*00e2*/ 	.short	0x0038


	//----- nvinfo : EIATTR_SW_WAR
	.align		4
.L_4242:
        /*00e4*/ 	.byte	0x04, 0x36
        /*00e6*/ 	.short	(.L_4244 - .L_4243)
.L_4243:
        /*00e8*/ 	.word	0x00000008
.L_4244:


//--------------------- .nv.info.ge_sqr           --------------------------
	.section	.nv.info.ge_sqr,"",@"SHT_CUDA_INFO"
	.sectionflags	@""
	.align	4


	//----- nvinfo : EIATTR_CUDA_API_VERSION
	.align		4
        /*0000*/ 	.byte	0x04, 0x37
        /*0002*/ 	.short	(.L_4246 - .L_4245)
.L_4245:
        /*0004*/ 	.word	0x00000082


	//----- nvinfo : EIATTR_KPARAM_INFO
	.align		4
.L_4246:
        /*0008*/ 	.byte	0x04, 0x17
        /*000a*/ 	.short	(.L_4248 - .L_4247)
.L_4247:
        /*000c*/ 	.word	0x00000000
        /*0010*/ 	.short	0x0007
        /*0012*/ 	.short	0x0024
        /*0014*/ 	.byte	0x00, 0xf0, 0x11, 0x00


	//----- nvinfo : EIATTR_KPARAM_INFO
	.align		4
.L_4248:
        /*0018*/ 	.byte	0x04, 0x17
        /*001a*/ 	.short	(.L_4250 - .L_4249)
.L_4249:
        /*001c*/ 	.word	0x00000000
        /*0020*/ 	.short	0x0006
        /*0022*/ 	.short	0x0020
        /*0024*/ 	.byte	0x00, 0xf0, 0x11, 0x00


	//----- nvinfo : EIATTR_KPARAM_INFO
	.align		4
.L_4250:
        /*0028*/ 	.byte	0x04, 0x17
        /*002a*/ 	.short	(.L_4252 - .L_4251)
.L_4251:
        /*002c*/ 	.word	0x00000000
        /*0030*/ 	.short	0x0005
        /*0032*/ 	.short	0x0018
        /*0034*/ 	.byte	0x00, 0xf5, 0x21, 0x00


	//----- nvinfo : EIATTR_KPARAM_INFO
	.align		4
.L_4252:
        /*0038*/ 	.byte	0x04, 0x17
        /*003a*/ 	.short	(.L_4254 - .L_4253)
.L_4253:
        /*003c*/ 	.word	0x00000000
        /*0040*/ 	.short	0x0004
        /*0042*/ 	.short	0x0014
        /*0044*/ 	.byte	0x00, 0xf0, 0x11, 0x00


	//----- nvinfo : EIATTR_KPARAM_INFO
	.align		4
.L_4254:
        /*0048*/ 	.byte	0x04, 0x17
        /*004a*/ 	.short	(.L_4256 - .L_4255)
.L_4255:
        /*004c*/ 	.word	0x00000000
        /*0050*/ 	.short	0x0003
        /*0052*/ 	.short	0x0010
        /*0054*/ 	.byte	0x00, 0xf0, 0x11, 0x00


	//----- nvinfo : EIATTR_KPARAM_INFO
	.align		4
.L_4256:
        /*0058*/ 	.byte	0x04, 0x17
        /*005a*/ 	.short	(.L_4258 - .L_4257)
.L_4257:
        /*005c*/ 	.word	0x00000000
        /*0060*/ 	.short	0x0002
        /*0062*/ 	.short	0x0008
        /*0064*/ 	.byte	0x00, 0xf5, 0x21, 0x00


	//----- nvinfo : EIATTR_KPARAM_INFO
	.align		4
.L_4258:
        /*0068*/ 	.byte	0x04, 0x17
        /*006a*/ 	.short	(.L_4260 - .L_4259)
.L_4259:
        /*006c*/ 	.word	0x00000000
        /*0070*/ 	.short	0x0001
        /*0072*/ 	.short	0x0004
        /*0074*/ 	.byte	0x00, 0xf0, 0x11, 0x00


	//----- nvinfo : EIATTR_KPARAM_INFO
	.align		4
.L_4260:
        /*0078*/ 	.byte	0x04, 0x17
        /*007a*/ 	.short	(.L_4262 - .L_4261)
.L_4261:
        /*007c*/ 	.word	0x00000000
        /*0080*/ 	.short	0x0000
        /*0082*/ 	.short	0x0000
        /*0084*/ 	.byte	0x00, 0xf0, 0x11, 0x00


	//----- nvinfo : EIATTR_SPARSE_MMA_MASK
	.align		4
.L_4262:
        /*0088*/ 	.byte	0x03, 0x50
        /*008a*/ 	.short	0x0000


	//----- nvinfo : EIATTR_MAXREG_COUNT
	.align		4
        /*008c*/ 	.byte	0x03, 0x1b
        /*008e*/ 	.short	0x00ff


	//----- nvinfo : EIATTR_MERCURY_ISA_VERSION
	.align		4
        /*0090*/ 	.byte	0x03, 0x5f
        /*0092*/ 	.short	0x0101


	//----- nvinfo : EIATTR_VRC_CTA_INIT_COUNT
	.align		4
        /*0094*/ 	.byte	0x02, 0x4a
	.zero		1
	.zero		1


	//----- nvinfo : EIATTR_EXIT_INSTR_OFFSETS
	.align		4
        /*0098*/ 	.byte	0x04, 0x1c
        /*009a*/ 	.short	(.L_4264 - .L_4263)


	//   ....[0]....
.L_4263:
        /*009c*/ 	.word	0x000000c0


	//   ....[1]....
        /*00a0*/ 	.word	0x000001b0


	//----- nvinfo : EIATTR_CBANK_PARAM_SIZE
	.align		4
.L_4264:
        /*00a4*/ 	.byte	0x03, 0x19
        /*00a6*/ 	.short	0x0028


	//----- nvinfo : EIATTR_PARAM_CBANK
	.align		4
        /*00a8*/ 	.byte	0x04, 0x0a
        /*00aa*/ 	.short	(.L_4266 - .L_4265)
	.align		4
.L_4265:
        /*00ac*/ 	.word	index@(.nv.constant0.ge_sqr)
        /*00b0*/ 	.short	0x0380
        /*00b2*/ 	.short	0x0028


	//----- nvinfo : EIATTR_SW_WAR
	.align		4
.L_4266:
        /*00b4*/ 	.byte	0x04, 0x36
        /*00b6*/ 	.short	(.L_4268 - .L_4267)
.L_4267:
        /*00b8*/ 	.word	0x00000008
.L_4268:


//--------------------- .nv.info.vector_elu       --------------------------
	.section	.nv.info.vector_elu,"",@"SHT_CUDA_INFO"
	.sectionflags	@""
	.align	4


	//----- nvinfo : EIATTR_CUDA_API_VERSION
	.align		4
        /*0000*/ 	.byte	0x04, 0x37
        /*0002*/ 	.short	(.L_4270 - .L_4269)
.L_4269:
        /*0004*/ 	.word	0x00000082


	//----- nvinfo : EIATTR_KPARAM_INFO
	.align		4
.L_4270:
        /*0008*/ 	.byte	0x04, 0x17
        /*000a*/ 	.short	(.L_4272 - .L_4271)
.L_4271:
        /*000c*/ 	.word	0x00000000
        /*0010*/ 	.short	0x0007
        /*0012*/ 	.short	0x0024
        /*0014*/ 	.byte	0x00, 0xf0, 0x11, 0x00


	//----- nvinfo : EIATTR_KPARAM_INFO
	.align		4
.L_4272:
        /*0018*/ 	.byte	0x04, 0x17
        /*001a*/ 	.short	(.L_4274 - .L_4273)
.L_4273:
        /*001c*/ 	.word	0x00000000
        /*0020*/ 	.short	0x0006
        /*0022*/ 	.short	0x0020
        /*0024*/ 	.byte	0x00, 0xf0, 0x11, 0x00


	//----- nvinfo : EIATTR_KPARAM_INFO
	.align		4
.L_4274:
        /*0028*/ 	.byte	0x04, 0x17
        /*002a*/ 	.short	(.L_4276 - .L_4275)
.L_4275:
        /*002c*/ 	.word	0x00000000
        /*0030*/ 	.short	0x0005
        /*0032*/ 	.short	0x0018
        /*0034*/ 	.byte	0x00, 0xf5, 0x21, 0x00


	//----- nvinfo : EIATTR_KPARAM_INFO
	.align		4
.L_4276:
        /*0038*/ 	.byte	0x04, 0x17
        /*003a*/ 	.short	(.L_4278 - .L_4277)
.L_4277:
        /*003c*/ 	.word	0x00000000
        /*0040*/ 	.short	0x0004
        /*0042*/ 	.short	0x0014
        /*0044*/ 	.byte	0x00, 0xf0, 0x11, 0x00


	//----- nvinfo : EIATTR_KPARAM_INFO
	.align		4
.L_4278:
        /*0048*/ 	.byte	0x04, 0x17
        /*004a*/ 	.short	(.L_4280 - .L_4279)
.L_4279:
        /*004c*/ 	.word	0x00000000
        /*0050*/ 	.short	0x0003
        /*0052*/ 	.short	0x0010
        /*0054*/ 	.byte	0x00, 0xf0, 0x11, 0x00


	//----- nvinfo : EIATTR_KPARAM_INFO
	.align		4
.L_4280:
        /*0058*/ 	.byte	0x04, 0x17
        /*005a*/ 	.short	(.L_4282 - .L_4281)
.L_4281:
        /*005c*/ 	.word	0x00000000
        /*0060*/ 	.short	0x0002
        /*0062*/ 	.short	0x0008
        /*0064*/ 	.byte	0x00, 0xf5, 0x21, 0x00


	//----- nvinfo : EIATTR_KPARAM_INFO
	.align		4
.L_4282:
        /*0068*/ 	.byte	0x04, 0x17
        /*006a*/ 	.short	(.L_4284 - .L_4283)
.L_4283:
        /*006c*/ 	.word	0x00000000
        /*0070*/ 	.short	0x0001
        /*0072*/ 	.short	0x0004
        /*0074*/ 	.byte	0x00, 0xf0, 0x11, 0x00


	//----- nvinfo : EIATTR_KPARAM_INFO
	.align		4
.L_4284:
        /*0078*/ 	.byte	0x04, 0x17
        /*007a*/ 	.short	(.L_4286 - .L_4285)
.L_4285:
        /*007c*/ 	.word	0x00000000
        /*0080*/ 	.short	0x0000
        /*0082*/ 	.short	0x0000
        /*0084*/ 	.byte	0x00, 0xf0, 0x11, 0x00


	//----- nvinfo : EIATTR_SPARSE_MMA_MASK
	.align		4
.L_4286:
        /*0088*/ 	.byte	0x03, 0x50
        /*008a*/ 	.short	0x0000


	//----- nvinfo : EIATTR_MAXREG_COUNT
	.align		4
        /*008c*/ 	.byte	0x03, 0x1b
        /*008e*/ 	.short	0x00ff


	//----- nvinfo : EIATTR_MERCURY_ISA_VERSION
	.align		4
        /*0090*/ 	.byte	0x03, 0x5f
        /*0092*/ 	.short	0x0101


	//----- nvinfo : EIATTR_VRC_CTA_INIT_COUNT
	.align		4
        /*0094*/ 	.byte	0x02, 0x4a
	.zero		1
	.zero		1


	//----- nvinfo : EIATTR_EXIT_INSTR_OFFSETS
	.align		4
        /*0098*/ 	.byte	0x04, 0x1c
        /*009a*/ 	.short	(.L_4288 - .L_4287)


	//   ....[0]....
.L_4287:
        /*009c*/ 	.word	0x00000070


	//   ....[1]....
        /*00a0*/ 	.word	0x00000330


	//----- nvinfo : EIATTR_CBANK_PARAM_SIZE
	.align		4
.L_4288:
        /*00a4*/ 	.byte	0x03, 0x19
        /*00a6*/ 	.short	0x0028


	//----- nvinfo : EIATTR_PARAM_CBANK
	.align		4
        /*00a8*/ 	.byte	0x04, 0x0a
        /*00aa*/ 	.short	(.L_4290 - .L_4289)
	.align		4
.L_4289:
        /*00ac*/ 	.word	index@(.nv.constant0.vector_elu)
        /*00b0*/ 	.short	0x0380
        /*00b2*/ 	.short	0x0028


	//----- nvinfo : EIATTR_SW_WAR
	.align		4
.L_4290:
        /*00b4*/ 	.byte	0x04, 0x36
        /*00b6*/ 	.short	(.L_4292 - .L_4291)
.L_4291:
        /*00b8*/ 	.word	0x00000008
.L_4292:


//--------------------- .nv.info.vector_relu      --------------------------
	.section	.nv.info.vector_relu,"",@"SHT_CUDA_INFO"
	.sectionflags	@""
	.align	4


	//----- nvinfo : EIATTR_CUDA_API_VERSION
	.align		4
        /*0000*/ 	.byte	0x04, 0x37
        /*0002*/ 	.short	(.L_4294 - .L_4293)
.L_4293:
        /*0004*/ 	.word	0x00000082


	//----- nvinfo : EIATTR_KPARAM_INFO
	.align		4
.L_4294:
        /*0008*/ 	.byte	0x04, 0x17
        /*000a*/ 	.short	(.L_4296 - .L_4295)
.L_4295:
        /*000c*/ 	.word	0x00000000
        /*0010*/ 	.short	0x0007
        /*0012*/ 	.short	0x0024
        /*0014*/ 	.byte	0x00, 0xf0, 0x11, 0x00


	//----- nvinfo : EIATTR_KPARAM_INFO
	.align		4
.L_4296:
        /*0018*/ 	.byte	0x04, 0x17
        /*001a*/ 	.short	(.L_4298 - .L_4297)
.L_4297:
        /*001c*/ 	.word	0x00000000
        /*0020*/ 	.short	0x0006
        /*0022*/ 	.short	0x0020
        /*0024*/ 	.byte	0x00, 0xf0, 0x11, 0x00


	//----- nvinfo : EIATTR_KPARAM_INFO
	.align		4
.L_4298:
        /*0028*/ 	.byte	0x04, 0x17
        /*002a*/ 	.short	(.L_4300 - .L_4299)
.L_4299:
        /*002c*/ 	.word	0x00000000
        /*0030*/ 	.short	0x0005
        /*0032*/ 	.short	0x0018
        /*0034*/ 	.byte	0x00, 0xf5, 0x21, 0x00


	//----- nvinfo : EIATTR_KPARAM_INFO
	.align		4
.L_4300:
        /*0038*/ 	.byte	0x04, 0x17
        /*003a*/ 	.short	(.L_4302 - .L_4301)
.L_4301:
        /*003c*/ 	.word	0x00000000
        /*0040*/ 	.short	0x0004
        /*0042*/ 	.short	0x0014
        /*0044*/ 	.byte	0x00, 0xf0, 0x11, 0x00


	//----- nvinfo : EIATTR_KPARAM_INFO
	.align		4
.L_4302:
        /*0048*/ 	.byte	0x04, 0x17
        /*004a*/ 	.short	(.L_4304 - .L_4303)
.L_4303:
        /*004c*/ 	.word	0x00000000
        /*0050*/ 	.short	0x0003
        /*0052*/ 	.short	0x0010
        /*0054*/ 	.byte	0x00, 0xf0, 0x11, 0x00


	//----- nvinfo : EIATTR_KPARAM_INFO
	.align		4
.L_4304:
        /*0058*/ 	.byte	0x04, 0x17
        /*005a*/ 	.short	(.L_4306 - .L_4305)
.L_4305:
        /*005c*/ 	.word	0x00000000
        /*0060*/ 	.short	0x0002
        /*0062*/ 	.short	0x0008
        /*0064*/ 	.byte	0x00, 0xf5, 0x21, 0x00


	//----- nvinfo : EIATTR_KPARAM_INFO
	.align		4
.L_4306:
        /*0068*/ 	.byte	0x04, 0x17
        /*006a*/ 	.short	(.L_4308 - .L_4307)
.L_4307:
        /*006c*/ 	.word	0x00000000
        /*0070*/ 	.short	0x0001
        /*0072*/ 	.short	0x0004
        /*0074*/ 	.byte	0x00, 0xf0, 0x11, 0x00


	//----- nvinfo : EIATTR_KPARAM_INFO
	.align		4
.L_4308:
        /*0078*/ 	.byte	0x04, 0x17
        /*007a*/ 	.short	(.L_4310 - .L_4309)
.L_4309:
        /*007c*/ 	.word	0x00000000
        /*0080*/ 	.short	0x0000
        /*0082*/ 	.short	0x0000
        /*0084*/ 	.byte	0x00, 0xf0, 0x11, 0x00


	//----- nvinfo : EIATTR_SPARSE_MMA_MASK
	.align		4
.L_4310:
        /*0088*/ 	.byte	0x03, 0x50
        /*008a*/ 	.short	0x0000


	//----- nvinfo : EIATTR_MAXREG_COUNT
	.align		4
        /*008c*/ 	.byte	0x03, 0x1b
        /*008e*/ 	.short	0x00ff


	//----- nvinfo : EIATTR_MERCURY_ISA_VERSION
	.align		4
        /*0090*/ 	.byte	0x03, 0x5f
        /*0092*/ 	.short	0x0101


	//----- nvinfo : EIATTR_VRC_CTA_INIT_COUNT
	.align		4
        /*0094*/ 	.byte	0x02, 0x4a
	.zero		1
	.zero		1


	//----- nvinfo : EIATTR_EXIT_INSTR_OFFSETS
	.align		4
        /*0098*/ 	.byte	0x04, 0x1c
        /*009a*/ 	.short	(.L_4312 - .L_4311)


	//   ....[0]....
.L_4311:
        /*009c*/ 	.word	0x00000070


	//   ....[1]....
        /*00a0*/ 	.word	0x00000160


	//----- nvinfo : EIATTR_CBANK_PARAM_SIZE
	.align		4
.L_4312:
        /*00a4*/ 	.byte	0x03, 0x19
        /*00a6*/ 	.short	0x0028


	//----- nvinfo : EIATTR_PARAM_CBANK
	.align		4
        /*00a8*/ 	.byte	0x04, 0x0a
        /*00aa*/ 	.short	(.L_4314 - .L_4313)
	.align		4
.L_4313:
        /*00ac*/ 	.word	index@(.nv.constant0.vector_relu)
        /*00b0*/ 	.short	0x0380
        /*00b2*/ 	.short	0x0028


	//----- nvinfo : EIATTR_SW_WAR
	.align		4
.L_4314:
        /*00b4*/ 	.byte	0x04, 0x36
        /*00b6*/ 	.short	(.L_4316 - .L_4315)
.L_4315:
        /*00b8*/ 	.word	0x00000008
.L_4316:


//--------------------- .nv.info.vector_ramp      --------------------------
	.section	.nv.info.vector_ramp,"",@"SHT_CUDA_INFO"
	.sectionflags	@""
	.align	4


	//----- nvinfo : EIATTR_CUDA_API_VERSION
	.align		4
        /*0000*/ 	.byte	0x04, 0x37
        /*0002*/ 	.short	(.L_4318 - .L_4317)
.L_4317:
        /*0004*/ 	.word	0x00000082


	//----- nvinfo : EIATTR_KPARAM_INFO
	.align		4
.L_4318:
        /*0008*/ 	.byte	0x04, 0x17
        /*000a*/ 	.short	(.L_4320 - .L_4319)
.L_4319:
        /*000c*/ 	.word	0x00000000
        /*0010*/ 	.short	0x0006
        /*0012*/ 	.short	0x0024
        /*0014*/ 	.byte	0x00, 0xf0, 0x11, 0x00


	//----- nvinfo : EIATTR_KPARAM_INFO
	.align		4
.L_4320:
        /*0018*/ 	.byte	0x04, 0x17
        /*001a*/ 	.short	(.L_4322 - .L_4321)
.L_4321:
        /*001c*/ 	.word	0x00000000
        /*0020*/ 	.short	0x0005
        /*0022*/ 	.short	0x0020
        /*0024*/ 	.byte	0x00, 0xf0, 0x11, 0x00


	//----- nvinfo : EIATTR_KPARAM_INFO
	.align		4
.L_4322:
        /*0028*/ 	.byte	0x04, 0x17
        /*002a*/ 	.short	(.L_4324 - .L_4323)
.L_4323:
        /*002c*/ 	.word	0x00000000
        /*0030*/ 	.short	0x0004
        /*0032*/ 	.short	0x0018
        /*0034*/ 	.byte	0x00, 0xf5, 0x21, 0x00


	//----- nvinfo : EIATTR_KPARAM_INFO
	.align		4
.L_4324:
        /*0038*/ 	.byte	0x04, 0x17
        /*003a*/ 	.short	(.L_4326 - .L_4325)
.L_4325:
        /*003c*/ 	.word	0x00000000
        /*0040*/ 	.short	0x0003
        /*0042*/ 	.short	0x0014
        /*0044*/ 	.byte	0x00, 0xf0, 0x11, 0x00


	//----- nvinfo : EIATTR_KPARAM_INFO
	.align		4
.L_4326:
        /*0048*/ 	.byte	0x04, 0x17
        /*004a*/ 	.short	(.L_4328 - .L_4327)
.L_4327:
        /*004c*/ 	.word	0x00000000
        /*0050*/ 	.short	0x0002
        /*0052*/ 	.short	0x0010
        /*0054*/ 	.byte	0x00, 0xf0, 0x11, 0x00


	//----- nvinfo : EIATTR_KPARAM_INFO
	.align		4
.L_4328:
        /*0058*/ 	.byte	0x04, 0x17
        /*005a*/ 	.short	(.L_4330 - .L_4329)
.L_4329:
        /*005c*/ 	.word	0x00000000
        /*0060*/ 	.short	0x0001
        /*0062*/ 	.short	0x0008
        /*0064*/ 	.byte	0x00, 0xf5, 0x21, 0x00


	//----- nvinfo : EIATTR_KPARAM_INFO
	.align		4
.L_4330:
        /*0068*/ 	.byte	0x04, 0x17
        /*006a*/ 	.short	(.L_4332 - .L_4331)
.L_4331:
        /*006c*/ 	.word	0x00000000
        /*0070*/ 	.short	0x0000
        /*0072*/ 	.short	0x0000
        /*0074*/ 	.byte	0x00, 0xf0, 0x11, 0x00


	//----- nvinfo : EIATTR_SPARSE_MMA_MASK
	.align		4
.L_4332:
        /*0078*/ 	.byte	0x03, 0x50
        /*007a*/ 	.short	0x0000


	//----- nvinfo : EIATTR_MAXREG_COUNT
	.align		4
        /*007c*/ 	.byte	0x03, 0x1b
        /*007e*/ 	.short	0x00ff


	//----- nvinfo : EIATTR_MERCURY_ISA_VERSION
	.align		4
        /*0080*/ 	.byte	0x03, 0x5f
        /*0082*/ 	.short	0x0101


	//----- nvinfo : EIATTR_VRC_CTA_INIT_COUNT
	.align		4
        /*0084*/ 	.byte	0x02, 0x4a
	.zero		1
	.zero		1


	//----- nvinfo : EIATTR_EXIT_INSTR_OFFSETS
	.align		4
        /*0088*/ 	.byte	0x04, 0x1c
        /*008a*/ 	.short	(.L_4334 - .L_4333)


	//   ....[0]....
.L_4333:
        /*008c*/ 	.word	0x00000070


	//   ....[1]....
        /*0090*/ 	.word	0x00000140


	//----- nvinfo : EIATTR_CBANK_PARAM_SIZE
	.align		4
.L_4334:
        /*0094*/ 	.byte	0x03, 0x19
        /*0096*/ 	.short	0x0028


	//----- nvinfo : EIATTR_PARAM_CBANK
	.align		4
        /*0098*/ 	.byte	0x04, 0x0a
        /*009a*/ 	.short	(.L_4336 - .L_4335)
	.align		4
.L_4335:
        /*009c*/ 	.word	index@(.nv.constant0.vector_ramp)
        /*00a0*/ 	.short	0x0380
        /*00a2*/ 	.short	0x0028


	//----- nvinfo : EIATTR_SW_WAR
	.align		4
.L_4336:
        /*00a4*/ 	.byte	0x04, 0x36
        /*00a6*/ 	.short	(.L_4338 - .L_4337)
.L_4337:
        /*00a8*/ 	.word	0x00000008
.L_4338:


//--------------------- .nv.info.vector_sigmoid   --------------------------
	.section	.nv.info.vector_sigmoid,"",@"SHT_CUDA_INFO"
	.sectionflags	@""
	.align	4


	//----- nvinfo : EIATTR_CUDA_API_VERSION
	.align		4
        /*0000*/ 	.byte	0x04, 0x37
        /*0002*/ 	.short	(.L_4340 - .L_4339)
.L_4339:
        /*0004*/ 	.word	0x00000082


	//----- nvinfo : EIATTR_KPARAM_INFO
	.align		4
.L_4340:
        /*0008*/ 	.byte	0x04, 0x17
        /*000a*/ 	.short	(.L_4342 - .L_4341)
.L_4341:
        /*000c*/ 	.word	0x00000000
        /*0010*/ 	.short	0x0006
        /*0012*/ 	.short	0x0024
        /*0014*/ 	.byte	0x00, 0xf0, 0x11, 0x00


	//----- nvinfo : EIATTR_KPARAM_INFO
	.align		4
.L_4342:
        /*0018*/ 	.byte	0x04, 0x17
        /*001a*/ 	.short	(.L_4344 - .L_4343)
.L_4343:
        /*001c*/ 	.word	0x00000000
        /*0020*/ 	.short	0x0005
        /*0022*/ 	.short	0x0020
        /*0024*/ 	.byte	0x00, 0xf0, 0x11, 0x00


	//----- nvinfo : EIATTR_KPARAM_INFO
	.align		4
.L_4344:
        /*0028*/ 	.byte	0x04, 0x17
        /*002a*/ 	.short	(.L_4346 - .L_4345)
.L_4345:
        /*002c*/ 	.word	0x00000000
        /*0030*/ 	.short	0x0004
        /*0032*/ 	.short	0x0018
        /*0034*/ 	.byte	0x00, 0xf5, 0x21, 0x00


	//----- nvinfo : EIATTR_KPARAM_INFO
	.align		4
.L_4346:
        /*0038*/ 	.byte	0x04, 0x17
        /*003a*/ 	.short	(.L_4348 - .L_4347)
.L_4347:
        /*003c*/ 	.word	0x00000000
        /*0040*/ 	.short	0x0003
        /*0042*/ 	.short	0x0014
        /*0044*/ 	.byte	0x00, 0xf0, 0x11, 0x00


	//----- nvinfo : EIATTR_KPARAM_INFO
	.align		4
.L_4348:
        /*0048*/ 	.byte	0x04, 0x17
        /*004a*/ 	.short	(.L_4350 - .L_4349)
.L_4349:
        /*004c*/ 	.word	0x00000000
        /*0050*/ 	.short	0x0002
        /*0052*/ 	.short	0x0010
        /*0054*/ 	.byte	0x00, 0xf0, 0x11, 0x00


	//----- nvinfo : EIATTR_KPARAM_INFO
	.align		4
.L_4350:
        /*0058*/ 	.byte	0x04, 0x17
        /*005a*/ 	.short	(.L_4352 - .L_4351)
.L_4351:
        /*005c*/ 	.word	0x00000000
        /*0060*/ 	.short	0x0001
        /*0062*/ 	.short	0x0008
        /*0064*/ 	.byte	0x00, 0xf5, 0x21, 0x00


	//----- nvinfo : EIATTR_KPARAM_INFO
	.align		4
.L_4352:
        /*0068*/ 	.byte	0x04, 0x17
        /*006a*/ 	.short	(.L_4354 - .L_4353)
.L_4353:
        /*006c*/ 	.word	0x00000000
        /*0070*/ 	.short	0x0000
        /*0072*/ 	.short	0x0000
        /*0074*/ 	.byte	0x00, 0xf0, 0x11, 0x00


	//----- nvinfo : EIATTR_SPARSE_MMA_MASK
	.align		4
.L_4354:
        /*0078*/ 	.byte	0x03, 0x50
        /*007a*/ 	.short	0x0000


	//----- nvinfo : EIATTR_MAXREG_COUNT
	.align		4
        /*007c*/ 	.byte	0x03, 0x1b
        /*007e*/ 	.short	0x00ff


	//----- nvinfo : EIATTR_MERCURY_ISA_VERSION
	.align		4
        /*0080*/ 	.byte	0x03, 0x5f
        /*0082*/ 	.short	0x0101


	//----- nvinfo : EIATTR_VRC_CTA_INIT_COUNT
	.align		4
        /*0084*/ 	.byte	0x02, 0x4a
	.zero		1
	.zero		1


	//----- nvinfo : EIATTR_EXIT_INSTR_OFFSETS
	.align		4
        /*0088*/ 	.byte	0x04, 0x1c
        /*008a*/ 	.short	(.L_4356 - .L_4355)


	//   ....[0]....
.L_4355:
        /*008c*/ 	.word	0x00000070


	//   ....[1]....
        /*0090*/ 	.word	0x00000270


	//----- nvinfo : EIATTR_CBANK_PARAM_SIZE
	.align		4
.L_4356:
        /*0094*/ 	.byte	0x03, 0x19
        /*0096*/ 	.short	0x0028


	//----- nvinfo : EIATTR_PARAM_CBANK
	.align		4
        /*0098*/ 	.byte	0x04, 0x0a
        /*009a*/ 	.short	(.L_4358 - .L_4357)
	.align		4
.L_4357:
        /*009c*/ 	.word	index@(.nv.constant0.vector_sigmoid)
        /*00a0*/ 	.short	0x0380
        /*00a2*/ 	.short	0x0028


	//----- nvinfo : EIATTR_SW_WAR
	.align		4
.L_4358:
        /*00a4*/ 	.byte	0x04, 0x36
        /*00a6*/ 	.short	(.L_4360 - .L_4359)
.L_4359:
        /*00a8*/ 	.word	0x00000008
.L_4360:


//--------------------- .nv.info.vector_copysign  --------------------------
	.section	.nv.info.vector_copysign,"",@"SHT_CUDA_INFO"
	.sectionflags	@""
	.align	4


	//----- nvinfo : EIATTR_CUDA_API_VERSION
	.align		4
        /*0000*/ 	.byte	0x04, 0x37
        /*0002*/ 	.short	(.L_4362 - .L_4361)
.L_4361:
        /*0004*/ 	.word	0x00000082


	//----- nvinfo : EIATTR_KPARAM_INFO
	.align		4
.L_4362:
        /*0008*/ 	.byte	0x04, 0x17
        /*000a*/ 	.short	(.L_4364 - .L_4363)
.L_4363:
        /*000c*/ 	.word	0x00000000
        /*0010*/ 	.short	0x0009
        /*0012*/ 	.short	0x0034
        /*0014*/ 	.byte	0x00, 0xf0, 0x11, 0x00


	//----- nvinfo : EIATTR_KPARAM_INFO
	.align		4
.L_4364:
        /*0018*/ 	.byte	0x04, 0x17
        /*001a*/ 	.short	(.L_4366 - .L_4365)
.L_4365:
        /*001c*/ 	.word	0x00000000
        /*0020*/ 	.short	0x0008
        /*0022*/ 	.short	0x0030
        /*0024*/ 	.byte	0x00, 0xf0, 0x11, 0x00


	//----- nvinfo : EIATTR_KPARAM_INFO
	.align		4
.L_4366:
        /*0028*/ 	.byte	0x04, 0x17
        /*002a*/ 	.short	(.L_4368 - .L_4367)
.L_4367:
        /*002c*/ 	.word	0x00000000
        /*0030*/ 	.short	0x0007
        /*0032*/ 	.short	0x0028
        /*0034*/ 	.byte	0x00, 0xf5, 0x21, 0x00


	//----- nvinfo : EIATTR_KPARAM_INFO
	.align		4
.L_4368:
        /*0038*/ 	.byte	0x04, 0x17
        /*003a*/ 	.short	(.L_4370 - .L_4369)
.L_4369:
        /*003c*/ 	.word	0x00000000
        /*0040*/ 	.short	0x0006
        /*0042*/ 	.short	0x0024
        /*0044*/ 	.byte	0x00, 0xf0, 0x11, 0x00


	//----- nvinfo : EIATTR_KPARAM_INFO
	.align		4
.L_4370:
        /*0048*/ 	.byte	0x04, 0x17
        /*004a*/ 	.short	(.L_4372 - .L_4371)
.L_4371:
        /*004c*/ 	.word	0x00000000
        /*0050*/ 	.short	0x0005
        /*0052*/ 	.short	0x0020
        /*0054*/ 	.byte	0x00, 0xf0, 0x11, 0x00


	//----- nvinfo : EIATTR_KPARAM_INFO
	.align		4
.L_4372:
        /*0058*/ 	.byte	0x04, 0x17
        /*005a*/ 	.short	(.L_4374 - .L_4373)
.L_4373:
        /*005c*/ 	.word	0x00000000
        /*0060*/ 	.short	0x0004
        /*0062*/ 	.short	0x0018
        /*0064*/ 	.byte	0x00, 0xf5, 0x21, 0x00


	//----- nvinfo : EIATTR_KPARAM_INFO
	.align		4
.L_4374:
        /*0068*/ 	.byte	0x04, 0x17
        /*006a*/ 	.short	(.L_4376 - .L_4375)
.L_4375:
        /*006c*/ 	.word	0x00000000
        /*0070*/ 	.short	0x0003
        /*0072*/ 	.short	0x0014
        /*0074*/ 	.byte	0x00, 0xf0, 0x11, 0x00


	//----- nvinfo : EIATTR_KPARAM_INFO
	.align		4
.L_4376:
        /*0078*/ 	.byte	0x04, 0x17
        /*007a*/ 	.short	(.L_4378 - .L_4377)
.L_4377:
        /*007c*/ 	.word	0x00000000
        /*0080*/ 	.short	0x0002
        /*0082*/ 	.short	0x0010
        /*0084*/ 	.byte	0x00, 0xf0, 0x11, 0x00


	//----- nvinfo : EIATTR_KPARAM_INFO
	.align		4
.L_4378:
        /*0088*/ 	.byte	0x04, 0x17
        /*008a*/ 	.short	(.L_4380 - .L_4379)
.L_4379:
        /*008c*/ 	.word	0x00000000
        /*0090*/ 	.short	0x0001
        /*0092*/ 	.short	0x0008
        /*0094*/ 	.byte	0x00, 0xf5, 0x21, 0x00


	//----- nvinfo : EIATTR_KPARAM_INFO
	.align		4
.L_4380:
        /*0098*/ 	.byte	0x04, 0x17
        /*009a*/ 	.short	(.L_4382 - .L_4381)
.L_4381:
        /*009c*/ 	.word	0x00000000
        /*00a0*/ 	.short	0x0000
        /*00a2*/ 	.short	0x0000
        /*00a4*/ 	.byte	0x00, 0xf0, 0x11, 0x00


	//----- nvinfo : EIATTR_SPARSE_MMA_MASK
	.align		4
.L_4382:
        /*00a8*/ 	.byte	0x03, 0x50
        /*00aa*/ 	.short	0x0000


	//----- nvinfo : EIATTR_MAXREG_COUNT
	.align		4
        /*00ac*/ 	.byte	0x03, 0x1b
        /*00ae*/ 	.short	0x00ff


	//----- nvinfo : EIATTR_MERCURY_ISA_VERSION
	.align		4
        /*00b0*/ 	.byte	0x03, 0x5f
        /*00b2*/ 	.short	0x0101


	//----- nvinfo : EIATTR_VRC_CTA_INIT_COUNT
	.align		4
        /*00b4*/ 	.byte	0x02, 0x4a
	.zero		1
	.zero		1


	//----- nvinfo : EIATTR_EXIT_INSTR_OFFSETS
	.align		4
        /*00b8*/ 	.byte	0x04, 0x1c
        /*00ba*/ 	.short	(.L_4384 - .L_4383)


	//   ....[0]....
.L_4383:
        /*00bc*/ 	.word	0x00000070


	//   ....[1]....
        /*00c0*/ 	.word	0x00000190


	//----- nvinfo : EIATTR_CBANK_PARAM_SIZE
	.align		4
.L_4384:
        /*00c4*/ 	.byte	0x03, 0x19
        /*00c6*/ 	.short	0x0038


	//----- nvinfo : EIATTR_PARAM_CBANK
	.align		4
        /*00c8*/ 	.byte	0x04, 0x0a
        /*00ca*/ 	.short	(.L_4386 - .L_4385)
	.align		4
.L_4385:
        /*00cc*/ 	.word	index@(.nv.constant0.vector_copysign)
        /*00d0*/ 	.short	0x0380
        /*00d2*/ 	.short	0x0038


	//----- nvinfo : EIATTR_SW_WAR
	.align		4
.L_4386:
        /*00d4*/ 	.byte	0x04, 0x36
        /*00d6*/ 	.short	(.L_4388 - .L_4387)
.L_4387:
        /*00d8*/ 	.word	0x00000008
.L_4388:


//--------------------- .nv.info.vector_fmin      --------------------------
	.section	.nv.info.vector_fmin,"",@"SHT_CUDA_INFO"
	.sectionflags	@""
	.align	4


	//----- nvinfo : EIATTR_CUDA_API_VERSION
	.align		4
        /*0000*/ 	.byte	0x04, 0x37
        /*0002*/ 	.short	(.L_4390 - .L_4389)
.L_4389:
        /*0004*/ 	.word	0x00000082


	//----- nvinfo : EIATTR_KPARAM_INFO
	.align		4
.L_4390:
        /*0008*/ 	.byte	0x04, 0x17
        /*000a*/ 	.short	(.L_4392 - .L_4391)
.L_4391:
        /*000c*/ 	.word	0x00000000
        /*0010*/ 	.short	0x0009
        /*0012*/ 	.short	0x0034
        /*0014*/ 	.byte	0x00, 0xf0, 0x11, 0x00


	//----- nvinfo : EIATTR_KPARAM_INFO
	.align		4
.L_4392:
        /*0018*/ 	.byte	0x04, 0x17
        /*001a*/ 	.short	(.L_4394 - .L_4393)
.L_4393:
        /*001c*/ 	.word	0x00000000
        /*0020*/ 	.short	0x0008
        /*0022*/ 	.short	0x0030
        /*0024*/ 	.byte	0x00, 0xf0, 0x11, 0x00


	//----- nvinfo : EIATTR_KPARAM_INFO
	.align		4
.L_4394:
        /*0028*/ 	.byte	0x04, 0x17
        /*002a*/ 	.short	(.L_4396 - .L_4395)
.L_4395:
        /*002c*/ 	.word	0x00000000
        /*0030*/ 	.short	0x0007
        /*0032*/ 	.short	0x0028
        /*0034*/ 	.byte	0x00, 0xf5, 0x21, 0x00


	//----- nvinfo : EIATTR_KPARAM_INFO
	.align		4
.L_4396:
        /*0038*/ 	.byte	0x04, 0x17
        /*003a*/ 	.short	(.L_4398 - .L_4397)
.L_4397:
        /*003c*/ 	.word	0x00000000
        /*0040*/ 	.short	0x0006
        /*0042*/ 	.short	0x0024
        /*0044*/ 	.byte	0x00, 0xf0, 0x11, 0x00


	//----- nvinfo : EIATTR_KPARAM_INFO
	.align		4
.L_4398:
        /*0048*/ 	.byte	0x04, 0x17
        /*004a*/ 	.short	(.L_4400 - .L_4399)
.L_4399:
        /*004c*/ 	.word	0x00000000
        /*0050*/ 	.short	0x0005
        /*0052*/ 	.short	0x0020
        /*0054*/ 	.byte	0x00, 0xf0, 0x11, 0x00


	//----- nvinfo : EIATTR_KPARAM_INFO
	.align		4
.L_4400:
        /*0058*/ 	.byte	0x04, 0x17
        /*005a*/ 	.short	(.L_4402 - .L_4401)
.L_4401:
        /*005c*/ 	.word	0x00000000
        /*0060*/ 	.short	0x0004
        /*0062*/ 	.short	0x0018
        /*0064*/ 	.byte	0x00, 0xf5, 0x21, 0x00


	//----- nvinfo : EIATTR_KPARAM_INFO
	.align		4
.L_4402:
        /*0068*/ 	.byte	0x04, 0x17
        /*006a*/ 	.short	(.L_4404 - .L_4403)
.L_4403:
        /*006c*/ 	.word	0x00000000
        /*0070*/ 	.short	0x0003
        /*0072*/ 	.short	0x0014
        /*0074*/ 	.byte	0x00, 0xf0, 0x11, 0x00


	//----- nvinfo : EIATTR_KPARAM_INFO
	.align		4
.L_4404:
        /*0078*/ 	.byte	0x04, 0x17
        /*007a*/ 	.short	(.L_4406 - .L_4405)
.L_4405:
        /*007c*/ 	.word	0x00000000
        /*0080*/ 	.short	0x0002
        /*0082*/ 	.short	0x0010
        /*0084*/ 	.byte	0x00, 0xf0, 0x11, 0x00


	//----- nvinfo : EIATTR_KPARAM_INFO
	.align		4
.L_4406:
        /*0088*/ 	.byte	0x04, 0x17
        /*008a*/ 	.short	(.L_4408 - .L_4407)
.L_4407:
        /*008c*/ 	.word	0x00000000
        /*0090*/ 	.short	0x0001
        /*0092*/ 	.short	0x0008
        /*0094*/ 	.byte	0x00, 0xf5, 0x21, 0x00


	//----- nvinfo : EIATTR_KPARAM_INFO
	.align		4
.L_4408:
        /*0098*/ 	.byte	0x04, 0x17
        /*009a*/ 	.short	(.L_4410 - .L_4409)
.L_4409:
        /*009c*/ 	.word	0x00000000
        /*00a0*/ 	.short	0x0000
        /*00a2*/ 	.short	0x0000
        /*00a4*/ 	.byte	0x00, 0xf0, 0x11, 0x00


	//----- nvinfo : EIATTR_SPARSE_MMA_MASK
	.align		4
.L_4410:
        /*00a8*/ 	.byte	0x03, 0x50
        /*00aa*/ 	.short	0x0000


	//----- nvinfo : EIATTR_MAXREG_COUNT
	.align		4
        /*00ac*/ 	.byte	0x03, 0x1b
        /*00ae*/ 	.short	0x00ff


	//----- nvinfo : EIATTR_MERCURY_ISA_VERSION
	.align		4
        /*00b0*/ 	.byte	0x03, 0x5f
        /*00b2*/ 	.short	0x0101


	//----- nvinfo : EIATTR_VRC_CTA_INIT_COUNT
	.align		4
        /*00b4*/ 	.byte	0x02, 0x4a
	.zero		1
	.zero		1


	//----- nvinfo : EIATTR_EXIT_INSTR_OFFSETS
	.align		4
        /*00b8*/ 	.byte	0x04, 0x1c
        /*00ba*/ 	.short	(.L_4412 - .L_4411)


	//   ....[0]....
.L_4411:
        /*00bc*/ 	.word	0x00000070


	//   ....[1]....
        /*00c0*/ 	.word	0x00000190


	//----- nvinfo : EIATTR_CBANK_PARAM_SIZE
	.align		4
.L_4412:
        /*00c4*/ 	.byte	0x03, 0x19
        /*00c6*/ 	.short	0x0038


	//----- nvinfo : EIATTR_PARAM_CBANK
	.align		4
        /*00c8*/ 	.byte	0x04, 0x0a
        /*00ca*/ 	.short	(.L_4414 - .L_4413)
	.align		4
.L_4413:
        /*00cc*/ 	.word	index@(.nv.constant0.vector_fmin)
        /*00d0*/ 	.short	0x0380
        /*00d2*/ 	.short	0x0038


	//----- nvinfo : EIATTR_SW_WAR
	.align		4
.L_4414:
        /*00d4*/ 	.byte	0x04, 0x36
        /*00d6*/ 	.short	(.L_4416 - .L_4415)
.L_4415:
        /*00d8*/ 	.word	0x00000008
.L_4416:


//--------------------- .nv.info.vector_fmax      --------------------------
	.section	.nv.info.vector_fmax,"",@"SHT_CUDA_INFO"
	.sectionflags	@""
	.align	4


	//----- nvinfo : EIATTR_CUDA_API_VERSION
	.align		4
        /*0000*/ 	.byte	0x04, 0x37
        /*0002*/ 	.short	(.L_4418 - .L_4417)
.L_4417:
        /*0004*/ 	.word	0x00000082


	//----- nvinfo : EIATTR_KPARAM_INFO
	.align		4
.L_4418:
        /*0008*/ 	.byte	0x04, 0x17
        /*000a*/ 	.short	(.L_4420 - .L_4419)
.L_4419:
        /*000c*/ 	.word	0x00000000
        /*0010*/ 	.short	0x0009
        /*0012*/ 	.short	0x0034
        /*0014*/ 	.byte	0x00, 0xf0, 0x11, 0x00


	//----- nvinfo : EIATTR_KPARAM_INFO
	.align		4
.L_4420:
        /*0018*/ 	.byte	0x04, 0x17
        /*001a*/ 	.short	(.L_4422 - .L_4421)
.L_4421:
        /*001c*/ 	.word	0x00000000
        /*0020*/ 	.short	0x0008
        /*0022*/ 	.short	0x0030
        /*0024*/ 	.byte	0x00, 0xf0, 0x11, 0x00


	//----- nvinfo : EIATTR_KPARAM_INFO
	.align		4
.L_4422:
        /*0028*/ 	.byte	0x04, 0x17
        /*002a*/ 	.short	(.L_4424 - .L_4423)
.L_4423:
        /*002c*/ 	.word	0x00000000
        /*0030*/ 	.short	0x0007
        /*0032*/ 	.short	0x0028
        /*0034*/ 	.byte	0x00, 0xf5, 0x21, 0x00


	//----- nvinfo : EIATTR_KPARAM_INFO
	.align		4
.L_4424:
        /*0038*/ 	.byte	0x04, 0x17
        /*003a*/ 	.short	(.L_4426 - .L_4425)
.L_4425:
        /*003c*/ 	.word	0x00000000
        /*0040*/ 	.short	0x0006
        /*0042*/ 	.short	0x0024
        /*0044*/ 	.byte	0x00, 0xf0, 0x11, 0x00


	//----- nvinfo : EIATTR_KPARAM_INFO
	.align		4
.L_4426:
        /*0048*/ 	.byte	0x04, 0x17
        /*004a*/ 	.short	(.L_4428 - .L_4427)
.L_4427:
        /*004c*/ 	.word	0x00000000
        /*0050*/ 	.short	0x0005
        /*0052*/ 	.short	0x0020
        /*0054*/ 	.byte	0x00, 0xf0, 0x11, 0x00


	//----- nvinfo : EIATTR_KPARAM_INFO
	.align		4
.L_4428:
        /*0058*/ 	.byte	0x04, 0x17
        /*005a*/ 	.short	(.L_4430 - .L_4429)
.L_4429:
        /*005c*/ 	.word	0x00000000
        /*0060*/ 	.short	0x0004
        /*0062*/ 	.short	0x0018
        /*0064*/ 	.byte	0x00, 0xf5, 0x21, 0x00


	//----- nvinfo : EIATTR_KPARAM_INFO
	.align		4
.L_4430:
        /*0068*/ 	.byte	0x04, 0x17
        /*006a*/ 	.short	(.L_4432 - .L_4431)
.L_4431:
        /*006c*/ 	.word	0x00000000
        /*0070*/ 	.short	0x0003
        /*0072*/ 	.short	0x0014
        /*0074*/ 	.byte	0x00, 0xf0, 0x11, 0x00


	//----- nvinfo : EIATTR_KPARAM_INFO
	.align		4
.L_4432:
        /*0078*/ 	.byte	0x04, 0x17
        /*007a*/ 	.short	(.L_4434 - .L_4433)
.L_4433:
        /*007c*/ 	.word	0x00000000
        /*0080*/ 	.short	0x0002
        /*0082*/ 	.short	0x0010
        /*0084*/ 	.byte	0x00, 0xf0, 0x11, 0x00


	//----- nvinfo : EIATTR_KPARAM_INFO
	.align		4
.L_4434:
        /*0088*/ 	.byte	0x04, 0x17
        /*008a*/ 	.short	(.L_4436 - .L_4435)
.L_4435:
        /*008c*/ 	.word	0x00000000
        /*0090*/ 	.short	0x0001
        /*0092*/ 	.short	0x0008
        /*0094*/ 	.byte	0x00, 0xf5, 0x21, 0x00


	//----- nvinfo : EIATTR_KPARAM_INFO
	.align		4
.L_4436:
        /*0098*/ 	.byte	0x04, 0x17
        /*009a*/ 	.short	(.L_4438 - .L_4437)
.L_4437:
        /*009c*/ 	.word	0x00000000
        /*00a0*/ 	.short	0x0000
        /*00a2*/ 	.short	0x0000
        /*00a4*/ 	.byte	0x00, 0xf0, 0x11, 0x00


	//----- nvinfo : EIATTR_SPARSE_MMA_MASK
	.align		4
.L_4438:
        /*00a8*/ 	.byte	0x03, 0x50
        /*00aa*/ 	.short	0x0000


	//----- nvinfo : EIATTR_MAXREG_COUNT
	.align		4
        /*00ac*/ 	.byte	0x03, 0x1b
        /*00ae*/ 	.short	0x00ff


	//----- nvinfo : EIATTR_MERCURY_ISA_VERSION
	.align		4
        /*00b0*/ 	.byte	0x03, 0x5f
        /*00b2*/ 	.short	0x0101


	//----- nvinfo : EIATTR_VRC_CTA_INIT_COUNT
	.align		4
        /*00b4*/ 	.byte	0x02, 0x4a
	.zero		1
	.zero		1


	//----- nvinfo : EIATTR_EXIT_INSTR_OFFSETS
	.align		4
        /*00b8*/ 	.byte	0x04, 0x1c
        /*00ba*/ 	.short	(.L_4440 - .L_4439)


	//   ....[0]....
.L_4439:
        /*00bc*/ 	.word	0x00000070


	//   ....[1]....
        /*00c0*/ 	.word	0x00000190


	//----- nvinfo : EIATTR_CBANK_PARAM_SIZE
	.align		4
.L_4440:
        /*00c4*/ 	.byte	0x03, 0x19
        /*00c6*/ 	.short	0x0038


	//----- nvinfo : EIATTR_PARAM_CBANK
	.align		4
        /*00c8*/ 	.byte	0x04, 0x0a
        /*00ca*/ 	.short	(.L_4442 - .L_4441)
	.align		4
.L_4441:
        /*00cc*/ 	.word	index@(.nv.constant0.vector_fmax)
        /*00d0*/ 	.short	0x0380
        /*00d2*/ 	.short	0x0038


	//----- nvinfo : EIATTR_SW_WAR
	.align		4
.L_4442:
        /*00d4*/ 	.byte	0x04, 0x36
        /*00d6*/ 	.short	(.L_4444 - .L_4443)
.L_4443:
        /*00d8*/ 	.word	0x00000008
.L_4444:


//--------------------- .nv.info.vector_frac      --------------------------
	.section	.nv.info.vector_frac,"",@"SHT_CUDA_INFO"
	.sectionflags	@""
	.align	4


	//----- nvinfo : EIATTR_CUDA_API_VERSION
	.align		4
        /*0000*/ 	.byte	0x04, 0x37
        /*0002*/ 	.short	(.L_4446 - .L_4445)
.L_4445:
        /*0004*/ 	.word	0x00000082


	//----- nvinfo : EIATTR_KPARAM_INFO
	.align		4
.L_4446:
        /*0008*/ 	.byte	0x04, 0x17
        /*000a*/ 	.short	(.L_4448 - .L_4447)
.L_4447:
        /*000c*/ 	.word	0x00000000
        /*0010*/ 	.short	0x0006
        /*0012*/ 	.short	0x0024
        /*0014*/ 	.byte	0x00, 0xf0, 0x11, 0x00


	//----- nvinfo : EIATTR_KPARAM_INFO
	.align		4
.L_4448:
        /*0018*/ 	.byte	0x04, 0x17
        /*001a*/ 	.short	(.L_4450 - .L_4449)
.L_4449:
        /*001c*/ 	.word	0x00000000
        /*0020*/ 	.short	0x0005
        /*0022*/ 	.short	0x0020
        /*0024*/ 	.byte	0x00, 0xf0, 0x11, 0x00


	//----- nvinfo : EIATTR_KPARAM_INFO
	.align		4
.L_4450:
        /*0028*/ 	.byte	0x04, 0x17
        /*002a*/ 	.short	(.L_4452 - .L_4451)
.L_4451:
        /*002c*/ 	.word	0x00000000
        /*0030*/ 	.short	0x0004
        /*0032*/ 	.short	0x0018
        /*0034*/ 	.byte	0x00, 0xf5, 0x21, 0x00


	//----- nvinfo : EIATTR_KPARAM_INFO
	.align		4
.L_4452:
        /*0038*/ 	.byte	0x04, 0x17
        /*003a*/ 	.short	(.L_4454 - .L_4453)
.L_4453:
        /*003c*/ 	.word	0x00000000
        /*0040*/ 	.short	0x0003
        /*0042*/ 	.short	0x0014
        /*0044*/ 	.byte	0x00, 0xf0, 0x11, 0x00


	//----- nvinfo : EIATTR_KPARAM_INFO
	.align		4
.L_4454:
        /*0048*/ 	.byte	0x04, 0x17
        /*004a*/ 	.short	(.L_4456 - .L_4455)
.L_4455:
        /*004c*/ 	.word	0x00000000
        /*0050*/ 	.short	0x0002
        /*0052*/ 	.short	0x0010
        /*0054*/ 	.byte	0x00, 0xf0, 0x11, 0x00


	//----- nvinfo : EIATTR_KPARAM_INFO
	.align		4
.L_4456:
        /*0058*/ 	.byte	0x04, 0x17
        /*005a*/ 	.short	(.L_4458 - .L_4457)
.L_4457:
        /*005c*/ 	.word	0x00000000
        /*0060*/ 	.short	0x0001
        /*0062*/ 	.short	0x0008
        /*0064*/ 	.byte	0x00, 0xf5, 0x21, 0x00


	//----- nvinfo : EIATTR_KPARAM_INFO
	.align		4
.L_4458:
        /*0068*/ 	.byte	0x04, 0x17
        /*006a*/ 	.short	(.L_4460 - .L_4459)
.L_4459:
        /*006c*/ 	.word	0x00000000
        /*0070*/ 	.short	0x0000
        /*0072*/ 	.short	0x0000
        /*0074*/ 	.byte	0x00, 0xf0, 0x11, 0x00


	//----- nvinfo : EIATTR_SPARSE_MMA_MASK
	.align		4
.L_4460:
        /*0078*/ 	.byte	0x03, 0x50
        /*007a*/ 	.short	0x0000


	//----- nvinfo : EIATTR_MAXREG_COUNT
	.align		4
        /*007c*/ 	.byte	0x03, 0x1b
        /*007e*/ 	.short	0x00ff


	//----- nvinfo : EIATTR_MERCURY_ISA_VERSION
	.align		4
        /*0080*/ 	.byte	0x03, 0x5f
        /*0082*/ 	.short	0x0101


	//----- nvinfo : EIATTR_VRC_CTA_INIT_COUNT
	.align		4
        /*0084*/ 	.byte	0x02, 0x4a
	.zero		1
	.zero		1


	//----- nvinfo : EIATTR_EXIT_INSTR_OFFSETS
	.align		4
        /*0088*/ 	.byte	0x04, 0x1c
        /*008a*/ 	.short	(.L_4462 - .L_4461)


	//   ....[0]....
.L_4461:
        /*008c*/ 	.word	0x00000070


	//   ....[1]....
        /*0090*/ 	.word	0x00000170


	//----- nvinfo : EIATTR_CBANK_PARAM_SIZE
	.align		4
.L_4462:
        /*0094*/ 	.byte	0x03, 0x19
        /*0096*/ 	.short	0x0028


	//----- nvinfo : EIATTR_PARAM_CBANK
	.align		4
        /*0098*/ 	.byte	0x04, 0x0a
        /*009a*/ 	.short	(.L_4464 - .L_4463)
	.align		4
.L_4463:
        /*009c*/ 	.word	index@(.nv.constant0.vector_frac)
        /*00a0*/ 	.short	0x0380
        /*00a2*/ 	.short	0x0028


	//----- nvinfo : EIATTR_SW_WAR
	.align		4
.L_4464:
        /*00a4*/ 	.byte	0x04, 0x36
        /*00a6*/ 	.short	(.L_4466 - .L_4465)
.L_4465:
        /*00a8*/ 	.word	0x00000008
.L_4466:


//--------------------- .nv.info.vector_modf      --------------------------
	.section	.nv.info.vector_modf,"",@"SHT_CUDA_INFO"
	.sectionflags	@""
	.align	4


	//----- nvinfo : EIATTR_CUDA_API_VERSION
	.align		4
        /*0000*/ 	.byte	0x04, 0x37
        /*0002*/ 	.short	(.L_4468 - .L_4467)
.L_4467:
        /*0004*/ 	.word	0x00000082


	//----- nvinfo : EIATTR_KPARAM_INFO
	.align		4
.L_4468:
        /*0008*/ 	.byte	0x04, 0x17
        /*000a*/ 	.short	(.L_4470 - .L_4469)
.L_4469:
        /*000c*/ 	.word	0x00000000
        /*0010*/ 	.short	0x0009
        /*0012*/ 	.short	0x0034
        /*0014*/ 	.byte	0x00, 0xf0, 0x11, 0x00


	//----- nvinfo : EIATTR_KPARAM_INFO
	.align		4
.L_4470:
        /*0018*/ 	.byte	0x04, 0x17
        /*001a*/ 	.short	(.L_4472 - .L_4471)
.L_4471:
        /*001c*/ 	.word	0x00000000
        /*0020*/ 	.short	0x0008
        /*0022*/ 	.short	0x0030
        /*0024*/ 	.byte	0x00, 0xf0, 0x11, 0x00


	//----- nvinfo : EIATTR_KPARAM_INFO
	.align		4
.L_4472:
        /*0028*/ 	.byte	0x04, 0x17
        /*002a*/ 	.short	(.L_4474 - .L_4473)
.L_4473:
        /*002c*/ 	.word	0x00000000
        /*0030*/ 	.short	0x0007
        /*0032*/ 	.short	0x0028
        /*0034*/ 	.byte	0x00, 0xf5, 0x21, 0x00


	//----- nvinfo : EIATTR_KPARAM_INFO
	.align		4
.L_4474:
        /*0038*/ 	.byte	0x04, 0x17
        /*003a*/ 	.short	(.L_4476 - .L_4475)
.L_4475:
        /*003c*/ 	.word	0x00000000
        /*0040*/ 	.short	0x0006
        /*0042*/ 	.short	0x0024
        /*0044*/ 	.byte	0x00, 0xf0, 0x11, 0x00


	//----- nvinfo : EIATTR_KPARAM_INFO
	.align		4
.L_4476:
        /*0048*/ 	.byte	0x04, 0x17
        /*004a*/ 	.short	(.L_4478 - .L_4477)
.L_4477:
        /*004c*/ 	.word	0x00000000
        /*0050*/ 	.short	0x0005
        /*0052*/ 	.short	0x0020
        /*0054*/ 	.byte	0x00, 0xf0, 0x11, 0x00


	//----- nvinfo : EIATTR_KPARAM_INFO
	.align		4
.L_4478:
        /*0058*/ 	.byte	0x04, 0x17
        /*005a*/ 	.short	(.L_4480 - .L_4479)
.L_4479:
        /*005c*/ 	.word	0x00000000
        /*0060*/ 	.short	0x0004
        /*0062*/ 	.short	0x0018
        /*0064*/ 	.byte	0x00, 0xf5, 0x21, 0x00


	//----- nvinfo : EIATTR_KPARAM_INFO
	.align		4
.L_4480:
        /*0068*/ 	.byte	0x04, 0x17
        /*006a*/ 	.short	(.L_4482 - .L_4481)
.L_4481:
        /*006c*/ 	.word	0x00000000
        /*0070*/ 	.short	0x0003
        /*0072*/ 	.short	0x0014
        /*0074*/ 	.byte	0x00, 0xf0, 0x11, 0x00


	//----- nvinfo : EIATTR_KPARAM_INFO
	.align		4
.L_4482:
        /*0078*/ 	.byte	0x04, 0x17
        /*007a*/ 	.short	(.L_4484 - .L_4483)
.L_4483:
        /*007c*/ 	.word	0x00000000
        /*0080*/ 	.short	0x0002
        /*0082*/ 	.short	0x0010
        /*0084*/ 	.byte	0x00, 0xf0, 0x11, 0x00


	//----- nvinfo : EIATTR_KPARAM_INFO
	.align		4
.L_4484:
        /*0088*/ 	.byte	0x04, 0x17
        /*008a*/ 	.short	(.L_4486 - .L_4485)
.L_4485:
        /*008c*/ 	.word	0x00000000
        /*0090*/ 	.short	0x0001
        /*0092*/ 	.short	0x0008
        /*0094*/ 	.byte	0x00, 0xf5, 0x21, 0x00


	//----- nvinfo : EIATTR_KPARAM_INFO
	.align		4
.L_4486:
        /*0098*/ 	.byte	0x04, 0x17
        /*009a*/ 	.short	(.L_4488 - .L_4487)
.L_4487:
        /*009c*/ 	.word	0x00000000
        /*00a0*/ 	.short	0x0000
        /*00a2*/ 	.short	0x0000
        /*00a4*/ 	.byte	0x00, 0xf0, 0x11, 0x00


	//----- nvinfo : EIATTR_SPARSE_MMA_MASK
	.align		4
.L_4488:
        /*00a8*/ 	.byte	0x03, 0x50
        /*00aa*/ 	.short	0x0000


	//----- nvinfo : EIATTR_MAXREG_COUNT
	.align		4
        /*00ac*/ 	.byte	0x03, 0x1b
        /*00ae*/ 	.short	0x00ff


	//----- nvinfo : EIATTR_MERCURY_ISA_VERSION
	.align		4
        /*00b0*/ 	.byte	0x03, 0x5f
        /*00b2*/ 	.short	0x0101


	//----- nvinfo : EIATTR_VRC_CTA_INIT_COUNT
	.align		4
        /*00b4*/ 	.byte	0x02, 0x4a
	.zero		1
	.zero		1


	//----- nvinfo : EIATTR_EXIT_INSTR_OFFSETS
	.align		4
        /*00b8*/ 	.byte	0x04, 0x1c
        /*00ba*/ 	.short	(.L_4490 - .L_4489)


	//   ....[0]....
.L_4489:
        /*00bc*/ 	.word	0x00000070


	//   ....[1]....
        /*00c0*/ 	.word	0x000001c0


	//----- nvinfo : EIATTR_CBANK_PARAM_SIZE
	.align		4
.L_4490:
        /*00c4*/ 	.byte	0x03, 0x19
        /*00c6*/ 	.short	0x0038


	//----- nvinfo : EIATTR_PARAM_CBANK
	.align		4
        /*00c8*/ 	.byte	0x04, 0x0a
        /*00ca*/ 	.short	(.L_4492 - .L_4491)
	.align		4
.L_4491:
        /*00cc*/ 	.word	index@(.nv.constant0.vector_modf)
        /*00d0*/ 	.short	0x0380
        /*00d2*/ 	.short	0x0038


	//----- nvinfo : EIATTR_SW_WAR
	.align		4
.L_4492:
        /*00d4*/ 	.byte	0x04, 0x36
        /*00d6*/ 	.short	(.L_4494 - .L_4493)
.L_4493:
        /*00d8*/ 	.word	0x00000008
.L_4494:


//--------------------- .nv.info.vector_round     --------------------------
	.section	.nv.info.vector_round,"",@"SHT_CUDA_INFO"
	.sectionflags	@""
	.align	4


	//----- nvinfo : EIATTR_CUDA_API_VERSION
	.align		4
        /*0000*/ 	.byte	0x04, 0x37
        /*0002*/ 	.short	(.L_4496 - .L_4495)
.L_4495:
        /*0004*/ 	.word	0x00000082


	//----- nvinfo : EIATTR_KPARAM_INFO
	.align		4
.L_4496:
        /*0008*/ 	.byte	0x04, 0x17
        /*000a*/ 	.short	(.L_4498 - .L_4497)
.L_4497:
        /*000c*/ 	.word	0x00000000
        /*0010*/ 	.short	0x0006
        /*0012*/ 	.short	0x0024
        /*0014*/ 	.byte	0x00, 0xf0, 0x11, 0x00


	//----- nvinfo : EIATTR_KPARAM_INFO
	.align		4
.L_4498:
        /*0018*/ 	.byte	0x04, 0x17
        /*001a*/ 	.short	(.L_4500 - .L_4499)
.L_4499:
        /*001c*/ 	.word	0x00000000
        /*0020*/ 	.short	0x0005
        /*0022*/ 	.short	0x0020
        /*0024*/ 	.byte	0x00, 0xf0, 0x11, 0x00


	//----- nvinfo : EIATTR_KPARAM_INFO
	.align		4
.L_4500:
        /*0028*/ 	.byte	0x04, 0x17
        /*002a*/ 	.short	(.L_4502 - .L_4501)
.L_4501:
        /*002c*/ 	.word	0x00000000
        /*0030*/ 	.short	0x0004
        /*0032*/ 	.short	0x0018
        /*0034*/ 	.byte	0x00, 0xf5, 0x21, 0x00


	//----- nvinfo : EIATTR_KPARAM_INFO
	.align		4
.L_4502:
        /*0038*/ 	.byte	0x04, 0x17
        /*003a*/ 	.short	(.L_4504 - .L_4503)
.L_4503:
        /*003c*/ 	.word	0x00000000
        /*0040*/ 	.short	0x0003
        /*0042*/ 	.short	0x0014
        /*0044*/ 	.byte	0x00, 0xf0, 0x11, 0x00


	//----- nvinfo : EIATTR_KPARAM_INFO
	.align		4
.L_4504:
        /*0048*/ 	.byte	0x04, 0x17
        /*004a*/ 	.short	(.L_4506 - .L_4505)
.L_4505:
        /*004c*/ 	.word	0x00000000
        /*0050*/ 	.short	0x0002
        /*0052*/ 	.short	0x0010
        /*0054*/ 	.byte	0x00, 0xf0, 0x11, 0x00


	//----- nvinfo : EIATTR_KPARAM_INFO
	.align		4
.L_4506:
        /*0058*/ 	.byte	0x04, 0x17
        /*005a*/ 	.short	(.L_4508 - .L_4507)
.L_4507:
        /*005c*/ 	.word	0x00000000
        /*0060*/ 	.short	0x0001
        /*0062*/ 	.short	0x0008
        /*0064*/ 	.byte	0x00, 0xf5, 0x21, 0x00


	//----- nvinfo : EIATTR_KPARAM_INFO
	.align		4
.L_4508:
        /*0068*/ 	.byte	0x04, 0x17
        /*006a*/ 	.short	(.L_4510 - .L_4509)
.L_4509:
        /*006c*/ 	.word	0x00000000
        /*0070*/ 	.short	0x0000
        /*0072*/ 	.short	0x0000
        /*0074*/ 	.byte	0x00, 0xf0, 0x11, 0x00


	//----- nvinfo : EIATTR_SPARSE_MMA_MASK
	.align		4
.L_4510:
        /*0078*/ 	.byte	0x03, 0x50
        /*007a*/ 	.short	0x0000


	//----- nvinfo : EIATTR_MAXREG_COUNT
	.align		4
        /*007c*/ 	.byte	0x03, 0x1b
        /*007e*/ 	.short	0x00ff


	//----- nvinfo : EIATTR_MERCURY_ISA_VERSION
	.align		4
        /*0080*/ 	.byte	0x03, 0x5f
        /*0082*/ 	.short	0x0101


	//----- nvinfo : EIATTR_VRC_CTA_INIT_COUNT
	.align		4
        /*0084*/ 	.byte	0x02, 0x4a
	.zero		1
	.zero		1


	//----- nvinfo : EIATTR_EXIT_INSTR_OFFSETS
	.align		4
        /*0088*/ 	.byte	0x04, 0x1c
        /*008a*/ 	.short	(.L_4512 - .L_4511)


	//   ....[0]....
.L_4511:
        /*008c*/ 	.word	0x00000070


	//   ....[1]....
        /*0090*/ 	.word	0x00000150


	//----- nvinfo : EIATTR_CBANK_PARAM_SIZE
	.align		4
.L_4512:
        /*0094*/ 	.byte	0x03, 0x19
        /*0096*/ 	.short	0x0028


	//----- nvinfo : EIATTR_PARAM_CBANK
	.align		4
        /*0098*/ 	.byte	0x04, 0x0a
        /*009a*/ 	.short	(.L_4514 - .L_4513)
	.align		4
.L_4513:
        /*009c*/ 	.word	index@(.nv.constant0.vector_round)
        /*00a0*/ 	.short	0x0380
        /*00a2*/ 	.short	0x0028


	//----- nvinfo : EIATTR_SW_WAR
	.align		4
.L_4514:
        /*00a4*/ 	.byte	0x04, 0x36
        /*00a6*/ 	.short	(.L_4516 - .L_4515)
.L_4515:
        /*00a8*/ 	.word	0x00000008
.L_4516:


//--------------------- .nv.info.vector_trunc     --------------------------
	.section	.nv.info.vector_trunc,"",@"SHT_CUDA_INFO"
	.sectionflags	@""
	.align	4


	//----- nvinfo : EIATTR_CUDA_API_VERSION
	.align		4
        /*0000*/ 	.byte	0x04, 0x37
        /*0002*/ 	.short	(.L_4518 - .L_4517)
.L_4517:
        /*0004*/ 	.word	0x00000082


	//----- nvinfo : EIATTR_KPARAM_INFO
	.align		4
.L_4518:
        /*0008*/ 	.byte	0x04, 0x17
        /*000a*/ 	.short	(.L_4520 - .L_4519)
.L_4519:
        /*000c*/ 	.word	0x00000000
        /*0010*/ 	.short	0x0006
        /*0012*/ 	.short	0x0024
        /*0014*/ 	.byte	0x00, 0xf0, 0x11, 0x00


	//----- nvinfo : EIATTR_KPARAM_INFO
	.align		4
.L_4520:
        /*0018*/ 	.byte	0x04, 0x17
        /*001a*/ 	.short	(.L_4522 - .L_4521)
.L_4521:
        /*001c*/ 	.word	0x00000000
        /*0020*/ 	.short	0x0005
        /*0022*/ 	.short	0x0020
        /*0024*/ 	.byte	0x00, 0xf0, 0x11, 0x00


	//----- nvinfo : EIATTR_KPARAM_INFO
	.align		4
.L_4522:
        /*0028*/ 	.byte	0x04, 0x17
        /*002a*/ 	.short	(.L_4524 - .L_4523)
.L_4523:
        /*002c*/ 	.word	0x00000000
        /*0030*/ 	.short	0x0004
        /*0032*/ 	.short	0x0018
        /*0034*/ 	.byte	0x00, 0xf5, 0x21, 0x00


	//----- nvinfo : EIATTR_KPARAM_INFO
	.align		4
.L_4524:
        /*0038*/ 	.byte	0x04, 0x17
        /*003a*/ 	.short	(.L_4526 - .L_4525)
.L_4525:
        /*003c*/ 	.word	0x00000000
        /*0040*/ 	.short	0x0003
        /*0042*/ 	.short	0x0014
        /*0044*/ 	.byte	0x00, 0xf0, 0x11, 0x00


	//----- nvinfo : EIATTR_KPARAM_INFO
	.align		4
.L_4526:
        /*0048*/ 	.byte	0x04, 0x17
        /*004a*/ 	.short	(.L_4528 - .L_4527)
.L_4527:
        /*004c*/ 	.word	0x00000000
        /*0050*/ 	.short	0x0002
        /*0052*/ 	.short	0x0010
        /*0054*/ 	.byte	0x00, 0xf0, 0x11, 0x00


	//----- nvinfo : EIATTR_KPARAM_INFO
	.align		4
.L_4528:
        /*0058*/ 	.byte	0x04, 0x17
        /*005a*/ 	.short	(.L_4530 - .L_4529)
.L_4529:
        /*005c*/ 	.word	0x00000000
        /*0060*/ 	.short	0x0001
        /*0062*/ 	.short	0x0008
        /*0064*/ 	.byte	0x00, 0xf5, 0x21, 0x00


	//----- nvinfo : EIATTR_KPARAM_INFO
	.align		4
.L_4530:
        /*0068*/ 	.byte	0x04, 0x17
        /*006a*/ 	.short	(.L_4532 - .L_4531)
.L_4531:
        /*006c*/ 	.word	0x00000000
        /*0070*/ 	.short	0x0000
        /*0072*/ 	.short	0x0000
        /*0074*/ 	.byte	0x00, 0xf0, 0x11, 0x00


	//----- nvinfo : EIATTR_SPARSE_MMA_MASK
	.align		4
.L_4532:
        /*0078*/ 	.byte	0x03, 0x50
        /*007a*/ 	.short	0x0000


	//----- nvinfo : EIATTR_MAXREG_COUNT
	.align		4
        /*007c*/ 	.byte	0x03, 0x1b
        /*007e*/ 	.short	0x00ff


	//----- nvinfo : EIATTR_MERCURY_ISA_VERSION
	.align		4
        /*0080*/ 	.byte	0x03, 0x5f
        /*0082*/ 	.short	0x0101


	//----- nvinfo : EIATTR_VRC_CTA_INIT_COUNT
	.align		4
        /*0084*/ 	.byte	0x02, 0x4a
	.zero		1
	.zero		1


	//----- nvinfo : EIATTR_EXIT_INSTR_OFFSETS
	.align		4
        /*0088*/ 	.byte	0x04, 0x1c
        /*008a*/ 	.short	(.L_4534 - .L_4533)


	//   ....[0]....
.L_4533:
        /*008c*/ 	.word	0x00000070


	//   ....[1]....
        /*0090*/ 	.word	0x00000140


	//----- nvinfo : EIATTR_CBANK_PARAM_SIZE
	.align		4
.L_4534:
        /*0094*/ 	.byte	0x03, 0x19
        /*0096*/ 	.short	0x0028


	//----- nvinfo : EIATTR_PARAM_CBANK
	.align		4
        /*0098*/ 	.byte	0x04, 0x0a
        /*009a*/ 	.short	(.L_4536 - .L_4535)
	.align		4
.L_4535:
        /*009c*/ 	.word	index@(.nv.constant0.vector_trunc)
        /*00a0*/ 	.short	0x0380
        /*00a2*/ 	.short	0x0028


	//----- nvinfo : EIATTR_SW_WAR
	.align		4
.L_4536:
        /*00a4*/ 	.byte	0x04, 0x36
        /*00a6*/ 	.short	(.L_4538 - .L_4537)
.L_4537:
        /*00a8*/ 	.word	0x00000008
.L_4538:


//--------------------- .nv.info.vector_ceil      --------------------------
	.section	.nv.info.vector_ceil,"",@"SHT_CUDA_INFO"
	.sectionflags	@""
	.align	4


	//----- nvinfo : EIATTR_CUDA_API_VERSION
	.align		4
        /*0000*/ 	.byte	0x04, 0x37
        /*0002*/ 	.short	(.L_4540 - .L_4539)
.L_4539:
        /*0004*/ 	.word	0x00000082


	//----- nvinfo : EIATTR_KPARAM_INFO
	.align		4
.L_4540:
        /*0008*/ 	.byte	0x04, 0x17
        /*000a*/ 	.short	(.L_4542 - .L_4541)
.L_4541:
        /*000c*/ 	.word	0x00000000
        /*0010*/ 	.short	0x0006
        /*0012*/ 	.short	0x0024
        /*0014*/ 	.byte	0x00, 0xf0, 0x11, 0x00


	//----- nvinfo : EIATTR_KPARAM_INFO
	.align		4
.L_4542:
        /*0018*/ 	.byte	0x04, 0x17
        /*001a*/ 	.short	(.L_4544 - .L_4543)
.L_4543:
        /*001c*/ 	.word	0x00000000
        /*0020*/ 	.short	0x0005
        /*0022*/ 	.short	0x0020
        /*0024*/ 	.byte	0x00, 0xf0, 0x11, 0x00


	//----- nvinfo : EIATTR_KPARAM_INFO
	.align		4
.L_4544:
        /*0028*/ 	.byte	0x04, 0x17
        /*002a*/ 	.short	(.L_4546 - .L_4545)
.L_4545:
        /*002c*/ 	.word	0x00000000
        /*0030*/ 	.short	0x0004
        /*0032*/ 	.short	0x0018
        /*0034*/ 	.byte	0x00, 0xf5, 0x21, 0x00


	//----- nvinfo : EIATTR_KPARAM_INFO
	.align		4
.L_4546:
        /*0038*/ 	.byte	0x04, 0x17
        /*003a*/ 	.short	(.L_4548 - .L_4547)
.L_4547:
        /*003c*/ 	.word	0x00000000
        /*0040*/ 	.short	0x0003
        /*0042*/ 	.short	0x0014
        /*0044*/ 	.byte	0x00, 0xf0, 0x11, 0x00


	//----- nvinfo : EIATTR_KPARAM_INFO
	.align		4
.L_4548:
        /*0048*/ 	.byte	0x04, 0x17
        /*004a*/ 	.short	(.L_4550 - .L_4549)
.L_4549:
        /*004c*/ 	.word	0x00000000
        /*0050*/ 	.short	0x0002
        /*0052*/ 	.short	0x0010
        /*0054*/ 	.byte	0x00, 0xf0, 0x11, 0x00


	//----- nvinfo : EIATTR_KPARAM_INFO
	.align		4
.L_4550:
        /*0058*/ 	.byte	0x04, 0x17
        /*005a*/ 	.short	(.L_4552 - .L_4551)
.L_4551:
        /*005c*/ 	.word	0x00000000
        /*0060*/ 	.short	0x0001
        /*0062*/ 	.short	0x0008
        /*0064*/ 	.byte	0x00, 0xf5, 0x21, 0x00


	//----- nvinfo : EIATTR_KPARAM_INFO
	.align		4
.L_4552:
        /*0068*/ 	.byte	0x04, 0x17
        /*006a*/ 	.short	(.L_4554 - .L_4553)
.L_4553:
        /*006c*/ 	.word	0x00000000
        /*0070*/ 	.short	0x0000
        /*0072*/ 	.short	0x0000
        /*0074*/ 	.byte	0x00, 0xf0, 0x11, 0x00


	//----- nvinfo : EIATTR_SPARSE_MMA_MASK
	.align		4
.L_4554:
        /*0078*/ 	.byte	0x03, 0x50
        /*007a*/ 	.short	0x0000


	//----- nvinfo : EIATTR_MAXREG_COUNT
	.align		4
        /*007c*/ 	.byte	0x03, 0x1b
        /*007e*/ 	.short	0x00ff


	//----- nvinfo : EIATTR_MERCURY_ISA_VERSION
	.align		4
        /*0080*/ 	.byte	0x03, 0x5f
        /*0082*/ 	.short	0x0101


	//----- nvinfo : EIATTR_VRC_CTA_INIT_COUNT
	.align		4
        /*0084*/ 	.byte	0x02, 0x4a
	.zero		1
	.zero		1


	//----- nvinfo : EIATTR_EXIT_INSTR_OFFSETS
	.align		4
        /*0088*/ 	.byte	0x04, 0x1c
        /*008a*/ 	.short	(.L_4556 - .L_4555)


	//   ....[0]....
.L_4555:
        /*008c*/ 	.word	0x00000070


	//   ....[1]....
        /*0090*/ 	.word	0x00000140


	//----- nvinfo : EIATTR_CBANK_PARAM_SIZE
	.align		4
.L_4556:
        /*0094*/ 	.byte	0x03, 0x19
        /*0096*/ 	.short	0x0028


	//----- nvinfo : EIATTR_PARAM_CBANK
	.align		4
        /*0098*/ 	.byte	0x04, 0x0a
        /*009a*/ 	.short	(.L_4558 - .L_4557)
	.align		4
.L_4557:
        /*009c*/ 	.word	index@(.nv.constant0.vector_ceil)
        /*00a0*/ 	.short	0x0380
        /*00a2*/ 	.short	0x0028


	//----- nvinfo : EIATTR_SW_WAR
	.align		4
.L_4558:
        /*00a4*/ 	.byte	0x04, 0x36
        /*00a6*/ 	.short	(.L_4560 - .L_4559)
.L_4559:
        /*00a8*/ 	.word	0x00000008
.L_4560:


//--------------------- .nv.info.vector_floor     --------------------------
	.section	.nv.info.vector_floor,"",@"SHT_CUDA_INFO"
	.sectionflags	@""
	.align	4


	//----- nvinfo : EIATTR_CUDA_API_VERSION
	.align		4
        /*0000*/ 	.byte	0x04, 0x37
        /*0002*/ 	.short	(.L_4562 - .L_4561)
.L_4561:
        /*0004*/ 	.word	0x00000082


	//----- nvinfo : EIATTR_KPARAM_INFO
	.align		4
.L_4562:
        /*0008*/ 	.byte	0x04, 0x17
        /*000a*/ 	.short	(.L_4564 - .L_4563)
.L_4563:
        /*000c*/ 	.word	0x00000000
        /*0010*/ 	.short	0x0006
        /*0012*/ 	.short	0x0024
        /*0014*/ 	.byte	0x00, 0xf0, 0x11, 0x00


	//----- nvinfo : EIATTR_KPARAM_INFO
	.align		4
.L_4564:
        /*0018*/ 	.byte	0x04, 0x17
        /*001a*/ 	.short	(.L_4566 - .L_4565)
.L_4565:
        /*001c*/ 	.word	0x00000000
        /*0020*/ 	.short	0x0005
        /*0022*/ 	.short	0x0020
        /*0024*/ 	.byte	0x00, 0xf0, 0x11, 0x00


	//----- nvinfo : EIATTR_KPARAM_INFO
	.align		4
.L_4566:
        /*0028*/ 	.byte	0x04, 0x17
        /*002a*/ 	.short	(.L_4568 - .L_4567)
.L_4567:
        /*002c*/ 	.word	0x00000000
        /*0030*/ 	.short	0x0004
        /*0032*/ 	.short	0x0018
        /*0034*/ 	.byte	0x00, 0xf5, 0x21, 0x00


	//----- nvinfo : EIATTR_KPARAM_INFO
	.align		4
.L_4568:
        /*0038*/ 	.byte	0x04, 0x17
        /*003a*/ 	.short	(.L_4570 - .L_4569)
.L_4569:
        /*003c*/ 	.word	0x00000000
        /*0040*/ 	.short	0x0003
        /*0042*/ 	.short	0x0014
        /*0044*/ 	.byte	0x00, 0xf0, 0x11, 0x00


	//----- nvinfo : EIATTR_KPARAM_INFO
	.align		4
.L_4570:
        /*0048*/ 	.byte	0x04, 0x17
        /*004a*/ 	.short	(.L_4572 - .L_4571)
.L_4571:
        /*004c*/ 	.word	0x00000000
        /*0050*/ 	.short	0x0002
        /*0052*/ 	.short	0x0010
        /*0054*/ 	.byte	0x00, 0xf0, 0x11, 0x00


	//----- nvinfo : EIATTR_KPARAM_INFO
	.align		4
.L_4572:
        /*0058*/ 	.byte	0x04, 0x17
        /*005a*/ 	.short	(.L_4574 - .L_4573)
.L_4573:
        /*005c*/ 	.word	0x00000000
        /*0060*/ 	.short	0x0001
        /*0062*/ 	.short	0x0008
        /*0064*/ 	.byte	0x00, 0xf5, 0x21, 0x00


	//----- nvinfo : EIATTR_KPARAM_INFO
	.align		4
.L_4574:
        /*0068*/ 	.byte	0x04, 0x17
        /*006a*/ 	.short	(.L_4576 - .L_4575)
.L_4575:
        /*006c*/ 	.word	0x00000000
        /*0070*/ 	.short	0x0000
        /*0072*/ 	.short	0x0000
        /*0074*/ 	.byte	0x00, 0xf0, 0x11, 0x00


	//----- nvinfo : EIATTR_SPARSE_MMA_MASK
	.align		4
.L_4576:
        /*0078*/ 	.byte	0x03, 0x50
        /*007a*/ 	.short	0x0000


	//----- nvinfo : EIATTR_MAXREG_COUNT
	.align		4
        /*007c*/ 	.byte	0x03, 0x1b
        /*007e*/ 	.short	0x00ff


	//----- nvinfo : EIATTR_MERCURY_ISA_VERSION
	.align		4
        /*0080*/ 	.byte	0x03, 0x5f
        /*0082*/ 	.short	0x0101


	//----- nvinfo : EIATTR_VRC_CTA_INIT_COUNT
	.align		4
        /*0084*/ 	.byte	0x02, 0x4a
	.zero		1
	.zero		1


	//----- nvinfo : EIATTR_EXIT_INSTR_OFFSETS
	.align		4
        /*0088*/ 	.byte	0x04, 0x1c
        /*008a*/ 	.short	(.L_4578 - .L_4577)


	//   ....[0]....
.L_4577:
        /*008c*/ 	.word	0x00000070


	//   ....[1]....
        /*0090*/ 	.word	0x00000140


	//----- nvinfo : EIATTR_CBANK_PARAM_SIZE
	.align		4
.L_4578:
        /*0094*/ 	.byte	0x03, 0x19
        /*0096*/ 	.short	0x0028


	//----- nvinfo : EIATTR_PARAM_CBANK
	.align		4
        /*0098*/ 	.byte	0x04, 0x0a
        /*009a*/ 	.short	(.L_4580 - .L_4579)
	.align		4
.L_4579:
        /*009c*/ 	.word	index@(.nv.constant0.vector_floor)
        /*00a0*/ 	.short	0x0380
        /*00a2*/ 	.short	0x0028


	//----- nvinfo : EIATTR_SW_WAR
	.align		4
.L_4580:
        /*00a4*/ 	.byte	0x04, 0x36
        /*00a6*/ 	.short	(.L_4582 - .L_4581)
.L_4581:
        /*00a8*/ 	.word	0x00000008
.L_4582:


//--------------------- .nv.info.vector_lgamma    --------------------------
	.section	.nv.info.vector_lgamma,"",@"SHT_CUDA_INFO"
	.sectionflags	@""
	.align	4


	//----- nvinfo : EIATTR_CUDA_API_VERSION
	.align		4
        /*0000*/ 	.byte	0x04, 0x37
        /*0002*/ 	.short	(.L_4584 - .L_4583)
.L_4583:
        /*0004*/ 	.word	0x00000082


	//----- nvinfo : EIATTR_KPARAM_INFO
	.align		4
.L_4584:
        /*0008*/ 	.byte	0x04, 0x17
        /*000a*/ 	.short	(.L_4586 - .L_4585)
.L_4585:
        /*000c*/ 	.word	0x00000000
        /*0010*/ 	.short	0x0006
        /*0012*/ 	.short	0x0024
        /*0014*/ 	.byte	0x00, 0xf0, 0x11, 0x00


	//----- nvinfo : EIATTR_KPARAM_INFO
	.align		4
.L_4586:
        /*0018*/ 	.byte	0x04, 0x17
        /*001a*/ 	.short	(.L_4588 - .L_4587)
.L_4587:
        /*001c*/ 	.word	0x00000000
        /*0020*/ 	.short	0x0005
        /*0022*/ 	.short	0x0020
        /*0024*/ 	.byte	0x00, 0xf0, 0x11, 0x00


	//----- nvinfo : EIATTR_KPARAM_INFO
	.align		4
.L_4588:
        /*0028*/ 	.byte	0x04, 0x17
        /*002a*/ 	.short	(.L_4590 - .L_4589)
.L_4589:
        /*002c*/ 	.word	0x00000000
        /*0030*/ 	.short	0x0004
        /*0032*/ 	.short	0x0018
        /*0034*/ 	.byte	0x00, 0xf5, 0x21, 0x00


	//----- nvinfo : EIATTR_KPARAM_INFO
	.align		4
.L_4590:
        /*0038*/ 	.byte	0x04, 0x17
        /*003a*/ 	.short	(.L_4592 - .L_4591)
.L_4591:
        /*003c*/ 	.word	0x00000000
        /*0040*/ 	.short	0x0003
        /*0042*/ 	.short	0x0014
        /*0044*/ 	.byte	0x00, 0xf0, 0x11, 0x00


	//----- nvinfo : EIATTR_KPARAM_INFO
	.align		4
.L_4592:
        /*0048*/ 	.byte	0x04, 0x17
        /*004a*/ 	.short	(.L_4594 - .L_4593)
.L_4593:
        /*004c*/ 	.word	0x00000000
        /*0050*/ 	.short	0x0002
        /*0052*/ 	.short	0x0010
        /*0054*/ 	.byte	0x00, 0xf0, 0x11, 0x00


	//----- nvinfo : EIATTR_KPARAM_INFO
	.align		4
.L_4594:
        /*0058*/ 	.byte	0x04, 0x17
        /*005a*/ 	.short	(.L_4596 - .L_4595)
.L_4595:
        /*005c*/ 	.word	0x00000000
        /*0060*/ 	.short	0x0001
        /*0062*/ 	.short	0x0008
        /*0064*/ 	.byte	0x00, 0xf5, 0x21, 0x00


	//----- nvinfo : EIATTR_KPARAM_INFO
	.align		4
.L_4596:
        /*0068*/ 	.byte	0x04, 0x17
        /*006a*/ 	.short	(.L_4598 - .L_4597)
.L_4597:
        /*006c*/ 	.word	0x00000000
        /*0070*/ 	.short	0x0000
        /*0072*/ 	.short	0x0000
        /*0074*/ 	.byte	0x00, 0xf0, 0x11, 0x00


	//----- nvinfo : EIATTR_SPARSE_MMA_MASK
	.align		4
.L_4598:
        /*0078*/ 	.byte	0x03, 0x50
        /*007a*/ 	.short	0x0000


	//----- nvinfo : EIATTR_MAXREG_COUNT
	.align		4
        /*007c*/ 	.byte	0x03, 0x1b
        /*007e*/ 	.short	0x00ff


	//----- nvinfo : EIATTR_MERCURY_ISA_VERSION
	.align		4
        /*0080*/ 	.byte	0x03, 0x5f
        /*0082*/ 	.short	0x0101


	//----- nvinfo : EIATTR_VRC_CTA_INIT_COUNT
	.align		4
        /*0084*/ 	.byte	0x02, 0x4a
	.zero		1
	.zero		1


	//----- nvinfo : EIATTR_EXIT_INSTR_OFFSETS
	.align		4
        /*0088*/ 	.byte	0x04, 0x1c
        /*008a*/ 	.short	(.L_4600 - .L_4599)


	//   ....[0]....
.L_4599:
        /*008c*/ 	.word	0x00000070


	//   ....[1]....
        /*0090*/ 	.word	0x00000e60


	//----- nvinfo : EIATTR_CRS_STACK_SIZE
	.align		4
.L_4600:
        /*0094*/ 	.byte	0x04, 0x1e
        /*0096*/ 	.short	(.L_4602 - .L_4601)
.L_4601:
        /*0098*/ 	.word	0x00000000


	//----- nvinfo : EIATTR_CBANK_PARAM_SIZE
	.align		4
.L_4602:
        /*009c*/ 	.byte	0x03, 0x19
        /*009e*/ 	.short	0x0028


	//----- nvinfo : EIATTR_PARAM_CBANK
	.align		4
        /*00a0*/ 	.byte	0x04, 0x0a
        /*00a2*/ 	.short	(.L_4604 - .L_4603)
	.align		4
.L_4603:
        /*00a4*/ 	.word	index@(.nv.constant0.vector_lgamma)
        /*00a8*/ 	.short	0x0380
        /*00aa*/ 	.short	0x0028


	//----- nvinfo : EIATTR_SW_WAR
	.align		4
.L_4604:
        /*00ac*/ 	.byte	0x04, 0x36
        /*00ae*/ 	.short	(.L_4606 - .L_4605)
.L_4605:
        /*00b0*/ 	.word	0x00000008
.L_4606:


//--------------------- .nv.info.vector_gamma     --------------------------
	.section	.nv.info.vector_gamma,"",@"SHT_CUDA_INFO"
	.sectionflags	@""
	.align	4


	//----- nvinfo : EIATTR_CUDA_API_VERSION
	.align		4
        /*0000*/ 	.byte	0x04, 0x37
        /*0002*/ 	.short	(.L_4608 - .L_4607)
.L_4607:
        /*0004*/ 	.word	0x00000082


	//----- nvinfo : EIATTR_KPARAM_INFO
	.align		4
.L_4608:
        /*0008*/ 	.byte	0x04, 0x17
        /*000a*/ 	.short	(.L_4610 - .L_4609)
.L_4609:
        /*000c*/ 	.word	0x00000000
        /*0010*/ 	.short	0x0006
        /*0012*/ 	.short	0x0024
        /*0014*/ 	.byte	0x00, 0xf0, 0x11, 0x00


	//----- nvinfo : EIATTR_KPARAM_INFO
	.align		4
.L_4610:
        /*0018*/ 	.byte	0x04, 0x17
        /*001a*/ 	.short	(.L_4612 - .L_4611)
.L_4611:
        /*001c*/ 	.word	0x00000000
        /*0020*/ 	.short	0x0005
        /*0022*/ 	.short	0x0020
        /*0024*/ 	.byte	0x00, 0xf0, 0x11, 0x00


	//----- nvinfo : EIATTR_KPARAM_INFO
	.align		4
.L_4612:
        /*0028*/ 	.byte	0x04, 0x17
        /*002a*/ 	.short	(.L_4614 - .L_4613)
.L_4613:
        /*002c*/ 	.word	0x00000000
        /*0030*/ 	.short	0x0004
        /*0032*/ 	.short	0x0018
        /*0034*/ 	.byte	0x00, 0xf5, 0x21, 0x00


	//----- nvinfo : EIATTR_KPARAM_INFO
	.align		4
.L_4614:
        /*0038*/ 	.byte	0x04, 0x17
        /*003a*/ 	.short	(.L_4616 - .L_4615)
.L_4615:
        /*003c*/ 	.word	0x00000000
        /*0040*/ 	.short	0x0003
        /*0042*/ 	.short	0x0014
        /*0044*/ 	.byte	0x00, 0xf0, 0x11, 0x00


	//----- nvinfo : EIATTR_KPARAM_INFO
	.align		4
.L_4616:
        /*0048*/ 	.byte	0x04, 0x17
        /*004a*/ 	.short	(.L_4618 - .L_4617)
.L_4617:
        /*004c*/ 	.word	0x00000000
        /*0050*/ 	.short	0x0002
        /*0052*/ 	.short	0x0010
        /*0054*/ 	.byte	0x00, 0xf0, 0x11, 0x00


	//----- nvinfo : EIATTR_KPARAM_INFO
	.align		4
.L_4618:
        /*0058*/ 	.byte	0x04, 0x17
        /*005a*/ 	.short	(.L_4620 - .L_4619)
.L_4619:
        /*005c*/ 	.word	0x00000000
        /*0060*/ 	.short	0x0001
        /*0062*/ 	.short	0x0008
        /*0064*/ 	.byte	0x00, 0xf5, 0x21, 0x00


	//----- nvinfo : EIATTR_KPARAM_INFO
	.align		4
.L_4620:
        /*0068*/ 	.byte	0x04, 0x17
        /*006a*/ 	.short	(.L_4622 - .L_4621)
.L_4621:
        /*006c*/ 	.word	0x00000000
        /*0070*/ 	.short	0x0000
        /*0072*/ 	.short	0x0000
        /*0074*/ 	.byte	0x00, 0xf0, 0x11, 0x00


	//----- nvinfo : EIATTR_SPARSE_MMA_MASK
	.align		4
.L_4622:
        /*0078*/ 	.byte	0x03, 0x50
        /*007a*/ 	.short	0x0000


	//----- nvinfo : EIATTR_MAXREG_COUNT
	.align		4
        /*007c*/ 	.byte	0x03, 0x1b
        /*007e*/ 	.short	0x00ff


	//----- nvinfo : EIATTR_MERCURY_ISA_VERSION
	.align		4
        /*0080*/ 	.byte	0x03, 0x5f
        /*0082*/ 	.short	0x0101


	//----- nvinfo : EIATTR_VRC_CTA_INIT_COUNT
	.align		4
        /*0084*/ 	.byte	0x02, 0x4a
	.zero		1
	.zero		1


	//----- nvinfo : EIATTR_EXIT_INSTR_OFFSETS
	.align		4
        /*0088*/ 	.byte	0x04, 0x1c
        /*008a*/ 	.short	(.L_4624 - .L_4623)


	//   ....[0]....
.L_4623:
        /*008c*/ 	.word	0x00000070


	//   ....[1]....
        /*0090*/ 	.word	0x00000b90


	//----- nvinfo : EIATTR_CRS_STACK_SIZE
	.align		4
.L_4624:
        /*0094*/ 	.byte	0x04, 0x1e
        /*0096*/ 	.short	(.L_4626 - .L_4625)
.L_4625:
        /*0098*/ 	.word	0x00000000


	//----- nvinfo : EIATTR_CBANK_PARAM_SIZE
	.align		4
.L_4626:
        /*009c*/ 	.byte	0x03, 0x19
        /*009e*/ 	.short	0x0028


	//----- nvinfo : EIATTR_PARAM_CBANK
	.align		4
        /*00a0*/ 	.byte	0x04, 0x0a
        /*00a2*/ 	.short	(.L_4628 - .L_4627)
	.align		4
.L_4627:
        /*00a4*/ 	.word	index@(.nv.constant0.vector_gamma)
        /*00a8*/ 	.short	0x0380
        /*00aa*/ 	.short	0x0028


	//----- nvinfo : EIATTR_SW_WAR
	.align		4
.L_4628:
        /*00ac*/ 	.byte	0x04, 0x36
        /*00ae*/ 	.short	(.L_4630 - .L_4629)
.L_4629:
        /*00b0*/ 	.word	0x00000008
.L_4630:


//--------------------- .nv.info.vector_cdf_norm_inv --------------------------
	.section	.nv.info.vector_cdf_norm_inv,"",@"SHT_CUDA_INFO"
	.sectionflags	@""
	.align	4


	//----- nvinfo : EIATTR_CUDA_API_VERSION
	.align		4
        /*0000*/ 	.byte	0x04, 0x37
        /*0002*/ 	.short	(.L_4632 - .L_4631)
.L_4631:
        /*0004*/ 	.word	0x00000082


	//----- nvinfo : EIATTR_KPARAM_INFO
	.align		4
.L_4632:
        /*0008*/ 	.byte	0x04, 0x17
        /*000a*/ 	.short	(.L_4634 - .L_4633)
.L_4633:
        /*000c*/ 	.word	0x00000000
        /*0010*/ 	.short	0x0006
        /*0012*/ 	.short	0x0024
        /*0014*/ 	.byte	0x00, 0xf0, 0x11, 0x00


	//----- nvinfo : EIATTR_KPARAM_INFO
	.align		4
.L_4634:
        /*0018*/ 	.byte	0x04, 0x17
        /*001a*/ 	.short	(.L_4636 - .L_4635)
.L_4635:
        /*001c*/ 	.word	0x00000000
        /*0020*/ 	.short	0x0005
        /*0022*/ 	.short	0x0020
        /*0024*/ 	.byte	0x00, 0xf0, 0x11, 0x00


	//----- nvinfo : EIATTR_KPARAM_INFO
	.align		4
.L_4636:
        /*0028*/ 	.byte	0x04, 0x17
        /*002a*/ 	.short	(.L_4638 - .L_4637)
.L_4637:
        /*002c*/ 	.word	0x00000000
        /*0030*/ 	.short	0x0004
        /*0032*/ 	.short	0x0018
        /*0034*/ 	.byte	0x00, 0xf5, 0x21, 0x00


	//----- nvinfo : EIATTR_KPARAM_INFO
	.align		4
.L_4638:
        /*0038*/ 	.byte	0x04, 0x17
        /*003a*/ 	.short	(.L_4640 - .L_4639)
.L_4639:
        /*003c*/ 	.word	0x00000000
        /*0040*/ 	.short	0x0003
        /*0042*/ 	.short	0x0014
        /*0044*/ 	.byte	0x00, 0xf0, 0x11, 0x00


	//----- nvinfo : EIATTR_KPARAM_INFO
	.align		4
.L_4640:
        /*0048*/ 	.byte	0x04, 0x17
        /*004a*/ 	.short	(.L_4642 - .L_4641)
.L_4641:
        /*004c*/ 	.word	0x00000000
        /*0050*/ 	.short	0x0002
        /*0052*/ 	.short	0x0010
        /*0054*/ 	.byte	0x00, 0xf0, 0x11, 0x00


	//----- nvinfo : EIATTR_KPARAM_INFO
	.align		4
.L_4642:
        /*0058*/ 	.byte	0x04, 0x17
        /*005a*/ 	.short	(.L_4644 - .L_4643)
.L_4643:
        /*005c*/ 	.word	0x00000000
        /*0060*/ 	.short	0x0001
        /*0062*/ 	.short	0x0008
        /*0064*/ 	.byte	0x00, 0xf5, 0x21, 0x00


	//----- nvinfo : EIATTR_KPARAM_INFO
	.align		4
.L_4644:
        /*0068*/ 	.byte	0x04, 0x17
        /*006a*/ 	.short	(.L_4646 - .L_4645)
.L_4645:
        /*006c*/ 	.word	0x00000000
        /*0070*/ 	.short	0x0000
        /*0072*/ 	.short	0x0000
        /*0074*/ 	.byte	0x00, 0xf0, 0x11, 0x00


	//----- nvinfo : EIATTR_SPARSE_MMA_MASK
	.align		4
.L_4646:
        /*0078*/ 	.byte	0x03, 0x50
        /*007a*/ 	.short	0x0000


	//----- nvinfo : EIATTR_MAXREG_COUNT
	.align		4
        /*007c*/ 	.byte	0x03, 0x1b
        /*007e*/ 	.short	0x00ff


	//----- nvinfo : EIATTR_MERCURY_ISA_VERSION
	.align		4
        /*0080*/ 	.byte	0x03, 0x5f
        /*0082*/ 	.short	0x0101


	//----- nvinfo : EIATTR_VRC_CTA_INIT_COUNT
	.align		4
        /*0084*/ 	.byte	0x02, 0x4a
	.zero		1
	.zero		1


	//----- nvinfo : EIATTR_EXIT_INSTR_OFFSETS
	.align		4
        /*0088*/ 	.byte	0x04, 0x1c
        /*008a*/ 	.short	(.L_4648 - .L_4647)


	//   ....[0]....
.L_4647:
        /*008c*/ 	.word	0x00000070


	//   ....[1]....
        /*0090*/ 	.word	0x000003e0


	//----- nvinfo : EIATTR_CRS_STACK_SIZE
	.align		4
.L_4648:
        /*0094*/ 	.byte	0x04, 0x1e
        /*0096*/ 	.short	(.L_4650 - .L_4649)
.L_4649:
        /*0098*/ 	.word	0x00000000


	//----- nvinfo : EIATTR_CBANK_PARAM_SIZE
	.align		4
.L_4650:
        /*009c*/ 	.byte	0x03, 0x19
        /*009e*/ 	.short	0x0028


	//----- nvinfo : EIATTR_PARAM_CBANK
	.align		4
        /*00a0*/ 	.byte	0x04, 0x0a
        /*00a2*/ 	.short	(.L_4652 - .L_4651)
	.align		4
.L_4651:
        /*00a4*/ 	.word	index@(.nv.constant0.vector_cdf_norm_inv)
        /*00a8*/ 	.short	0x0380
        /*00aa*/ 	.short	0x0028


	//----- nvinfo : EIATTR_SW_WAR
	.align		4
.L_4652:
        /*00ac*/ 	.byte	0x04, 0x36
        /*00ae*/ 	.short	(.L_4654 - .L_4653)
.L_4653:
        /*00b0*/ 	.word	0x00000008
.L_4654:


//--------------------- .nv.info.vector_cdf_norm  --------------------------
	.section	.nv.info.vector_cdf_norm,"",@"SHT_CUDA_INFO"
	.sectionflags	@""
	.align	4


	//----- nvinfo : EIATTR_CUDA_API_VERSION
	.align		4
        /*0000*/ 	.byte	0x04, 0x37
        /*0002*/ 	.short	(.L_4656 - .L_4655)
.L_4655:
        /*0004*/ 	.word	0x00000082


	//----- nvinfo : EIATTR_KPARAM_INFO
	.align		4
.L_4656:
        /*0008*/ 	.byte	0x04, 0x17
        /*000a*/ 	.short	(.L_4658 - .L_4657)
.L_4657:
        /*000c*/ 	.word	0x00000000
        /*0010*/ 	.short	0x0006
        /*0012*/ 	.short	0x0024
        /*0014*/ 	.byte	0x00, 0xf0, 0x11, 0x00


	//----- nvinfo : EIATTR_KPARAM_INFO
	.align		4
.L_4658:
        /*0018*/ 	.byte	0x04, 0x17
        /*001a*/ 	.short	(.L_4660 - .L_4659)
.L_4659:
        /*001c*/ 	.word	0x00000000
        /*0020*/ 	.short	0x0005
        /*0022*/ 	.short	0x0020
        /*0024*/ 	.byte	0x00, 0xf0, 0x11, 0x00


	//----- nvinfo : EIATTR_KPARAM_INFO
	.align		4
.L_4660:
        /*0028*/ 	.byte	0x04, 0x17
        /*002a*/ 	.short	(.L_4662 - .L_4661)
.L_4661:
        /*002c*/ 	.word	0x00000000
        /*0030*/ 	.short	0x0004
        /*0032*/ 	.short	0x0018
        /*0034*/ 	.byte	0x00, 0xf5, 0x21, 0x00


	//----- nvinfo : EIATTR_KPARAM_INFO
	.align		4
.L_4662:
        /*0038*/ 	.byte	0x04, 0x17
        /*003a*/ 	.short	(.L_4664 - .L_4663)
.L_4663:
        /*003c*/ 	.word	0x00000000
        /*0040*/ 	.short	0x0003
        /*0042*/ 	.short	0x0014
        /*0044*/ 	.byte	0x00, 0xf0, 0x11, 0x00


	//----- nvinfo : EIATTR_KPARAM_INFO
	.align		4
.L_4664:
        /*0048*/ 	.byte	0x04, 0x17
        /*004a*/ 	.short	(.L_4666 - .L_4665)
.L_4665:
        /*004c*/ 	.word	0x00000000
        /*0050*/ 	.short	0x0002
        /*0052*/ 	.short	0x0010
        /*0054*/ 	.byte	0x00, 0xf0, 0x11, 0x00


	//----- nvinfo : EIATTR_KPARAM_INFO
	.align		4
.L_4666:
        /*0058*/ 	.byte	0x04, 0x17
        /*005a*/ 	.short	(.L_4668 - .L_4667)
.L_4667:
        /*005c*/ 	.word	0x00000000
        /*0060*/ 	.short	0x0001
        /*0062*/ 	.short	0x0008
        /*0064*/ 	.byte	0x00, 0xf5, 0x21, 0x00


	//----- nvinfo : EIATTR_KPARAM_INFO
	.align		4
.L_4668:
        /*0068*/ 	.byte	0x04, 0x17
        /*006a*/ 	.short	(.L_4670 - .L_4669)
.L_4669:
        /*006c*/ 	.word	0x00000000
        /*0070*/ 	.short	0x0000
        /*0072*/ 	.short	0x0000
        /*0074*/ 	.byte	0x00, 0xf0, 0x11, 0x00


	//----- nvinfo : EIATTR_SPARSE_MMA_MASK
	.align		4
.L_4670:
        /*0078*/ 	.byte	0x03, 0x50
        /*007a*/ 	.short	0x0000


	//----- nvinfo : EIATTR_MAXREG_COUNT
	.align		4
        /*007c*/ 	.byte	0x03, 0x1b
        /*007e*/ 	.short	0x00ff


	//----- nvinfo : EIATTR_MERCURY_ISA_VERSION
	.align		4
        /*0080*/ 	.byte	0x03, 0x5f
        /*0082*/ 	.short	0x0101


	//----- nvinfo : EIATTR_VRC_CTA_INIT_COUNT
	.align		4
        /*0084*/ 	.byte	0x02, 0x4a
	.zero		1
	.zero		1


	//----- nvinfo : EIATTR_EXIT_INSTR_OFFSETS
	.align		4
        /*0088*/ 	.byte	0x04, 0x1c
        /*008a*/ 	.short	(.L_4672 - .L_4671)


	//   ....[0]....
.L_4671:
        /*008c*/ 	.word	0x00000070


	//   ....[1]....
        /*0090*/ 	.word	0x00000520


	//----- nvinfo : EIATTR_CBANK_PARAM_SIZE
	.align		4
.L_4672:
        /*0094*/ 	.byte	0x03, 0x19
        /*0096*/ 	.short	0x0028


	//----- nvinfo : EIATTR_PARAM_CBANK
	.align		4
        /*0098*/ 	.byte	0x04, 0x0a
        /*009a*/ 	.short	(.L_4674 - .L_4673)
	.align		4
.L_4673:
        /*009c*/ 	.word	index@(.nv.constant0.vector_cdf_norm)
        /*00a0*/ 	.short	0x0380
        /*00a2*/ 	.short	0x0028


	//----- nvinfo : EIATTR_SW_WAR
	.align		4
.L_4674:
        /*00a4*/ 	.byte	0x04, 0x36
        /*00a6*/ 	.short	(.L_4676 - .L_4675)
.L_4675:
        /*00a8*/ 	.word	0x00000008
.L_4676:


//--------------------- .nv.info.vector_erfc_inv  --------------------------
	.section	.nv.info.vector_erfc_inv,"",@"SHT_CUDA_INFO"
	.sectionflags	@""
	.align	4


	//----- nvinfo : EIATTR_CUDA_API_VERSION
	.align		4
        /*0000*/ 	.byte	0x04, 0x37
        /*0002*/ 	.short	(.L_4678 - .L_4677)
.L_4677:
        /*0004*/ 	.word	0x00000082


	//----- nvinfo : EIATTR_KPARAM_INFO
	.align		4
.L_4678:
        /*0008*/ 	.byte	0x04, 0x17
        /*000a*/ 	.short	(.L_4680 - .L_4679)
.L_4679:
        /*000c*/ 	.word	0x00000000
        /*0010*/ 	.short	0x0006
        /*0012*/ 	.short	0x0024
        /*0014*/ 	.byte	0x00, 0xf0, 0x11, 0x00


	//----- nvinfo : EIATTR_KPARAM_INFO
	.align		4
.L_4680:
        /*0018*/ 	.byte	0x04, 0x17
        /*001a*/ 	.short	(.L_4682 - .L_4681)
.L_4681:
        /*001c*/ 	.word	0x00000000
        /*0020*/ 	.short	0x0005
        /*0022*/ 	.short	0x0020
        /*0024*/ 	.byte	0x00, 0xf0, 0x11, 0x00


	//----- nvinfo : EIATTR_KPARAM_INFO
	.align		4
.L_4682:
        /*0028*/ 	.byte	0x04, 0x17
        /*002a*/ 	.short	(.L_4684 - .L_4683)
.L_4683:
        /*002c*/ 	.word	0x00000000
        /*0030*/ 	.short	0x0004
        /*0032*/ 	.short	0x0018
        /*0034*/ 	.byte	0x00, 0xf5, 0x21, 0x00


	//----- nvinfo : EIATTR_KPARAM_INFO
	.align		4
.L_4684:
        /*0038*/ 	.byte	0x04, 0x17
        /*003a*/ 	.short	(.L_4686 - .L_4685)
.L_4685:
        /*003c*/ 	.word	0x00000000
        /*0040*/ 	.short	0x0003
        /*0042*/ 	.short	0x0014
        /*0044*/ 	.byte	0x00, 0xf0, 0x11, 0x00


	//----- nvinfo : EIATTR_KPARAM_INFO
	.align		4
.L_4686:
        /*0048*/ 	.byte	0x04, 0x17
        /*004a*/ 	.short	(.L_4688 - .L_4687)
.L_4687:
        /*004c*/ 	.word	0x00000000
        /*0050*/ 	.short	0x0002
        /*0052*/ 	.short	0x0010
        /*0054*/ 	.byte	0x00, 0xf0, 0x11, 0x00


	//----- nvinfo : EIATTR_KPARAM_INFO
	.align		4
.L_4688:
        /*0058*/ 	.byte	0x04, 0x17
        /*005a*/ 	.short	(.L_4690 - .L_4689)
.L_4689:
        /*005c*/ 	.word	0x00000000
        /*0060*/ 	.short	0x0001
        /*0062*/ 	.short	0x0008
        /*0064*/ 	.byte	0x00, 0xf5, 0x21, 0x00


	//----- nvinfo : EIATTR_KPARAM_INFO
	.align		4
.L_4690:
        /*0068*/ 	.byte	0x04, 0x17
        /*006a*/ 	.short	(.L_4692 - .L_4691)
.L_4691:
        /*006c*/ 	.word	0x00000000
        /*0070*/ 	.short	0x0000
        /*0072*/ 	.short	0x0000
        /*0074*/ 	.byte	0x00, 0xf0, 0x11, 0x00


	//----- nvinfo : EIATTR_SPARSE_MMA_MASK
	.align		4
.L_4692:
        /*0078*/ 	.byte	0x03, 0x50
        /*007a*/ 	.short	0x0000


	//----- nvinfo : EIATTR_MAXREG_COUNT
	.align		4
        /*007c*/ 	.byte	0x03, 0x1b
        /*007e*/ 	.short	0x00ff


	//----- nvinfo : EIATTR_MERCURY_ISA_VERSION
	.align		4
        /*0080*/ 	.byte	0x03, 0x5f
        /*0082*/ 	.short	0x0101


	//----- nvinfo : EIATTR_VRC_CTA_INIT_COUNT
	.align		4
        /*0084*/ 	.byte	0x02, 0x4a
	.zero		1
	.zero		1


	//----- nvinfo : EIATTR_EXIT_INSTR_OFFSETS
	.align		4
        /*0088*/ 	.byte	0x04, 0x1c
        /*008a*/ 	.short	(.L_4694 - .L_4693)


	//   ....[0]....
.L_4693:
        /*008c*/ 	.word	0x00000070


	//   ....[1]....
        /*0090*/ 	.word	0x000003c0


	//----- nvinfo : EIATTR_CRS_STACK_SIZE
	.align		4
.L_4694:
        /*0094*/ 	.byte	0x04, 0x1e
        /*0096*/ 	.short	(.L_4696 - .L_4695)
.L_4695:
        /*0098*/ 	.word	0x00000000


	//----- nvinfo : EIATTR_CBANK_PARAM_SIZE
	.align		4
.L_4696:
        /*009c*/ 	.byte	0x03, 0x19
        /*009e*/ 	.short	0x0028


	//----- nvinfo : EIATTR_PARAM_CBANK
	.align		4
        /*00a0*/ 	.byte	0x04, 0x0a
        /*00a2*/ 	.short	(.L_4698 - .L_4697)
	.align		4
.L_4697:
        /*00a4*/ 	.word	index@(.nv.constant0.vector_erfc_inv)
        /*00a8*/ 	.short	0x0380
        /*00aa*/ 	.short	0x0028


	//----- nvinfo : EIATTR_SW_WAR
	.align		4
.L_4698:
        /*00ac*/ 	.byte	0x04, 0x36
        /*00ae*/ 	.short	(.L_4700 - .L_4699)
.L_4699:
        /*00b0*/ 	.word	0x00000008
.L_4700:


//--------------------- .nv.info.vector_erfc      --------------------------
	.section	.nv.info.vector_erfc,"",@"SHT_CUDA_INFO"
	.sectionflags	@""
	.align	4


	//----- nvinfo : EIATTR_CUDA_API_VERSION
	.align		4
        /*0000*/ 	.byte	0x04, 0x37
        /*0002*/ 	.short	(.L_4702 - .L_4701)
.L_4701:
        /*0004*/ 	.word	0x00000082


	//----- nvinfo : EIATTR_KPARAM_INFO
	.align		4
.L_4702:
        /*0008*/ 	.byte	0x04, 0x17
        /*000a*/ 	.short	(.L_4704 - .L_4703)
.L_4703:
        /*000c*/ 	.word	0x00000000
        /*0010*/ 	.short	0x0006
        /*0012*/ 	.short	0x0024
        /*0014*/ 	.byte	0x00, 0xf0, 0x11, 0x00


	//----- nvinfo : EIATTR_KPARAM_INFO
	.align		4
.L_4704:
        /*0018*/ 	.byte	0x04, 0x17
        /*001a*/ 	.short	(.L_4706 - .L_4705)
.L_4705:
        /*001c*/ 	.word	0x00000000
        /*0020*/ 	.short	0x0005
        /*0022*/ 	.short	0x0020
        /*0024*/ 	.byte	0x00, 0xf0, 0x11, 0x00


	//----- nvinfo : EIATTR_KPARAM_INFO
	.align		4
.L_4706:
        /*0028*/ 	.byte	0x04, 0x17
        /*002a*/ 	.short	(.L_4708 - .L_4707)
.L_4707:
        /*002c*/ 	.word	0x00000000
        /*0030*/ 	.short	0x0004
        /*0032*/ 	.short	0x0018
        /*0034*/ 	.byte	0x00, 0xf5, 0x21, 0x00


	//----- nvinfo : EIATTR_KPARAM_INFO
	.align		4
.L_4708:
        /*0038*/ 	.byte	0x04, 0x17
        /*003a*/ 	.short	(.L_4710 - .L_4709)
.L_4709:
        /*003c*/ 	.word	0x00000000
        /*0040*/ 	.short	0x0003
        /*0042*/ 	.short	0x0014
        /*0044*/ 	.byte	0x00, 0xf0, 0x11, 0x00


	//----- nvinfo : EIATTR_KPARAM_INFO
	.align		4
.L_4710:
        /*0048*/ 	.byte	0x04, 0x17
        /*004a*/ 	.short	(.L_4712 - .L_4711)
.L_4711:
        /*004c*/ 	.word	0x00000000
        /*0050*/ 	.short	0x0002
        /*0052*/ 	.short	0x0010
        /*0054*/ 	.byte	0x00, 0xf0, 0x11, 0x00


	//----- nvinfo : EIATTR_KPARAM_INFO
	.align		4
.L_4712:
        /*0058*/ 	.byte	0x04, 0x17
        /*005a*/ 	.short	(.L_4714 - .L_4713)
.L_4713:
        /*005c*/ 	.word	0x00000000
        /*0060*/ 	.short	0x0001
        /*0062*/ 	.short	0x0008
        /*0064*/ 	.byte	0x00, 0xf5, 0x21, 0x00


	//----- nvinfo : EIATTR_KPARAM_INFO
	.align		4
.L_4714:
        /*0068*/ 	.byte	0x04, 0x17
        /*006a*/ 	.short	(.L_4716 - .L_4715)
.L_4715:
        /*006c*/ 	.word	0x00000000
        /*0070*/ 	.short	0x0000
        /*0072*/ 	.short	0x0000
        /*0074*/ 	.byte	0x00, 0xf0, 0x11, 0x00


	//----- nvinfo : EIATTR_SPARSE_MMA_MASK
	.align		4
.L_4716:
        /*0078*/ 	.byte	0x03, 0x50
        /*007a*/ 	.short	0x0000


	//----- nvinfo : EIATTR_MAXREG_COUNT
	.align		4
        /*007c*/ 	.byte	0x03, 0x1b
        /*007e*/ 	.short	0x00ff


	//----- nvinfo : EIATTR_MERCURY_ISA_VERSION
	.align		4
        /*0080*/ 	.byte	0x03, 0x5f
        /*0082*/ 	.short	0x0101


	//----- nvinfo : EIATTR_VRC_CTA_INIT_COUNT
	.align		4
        /*0084*/ 	.byte	0x02, 0x4a
	.zero		1
	.zero		1


	//----- nvinfo : EIATTR_EXIT_INSTR_OFFSETS
	.align		4
        /*0088*/ 	.byte	0x04, 0x1c
        /*008a*/ 	.short	(.L_4718 - .L_4717)


	//   ....[0]....
.L_4717:
        /*008c*/ 	.word	0x00000070


	//   ....[1]....
        /*0090*/ 	.word	0x00000430


	//----- nvinfo : EIATTR_CBANK_PARAM_SIZE
	.align		4
.L_4718:
        /*0094*/ 	.byte	0x03, 0x19
        /*0096*/ 	.short	0x0028


	//----- nvinfo : EIATTR_PARAM_CBANK
	.align		4
        /*0098*/ 	.byte	0x04, 0x0a
        /*009a*/ 	.short	(.L_4720 - .L_4719)
	.align		4
.L_4719:
        /*009c*/ 	.word	index@(.nv.constant0.vector_erfc)
        /*00a0*/ 	.short	0x0380
        /*00a2*/ 	.short	0x0028


	//----- nvinfo : EIATTR_SW_WAR
	.align		4
.L_4720:
        /*00a4*/ 	.byte	0x04, 0x36
        /*00a6*/ 	.short	(.L_4722 - .L_4721)
.L_4721:
        /*00a8*/ 	.word	0x00000008
.L_4722:


//--------------------- .nv.info.vector_erf_inv   --------------------------
	.section	.nv.info.vector_erf_inv,"",@"SHT_CUDA_INFO"
	.sectionflags	@""
	.align	4


	//----- nvinfo : EIATTR_CUDA_API_VERSION
	.align		4
        /*0000*/ 	.byte	0x04, 0x37
        /*0002*/ 	.short	(.L_4724 - .L_4723)
.L_4723:
        /*0004*/ 	.word	0x00000082


	//----- nvinfo : EIATTR_KPARAM_INFO
	.align		4
.L_4724:
        /*0008*/ 	.byte	0x04, 0x17
        /*000a*/ 	.short	(.L_4726 - .L_4725)
.L_4725:
        /*000c*/ 	.word	0x00000000
        /*0010*/ 	.short	0x0006
        /*0012*/ 	.short	0x0024
        /*0014*/ 	.byte	0x00, 0xf0, 0x11, 0x00


	//----- nvinfo : EIATTR_KPARAM_INFO
	.align		4
.L_4726:
        /*0018*/ 	.byte	0x04, 0x17
        /*001a*/ 	.short	(.L_4728 - .L_4727)
.L_4727:
        /*001c*/ 	.word	0x00000000
        /*0020*/ 	.short	0x0005
        /*0022*/ 	.short	0x0020
        /*0024*/ 	.byte	0x00, 0xf0, 0x11, 0x00


	//----- nvinfo : EIATTR_KPARAM_INFO
	.align		4
.L_4728:
        /*0028*/ 	.byte	0x04, 0x17
        /*002a*/ 	.short	(.L_4730 - .L_4729)
.L_4729:
        /*002c*/ 	.word	0x00000000
        /*0030*/ 	.short	0x0004
        /*0032*/ 	.short	0x0018
        /*0034*/ 	.byte	0x00, 0xf5, 0x21, 0x00


	//----- nvinfo : EIATTR_KPARAM_INFO
	.align		4
.L_4730:
        /*0038*/ 	.byte	0x04, 0x17
        /*003a*/ 	.short	(.L_4732 - .L_4731)
.L_4731:
        /*003c*/ 	.word	0x00000000
        /*0040*/ 	.short	0x0003
        /*0042*/ 	.short	0x0014
        /*0044*/ 	.byte	0x00, 0xf0, 0x11, 0x00


	//----- nvinfo : EIATTR_KPARAM_INFO
	.align		4
.L_4732:
        /*0048*/ 	.byte	0x04, 0x17
        /*004a*/ 	.short	(.L_4734 - .L_4733)
.L_4733:
        /*004c*/ 	.word	0x00000000
        /*0050*/ 	.short	0x0002
        /*0052*/ 	.short	0x0010
        /*0054*/ 	.byte	0x00, 0xf0, 0x11, 0x00


	//----- nvinfo : EIATTR_KPARAM_INFO
	.align		4
.L_4734:
        /*0058*/ 	.byte	0x04, 0x17
        /*005a*/ 	.short	(.L_4736 - .L_4735)
.L_4735:
        /*005c*/ 	.word	0x00000000
        /*0060*/ 	.short	0x0001
        /*0062*/ 	.short	0x0008
        /*0064*/ 	.byte	0x00, 0xf5, 0x21, 0x00


	//----- nvinfo : EIATTR_KPARAM_INFO
	.align		4
.L_4736:
        /*0068*/ 	.byte	0x04, 0x17
        /*006a*/ 	.short	(.L_4738 - .L_4737)
.L_4737:
        /*006c*/ 	.word	0x00000000
        /*0070*/ 	.short	0x0000
        /*0072*/ 	.short	0x0000
        /*0074*/ 	.byte	0x00, 0xf0, 0x11, 0x00


	//----- nvinfo : EIATTR_SPARSE_MMA_MASK
	.align		4
.L_4738:
        /*0078*/ 	.byte	0x03, 0x50
        /*007a*/ 	.short	0x0000


	//----- nvinfo : EIATTR_MAXREG_COUNT
	.align		4
        /*007c*/ 	.byte	0x03, 0x1b
        /*007e*/ 	.short	0x00ff


	//----- nvinfo : EIATTR_MERCURY_ISA_VERSION
	.align		4
        /*0080*/ 	.byte	0x03, 0x5f
        /*0082*/ 	.short	0x0101


	//----- nvinfo : EIATTR_VRC_CTA_INIT_COUNT
	.align		4
        /*0084*/ 	.byte	0x02, 0x4a
	.zero		1
	.zero		1


	//----- nvinfo : EIATTR_EXIT_INSTR_OFFSETS
	.align		4
        /*0088*/ 	.byte	0x04, 0x1c
        /*008a*/ 	.short	(.L_4740 - .L_4739)


	//   ....[0]....
.L_4739:
        /*008c*/ 	.word	0x00000070


	//   ....[1]....
        /*0090*/ 	.word	0x00000300


	//----- nvinfo : EIATTR_CRS_STACK_SIZE
	.align		4
.L_4740:
        /*0094*/ 	.byte	0x04, 0x1e
        /*0096*/ 	.short	(.L_4742 - .L_4741)
.L_4741:
        /*0098*/ 	.word	0x00000000


	//----- nvinfo : EIATTR_CBANK_PARAM_SIZE
	.align		4
.L_4742:
        /*009c*/ 	.byte	0x03, 0x19
        /*009e*/ 	.short	0x0028


	//----- nvinfo : EIATTR_PARAM_CBANK
	.align		4
        /*00a0*/ 	.byte	0x04, 0x0a
        /*00a2*/ 	.short	(.L_4744 - .L_4743)
	.align		4
.L_4743:
        /*00a4*/ 	.word	index@(.nv.constant0.vector_erf_inv)
        /*00a8*/ 	.short	0x0380
        /*00aa*/ 	.short	0x0028


	//----- nvinfo : EIATTR_SW_WAR
	.align		4
.L_4744:
        /*00ac*/ 	.byte	0x04, 0x36
        /*00ae*/ 	.short	(.L_4746 - .L_4745)
.L_4745:
        /*00b0*/ 	.word	0x00000008
.L_4746:


//--------------------- .nv.info.vector_erf       --------------------------
	.section	.nv.info.vector_erf,"",@"SHT_CUDA_INFO"
	.sectionflags	@""
	.align	4


	//----- nvinfo : EIATTR_CUDA_API_VERSION
	.align		4
        /*0000*/ 	.byte	0x04, 0x37
        /*0002*/ 	.short	(.L_4748 - .L_4747)
.L_4747:
        /*0004*/ 	.word	0x00000082


	//----- nvinfo : EIATTR_KPARAM_INFO
	.align		4
.L_4748:
        /*0008*/ 	.byte	0x04, 0x17
        /*000a*/ 	.short	(.L_4750 - .L_4749)
.L_4749:
        /*000c*/ 	.word	0x00000000
        /*0010*/ 	.short	0x0006
        /*0012*/ 	.short	0x0024
        /*0014*/ 	.byte	0x00, 0xf0, 0x11, 0x00


	//----- nvinfo : EIATTR_KPARAM_INFO
	.align		4
.L_4750:
        /*0018*/ 	.byte	0x04, 0x17
        /*001a*/ 	.short	(.L_4752 - .L_4751)
.L_4751:
        /*001c*/ 	.word	0x00000000
        /*0020*/ 	.short	0x0005
        /*0022*/ 	.short	0x0020
        /*0024*/ 	.byte	0x00, 0xf0, 0x11, 0x00


	//----- nvinfo : EIATTR_KPARAM_INFO
	.align		4
.L_4752:
        /*0028*/ 	.byte	0x04, 0x17
        /*002a*/ 	.short	(.L_4754 - .L_4753)
.L_4753:
        /*002c*/ 	.word	0x00000000
        /*0030*/ 	.short	0x0004
        /*0032*/ 	.short	0x0018
        /*0034*/ 	.byte	0x00, 0xf5, 0x21, 0x00


	//----- nvinfo : EIATTR_KPARAM_INFO
	.align		4
.L_4754:
        /*0038*/ 	.byte	0x04, 0x17
        /*003a*/ 	.short	(.L_4756 - .L_4755)
.L_4755:
        /*003c*/ 	.word	0x00000000
        /*0040*/ 	.short	0x0003
        /*0042*/ 	.short	0x0014
        /*0044*/ 	.byte	0x00, 0xf0, 0x11, 0x00


	//----- nvinfo : EIATTR_KPARAM_INFO
	.align		4
.L_4756:
        /*0048*/ 	.byte	0x04, 0x17
        /*004a*/ 	.short	(.L_4758 - .L_4757)
.L_4757:
        /*004c*/ 	.word	0x00000000
        /*0050*/ 	.short	0x0002
        /*0052*/ 	.short	0x0010
        /*0054*/ 	.byte	0x00, 0xf0, 0x11, 0x00


	//----- nvinfo : EIATTR_KPARAM_INFO
	.align		4
.L_4758:
        /*0058*/ 	.byte	0x04, 0x17
        /*005a*/ 	.short	(.L_4760 - .L_4759)
.L_4759:
        /*005c*/ 	.word	0x00000000
        /*0060*/ 	.short	0x0001
        /*0062*/ 	.short	0x0008
        /*0064*/ 	.byte	0x00, 0xf5, 0x21, 0x00


	//----- nvinfo : EIATTR_KPARAM_INFO
	.align		4
.L_4760:
        /*0068*/ 	.byte	0x04, 0x17
        /*006a*/ 	.short	(.L_4762 - .L_4761)
.L_4761:
        /*006c*/ 	.word	0x00000000
        /*0070*/ 	.short	0x0000
        /*0072*/ 	.short	0x0000
        /*0074*/ 	.byte	0x00, 0xf0, 0x11, 0x00


	//----- nvinfo : EIATTR_SPARSE_MMA_MASK
	.align		4
.L_4762:
        /*0078*/ 	.byte	0x03, 0x50
        /*007a*/ 	.short	0x0000


	//----- nvinfo : EIATTR_MAXREG_COUNT
	.align		4
        /*007c*/ 	.byte	0x03, 0x1b
        /*007e*/ 	.short	0x00ff


	//----- nvinfo : EIATTR_MERCURY_ISA_VERSION
	.align		4
        /*0080*/ 	.byte	0x03, 0x5f
        /*0082*/ 	.short	0x0101


	//----- nvinfo : EIATTR_VRC_CTA_INIT_COUNT
	.align		4
        /*0084*/ 	.byte	0x02, 0x4a
	.zero		1
	.zero		1


	//----- nvinfo : EIATTR_EXIT_INSTR_OFFSETS
	.align		4
        /*0088*/ 	.byte	0x04, 0x1c
        /*008a*/ 	.short	(.L_4764 - .L_4763)


	//   ....[0]....
.L_4763:
        /*008c*/ 	.word	0x00000070


	//   ....[1]....
        /*0090*/ 	.word	0x000002f0


	//----- nvinfo : EIATTR_CBANK_PARAM_SIZE
	.align		4
.L_4764:
        /*0094*/ 	.byte	0x03, 0x19
        /*0096*/ 	.short	0x0028


	//----- nvinfo : EIATTR_PARAM_CBANK
	.align		4
        /*0098*/ 	.byte	0x04, 0x0a
        /*009a*/ 	.short	(.L_4766 - .L_4765)
	.align		4
.L_4765:
        /*009c*/ 	.word	index@(.nv.constant0.vector_erf)
        /*00a0*/ 	.short	0x0380
        /*00a2*/ 	.short	0x0028


	//----- nvinfo : EIATTR_SW_WAR
	.align		4
.L_4766:
        /*00a4*/ 	.byte	0x04, 0x36
        /*00a6*/ 	.short	(.L_4768 - .L_4767)
.L_4767:
        /*00a8*/ 	.word	0x00000008
.L_4768:


//--------------------- .nv.info.vector_atanh     --------------------------
	.section	.nv.info.vector_atanh,"",@"SHT_CUDA_INFO"
	.sectionflags	@""
	.align	4


	//----- nvinfo : EIATTR_CUDA_API_VERSION
	.align		4
        /*0000*/ 	.byte	0x04, 0x37
        /*0002*/ 	.short	(.L_4770 - .L_4769)
.L_4769:
        /*0004*/ 	.word	0x00000082


	//----- nvinfo : EIATTR_KPARAM_INFO
	.align		4
.L_4770:
        /*0008*/ 	.byte	0x04, 0x17
        /*000a*/ 	.short	(.L_4772 - .L_4771)
.L_4771:
        /*000c*/ 	.word	0x00000000
        /*0010*/ 	.short	0x0006
        /*0012*/ 	.short	0x0024
        /*0014*/ 	.byte	0x00, 0xf0, 0x11, 0x00


	//----- nvinfo : EIATTR_KPARAM_INFO
	.align		4
.L_4772:
        /*0018*/ 	.byte	0x04, 0x17
        /*001a*/ 	.short	(.L_4774 - .L_4773)
.L_4773:
        /*001c*/ 	.word	0x00000000
        /*0020*/ 	.short	0x0005
        /*0022*/ 	.short	0x0020
        /*0024*/ 	.byte	0x00, 0xf0, 0x11, 0x00


	//----- nvinfo : EIATTR_KPARAM_INFO
	.align		4
.L_4774:
        /*0028*/ 	.byte	0x04, 0x17
        /*002a*/ 	.short	(.L_4776 - .L_4775)
.L_4775:
        /*002c*/ 	.word	0x00000000
        /*0030*/ 	.short	0x0004
        /*0032*/ 	.short	0x0018
        /*0034*/ 	.byte	0x00, 0xf5, 0x21, 0x00


	//----- nvinfo : EIATTR_KPARAM_INFO
	.align		4
.L_4776:
        /*0038*/ 	.byte	0x04, 0x17
        /*003a*/ 	.short	(.L_4778 - .L_4777)
.L_4777:
        /*003c*/ 	.word	0x00000000
        /*0040*/ 	.short	0x0003
        /*0042*/ 	.short	0x0014
        /*0044*/ 	.byte	0x00, 0xf0, 0x11, 0x00


	//----- nvinfo : EIATTR_KPARAM_INFO
	.align		4
.L_4778:
        /*0048*/ 	.byte	0x04, 0x17
        /*004a*/ 	.short	(.L_4780 - .L_4779)
.L_4779:
        /*004c*/ 	.word	0x00000000
        /*0050*/ 	.short	0x0002
        /*0052*/ 	.short	0x0010
        /*0054*/ 	.byte	0x00, 0xf0, 0x11, 0x00


	//----- nvinfo : EIATTR_KPARAM_INFO
	.align		4
.L_4780:
        /*0058*/ 	.byte	0x04, 0x17
        /*005a*/ 	.short	(.L_4782 - .L_4781)
.L_4781:
        /*005c*/ 	.word	0x00000000
        /*0060*/ 	.short	0x0001
        /*0062*/ 	.short	0x0008
        /*0064*/ 	.byte	0x00, 0xf5, 0x21, 0x00


	//----- nvinfo : EIATTR_KPARAM_INFO
	.align		4
.L_4782:
        /*0068*/ 	.byte	0x04, 0x17
        /*006a*/ 	.short	(.L_4784 - .L_4783)
.L_4783:
        /*006c*/ 	.word	0x00000000
        /*0070*/ 	.short	0x0000
        /*0072*/ 	.short	0x0000
        /*0074*/ 	.byte	0x00, 0xf0, 0x11, 0x00


	//----- nvinfo : EIATTR_SPARSE_MMA_MASK
	.align		4
.L_4784:
        /*0078*/ 	.byte	0x03, 0x50
        /*007a*/ 	.short	0x0000


	//----- nvinfo : EIATTR_MAXREG_COUNT
	.align		4
        /*007c*/ 	.byte	0x03, 0x1b
        /*007e*/ 	.short	0x00ff


	//----- nvinfo : EIATTR_MERCURY_ISA_VERSION
	.align		4
        /*0080*/ 	.byte	0x03, 0x5f
        /*0082*/ 	.short	0x0101


	//----- nvinfo : EIATTR_VRC_CTA_INIT_COUNT
	.align		4
        /*0084*/ 	.byte	0x02, 0x4a
	.zero		1
	.zero		1


	//----- nvinfo : EIATTR_EXIT_INSTR_OFFSETS
	.align		4
        /*0088*/ 	.byte	0x04, 0x1c
        /*008a*/ 	.short	(.L_4786 - .L_4785)


	//   ....[0]....
.L_4785:
        /*008c*/ 	.word	0x00000070


	//   ....[1]....
        /*0090*/ 	.word	0x00000380


	//----- nvinfo : EIATTR_CBANK_PARAM_SIZE
	.align		4
.L_4786:
        /*0094*/ 	.byte	0x03, 0x19
        /*0096*/ 	.short	0x0028


	//----- nvinfo : EIATTR_PARAM_CBANK
	.align		4
        /*0098*/ 	.byte	0x04, 0x0a
        /*009a*/ 	.short	(.L_4788 - .L_4787)
	.align		4
.L_4787:
        /*009c*/ 	.word	index@(.nv.constant0.vector_atanh)
        /*00a0*/ 	.short	0x0380
        /*00a2*/ 	.short	0x0028


	//----- nvinfo : EIATTR_SW_WAR
	.align		4
.L_4788:
        /*00a4*/ 	.byte	0x04, 0x36
        /*00a6*/ 	.short	(.L_4790 - .L_4789)
.L_4789:
        /*00a8*/ 	.word	0x00000008
.L_4790:


//--------------------- .nv.info.vector_acosh     --------------------------
	.section	.nv.info.vector_acosh,"",@"SHT_CUDA_INFO"
	.sectionflags	@""
	.align	4


	//----- nvinfo : EIATTR_CUDA_API_VERSION
	.align		4
        /*0000*/ 	.byte	0x04, 0x37
        /*0002*/ 	.short	(.L_4792 - .L_4791)
.L_4791:
        /*0004*/ 	.word	0x00000082


	//----- nvinfo : EIATTR_KPARAM_INFO
	.align		4
.L_4792:
        /*0008*/ 	.byte	0x04, 0x17
        /*000a*/ 	.short	(.L_4794 - .L_4793)
.L_4793:
        /*000c*/ 	.word	0x00000000
        /*0010*/ 	.short	0x0006
        /*0012*/ 	.short	0x0024
        /*0014*/ 	.byte	0x00, 0xf0, 0x11, 0x00


	//----- nvinfo : EIATTR_KPARAM_INFO
	.align		4
.L_4794:
        /*0018*/ 	.byte	0x04, 0x17
        /*001a*/ 	.short	(.L_4796 - .L_4795)
.L_4795:
        /*001c*/ 	.word	0x00000000
        /*0020*/ 	.short	0x0005
        /*0022*/ 	.short	0x0020
        /*0024*/ 	.byte	0x00, 0xf0, 0x11, 0x00


	//----- nvinfo : EIATTR_KPARAM_INFO
	.align		4
.L_4796:
        /*0028*/ 	.byte	0x04, 0x17
        /*002a*/ 	.short	(.L_4798 - .L_4797)
.L_4797:
        /*002c*/ 	.word	0x00000000
        /*0030*/ 	.short	0x0004
        /*0032*/ 	.short	0x0018
        /*0034*/ 	.byte	0x00, 0xf5, 0x21, 0x00


	//----- nvinfo : EIATTR_KPARAM_INFO
	.align		4
.L_4798:
        /*0038*/ 	.byte	0x04, 0x17
        /*003a*/ 	.short	(.L_4800 - .L_4799)
.L_4799:
        /*003c*/ 	.word	0x00000000
        /*0040*/ 	.short	0x0003
        /*0042*/ 	.short	0x0014
        /*0044*/ 	.byte	0x00, 0xf0, 0x11, 0x00


	//----- nvinfo : EIATTR_KPARAM_INFO
	.align		4
.L_4800:
        /*0048*/ 	.byte	0x04, 0x17
        /*004a*/ 	.short	(.L_4802 - .L_4801)
.L_4801:
        /*004c*/ 	.word	0x00000000
        /*0050*/ 	.short	0x0002
        /*0052*/ 	.short	0x0010
        /*0054*/ 	.byte	0x00, 0xf0, 0x11, 0x00


	//----- nvinfo : EIATTR_KPARAM_INFO
	.align		4
.L_4802:
        /*0058*/ 	.byte	0x04, 0x17
        /*005a*/ 	.short	(.L_4804 - .L_4803)
.L_4803:
        /*005c*/ 	.word	0x00000000
        /*0060*/ 	.short	0x0001
        /*0062*/ 	.short	0x0008
        /*0064*/ 	.byte	0x00, 0xf5, 0x21, 0x00


	//----- nvinfo : EIATTR_KPARAM_INFO
	.align		4
.L_4804:
        /*0068*/ 	.byte	0x04, 0x17
        /*006a*/ 	.short	(.L_4806 - .L_4805)
.L_4805:
        /*006c*/ 	.word	0x00000000
        /*0070*/ 	.short	0x0000
        /*0072*/ 	.short	0x0000
        /*0074*/ 	.byte	0x00, 0xf0, 0x11, 0x00


	//----- nvinfo : EIATTR_SPARSE_MMA_MASK
	.align		4
.L_4806:
        /*0078*/ 	.byte	0x03, 0x50
        /*007a*/ 	.short	0x0000


	//----- nvinfo : EIATTR_MAXREG_COUNT
	.align		4
        /*007c*/ 	.byte	0x03, 0x1b
        /*007e*/ 	.short	0x00ff


	//----- nvinfo : EIATTR_MERCURY_ISA_VERSION
	.align		4
        /*0080*/ 	.byte	0x03, 0x5f
        /*0082*/ 	.short	0x0101


	//----- nvinfo : EIATTR_VRC_CTA_INIT_COUNT
	.align		4
        /*0084*/ 	.byte	0x02, 0x4a
	.zero		1
	.zero		1


	//----- nvinfo : EIATTR_EXIT_INSTR_OFFSETS
	.align		4
        /*0088*/ 	.byte	0x04, 0x1c
        /*008a*/ 	.short	(.L_4808 - .L_4807)


	//   ....[0]....
.L_4807:
        /*008c*/ 	.word	0x00000070


	//   ....[1]....
        /*0090*/ 	.word	0x000003c0


	//----- nvinfo : EIATTR_CBANK_PARAM_SIZE
	.align		4
.L_4808:
        /*0094*/ 	.byte	0x03, 0x19
        /*0096*/ 	.short	0x0028


	//----- nvinfo : EIATTR_PARAM_CBANK
	.align		4
        /*0098*/ 	.byte	0x04, 0x0a
        /*009a*/ 	.short	(.L_4810 - .L_4809)
	.align		4
.L_4809:
        /*009c*/ 	.word	index@(.nv.constant0.vector_acosh)
        /*00a0*/ 	.short	0x0380
        /*00a2*/ 	.short	0x0028


	//----- nvinfo : EIATTR_SW_WAR
	.align		4
.L_4810:
        /*00a4*/ 	.byte	0x04, 0x36
        /*00a6*/ 	.short	(.L_4812 - .L_4811)
.L_4811:
        /*00a8*/ 	.word	0x00000008
.L_4812:


//--------------------- .nv.info.vector_asinh     --------------------------
	.section	.nv.info.vector_asinh,"",@"SHT_CUDA_INFO"
	.sectionflags	@""
	.align	4


	//----- nvinfo : EIATTR_CUDA_API_VERSION
	.align		4
        /*0000*/ 	.byte	0x04, 0x37
        /*0002*/ 	.short	(.L_4814 - .L_4813)
.L_4813:
        /*0004*/ 	.word	0x00000082


	//----- nvinfo : EIATTR_KPARAM_INFO
	.align		4
.L_4814:
        /*0008*/ 	.byte	0x04, 0x17
        /*000a*/ 	.short	(.L_4816 - .L_4815)
.L_4815:
        /*000c*/ 	.word	0x00000000
        /*0010*/ 	.short	0x0006
        /*0012*/ 	.short	0x0024
        /*0014*/ 	.byte	0x00, 0xf0, 0x11, 0x00


	//----- nvinfo : EIATTR_KPARAM_INFO
	.align		4
.L_4816:
        /*0018*/ 	.byte	0x04, 0x17
        /*001a*/ 	.short	(.L_4818 - .L_4817)
.L_4817:
        /*001c*/ 	.word	0x00000000
        /*0020*/ 	.short	0x0005
        /*0022*/ 	.short	0x0020
        /*0024*/ 	.byte	0x00, 0xf0, 0x11, 0x00


	//----- nvinfo : EIATTR_KPARAM_INFO
	.align		4
.L_4818:
        /*0028*/ 	.byte	0x04, 0x17
        /*002a*/ 	.short	(.L_4820 - .L_4819)
.L_4819:
        /*002c*/ 	.word	0x00000000
        /*0030*/ 	.short	0x0004
        /*0032*/ 	.short	0x0018
        /*0034*/ 	.byte	0x00, 0xf5, 0x21, 0x00


	//----- nvinfo : EIATTR_KPARAM_INFO
	.align		4
.L_4820:
        /*0038*/ 	.byte	0x04, 0x17
        /*003a*/ 	.short	(.L_4822 - .L_4821)
.L_4821:
        /*003c*/ 	.word	0x00000000
        /*0040*/ 	.short	0x0003
        /*0042*/ 	.short	0x0014
        /*0044*/ 	.byte	0x00, 0xf0, 0x11, 0x00


	//----- nvinfo : EIATTR_KPARAM_INFO
	.align		4
.L_4822:
        /*0048*/ 	.byte	0x04, 0x17
        /*004a*/ 	.short	(.L_4824 - .L_4823)
.L_4823:
        /*004c*/ 	.word	0x00000000
        /*0050*/ 	.short	0x0002
        /*0052*/ 	.short	0x0010
        /*0054*/ 	.byte	0x00, 0xf0, 0x11, 0x00


	//----- nvinfo : EIATTR_KPARAM_INFO
	.align		4
.L_4824:
        /*0058*/ 	.byte	0x04, 0x17
        /*005a*/ 	.short	(.L_4826 - .L_4825)
.L_4825:
        /*005c*/ 	.word	0x00000000
        /*0060*/ 	.short	0x0001
        /*0062*/ 	.short	0x0008
        /*0064*/ 	.byte	0x00, 0xf5, 0x21, 0x00


	//----- nvinfo : EIATTR_KPARAM_INFO
	.align		4
.L_4826:
        /*0068*/ 	.byte	0x04, 0x17
        /*006a*/ 	.short	(.L_4828 - .L_4827)
.L_4827:
        /*006c*/ 	.word	0x00000000
        /*0070*/ 	.short	0x0000
        /*0072*/ 	.short	0x0000
        /*0074*/ 	.byte	0x00, 0xf0, 0x11, 0x00


	//----- nvinfo : EIATTR_SPARSE_MMA_MASK
	.align		4
.L_4828:
        /*0078*/ 	.byte	0x03, 0x50
        /*007a*/ 	.short	0x0000


	//----- nvinfo : EIATTR_MAXREG_COUNT
	.align		4
        /*007c*/ 	.byte	0x03, 0x1b
        /*007e*/ 	.short	0x00ff


	//----- nvinfo : EIATTR_MERCURY_ISA_VERSION
	.align		4
        /*0080*/ 	.byte	0x03, 0x5f
        /*0082*/ 	.short	0x0101


	//----- nvinfo : EIATTR_VRC_CTA_INIT_COUNT
	.align		4
        /*0084*/ 	.byte	0x02, 0x4a
	.zero		1
	.zero		1


	//----- nvinfo : EIATTR_EXIT_INSTR_OFFSETS
	.align		4
        /*0088*/ 	.byte	0x04, 0x1c
        /*008a*/ 	.short	(.L_4830 - .L_4829)


	//   ....[0]....
.L_4829:
        /*008c*/ 	.word	0x00000070


	//   ....[1]....
        /*0090*/ 	.word	0x000003b0


	//----- nvinfo : EIATTR_CBANK_PARAM_SIZE
	.align		4
.L_4830:
        /*0094*/ 	.byte	0x03, 0x19
        /*0096*/ 	.short	0x0028


	//----- nvinfo : EIATTR_PARAM_CBANK
	.align		4
        /*0098*/ 	.byte	0x04, 0x0a
        /*009a*/ 	.short	(.L_4832 - .L_4831)
	.align		4
.L_4831:
        /*009c*/ 	.word	index@(.nv.constant0.vector_asinh)
        /*00a0*/ 	.short	0x0380
        /*00a2*/ 	.short	0x0028


	//----- nvinfo : EIATTR_SW_WAR
	.align		4
.L_4832:
        /*00a4*/ 	.byte	0x04, 0x36
        /*00a6*/ 	.short	(.L_4834 - .L_4833)
.L_4833:
        /*00a8*/ 	.word	0x00000008
.L_4834:


//--------------------- .nv.info.vector_tanh      --------------------------
	.section	.nv.info.vector_tanh,"",@"SHT_CUDA_INFO"
	.sectionflags	@""
	.align	4


	//----- nvinfo : EIATTR_CUDA_API_VERSION
	.align		4
        /*0000*/ 	.byte	0x04, 0x37
        /*0002*/ 	.short	(.L_4836 - .L_4835)
.L_4835:
        /*0004*/ 	.word	0x00000082


	//----- nvinfo : EIATTR_KPARAM_INFO
	.align		4
.L_4836:
        /*0008*/ 	.byte	0x04, 0x17
        /*000a*/ 	.short	(.L_4838 - .L_4837)
.L_4837:
        /*000c*/ 	.word	0x00000000
        /*0010*/ 	.short	0x0006
        /*0012*/ 	.short	0x0024
        /*0014*/ 	.byte	0x00, 0xf0, 0x11, 0x00


	//----- nvinfo : EIATTR_KPARAM_INFO
	.align		4
.L_4838:
        /*0018*/ 	.byte	0x04, 0x17
        /*001a*/ 	.short	(.L_4840 - .L_4839)
.L_4839:
        /*001c*/ 	.word	0x00000000
        /*0020*/ 	.short	0x0005
        /*0022*/ 	.short	0x0020
        /*0024*/ 	.byte	0x00, 0xf0, 0x11, 0x00


	//----- nvinfo : EIATTR_KPARAM_INFO
	.align		4
.L_4840:
        /*0028*/ 	.byte	0x04, 0x17
        /*002a*/ 	.short	(.L_4842 - .L_4841)
.L_4841:
        /*002c*/ 	.word	0x00000000
        /*0030*/ 	.short	0x0004
        /*0032*/ 	.short	0x0018
        /*0034*/ 	.byte	0x00, 0xf5, 0x21, 0x00


	//----- nvinfo : EIATTR_KPARAM_INFO
	.align		4
.L_4842:
        /*0038*/ 	.byte	0x04, 0x17
        /*003a*/ 	.short	(.L_4844 - .L_4843)
.L_4843:
        /*003c*/ 	.word	0x00000000
        /*0040*/ 	.short	0x0003
        /*0042*/ 	.short	0x0014
        /*0044*/ 	.byte	0x00, 0xf0, 0x11, 0x00


	//----- nvinfo : EIATTR_KPARAM_INFO
	.align		4
.L_4844:
        /*0048*/ 	.byte	0x04, 0x17
        /*004a*/ 	.short	(.L_4846 - .L_4845)
.L_4845:
        /*004c*/ 	.word	0x00000000
        /*0050*/ 	.short	0x0002
        /*0052*/ 	.short	0x0010
        /*0054*/ 	.byte	0x00, 0xf0, 0x11, 0x00


	//----- nvinfo : EIATTR_KPARAM_INFO
	.align		4
.L_4846:
        /*0058*/ 	.byte	0x04, 0x17
        /*005a*/ 	.short	(.L_4848 - .L_4847)
.L_4847:
        /*005c*/ 	.word	0x00000000
        /*0060*/ 	.short	0x0001
        /*0062*/ 	.short	0x0008
        /*0064*/ 	.byte	0x00, 0xf5, 0x21, 0x00


	//----- nvinfo : EIATTR_KPARAM_INFO
	.align		4
.L_4848:
        /*0068*/ 	.byte	0x04, 0x17
        /*006a*/ 	.short	(.L_4850 - .L_4849)
.L_4849:
        /*006c*/ 	.word	0x00000000
        /*0070*/ 	.short	0x0000
        /*0072*/ 	.short	0x0000
        /*0074*/ 	.byte	0x00, 0xf0, 0x11, 0x00


	//----- nvinfo : EIATTR_SPARSE_MMA_MASK
	.align		4
.L_4850:
        /*0078*/ 	.byte	0x03, 0x50
        /*007a*/ 	.short	0x0000


	//----- nvinfo : EIATTR_MAXREG_COUNT
	.align		4
        /*007c*/ 	.byte	0x03, 0x1b
        /*007e*/ 	.short	0x00ff


	//----- nvinfo : EIATTR_MERCURY_ISA_VERSION
	.align		4
        /*0080*/ 	.byte	0x03, 0x5f
        /*0082*/ 	.short	0x0101


	//----- nvinfo : EIATTR_VRC_CTA_INIT_COUNT
	.align		4
        /*0084*/ 	.byte	0x02, 0x4a
	.zero		1
	.zero		1


	//----- nvinfo : EIATTR_EXIT_INSTR_OFFSETS
	.align		4
        /*0088*/ 	.byte	0x04, 0x1c
        /*008a*/ 	.short	(.L_4852 - .L_4851)


	//   ....[0]....
.L_4851:
        /*008c*/ 	.word	0x00000070


	//   ....[1]....
        /*0090*/ 	.word	0x00000240


	//----- nvinfo : EIATTR_CBANK_PARAM_SIZE
	.align		4
.L_4852:
        /*0094*/ 	.byte	0x03, 0x19
        /*0096*/ 	.short	0x0028


	//----- nvinfo : EIATTR_PARAM_CBANK
	.align		4
        /*0098*/ 	.byte	0x04, 0x0a
        /*009a*/ 	.short	(.L_4854 - .L_4853)
	.align		4
.L_4853:
        /*009c*/ 	.word	index@(.nv.constant0.vector_tanh)
        /*00a0*/ 	.short	0x0380
        /*00a2*/ 	.short	0x0028


	//----- nvinfo : EIATTR_SW_WAR
	.align		4
.L_4854:
        /*00a4*/ 	.byte	0x04, 0x36
        /*00a6*/ 	.short	(.L_4856 - .L_4855)
.L_4855:
        /*00a8*/ 	.word	0x00000008
.L_4856:


//--------------------- .nv.info.vector_cosh      --------------------------
	.section	.nv.info.vector_cosh,"",@"SHT_CUDA_INFO"
	.sectionflags	@""
	.align	4


	//----- nvinfo : EIATTR_CUDA_API_VERSION
	.align		4
        /*0000*/ 	.byte	0x04, 0x37
        /*0002*/ 	.short	(.L_4858 - .L_4857)
.L_4857:
        /*0004*/ 	.word	0x00000082


	//----- nvinfo : EIATTR_KPARAM_INFO
	.align		4
.L_4858:
        /*0008*/ 	.byte	0x04, 0x17
        /*000a*/ 	.short	(.L_4860 - .L_4859)
.L_4859:
        /*000c*/ 	.word	0x00000000
        /*0010*/ 	.short	0x0006
        /*0012*/ 	.short	0x0024
        /*0014*/ 	.byte	0x00, 0xf0, 0x11, 0x00


	//----- nvinfo : EIATTR_KPARAM_INFO
	.align		4
.L_4860:
        /*0018*/ 	.byte	0x04, 0x17
        /*001a*/ 	.short	(.L_4862 - .L_4861)
.L_4861:
        /*001c*/ 	.word	0x00000000
        /*0020*/ 	.short	0x0005
        /*0022*/ 	.short	0x0020
        /*0024*/ 	.byte	0x00, 0xf0, 0x11, 0x00


	//----- nvinfo : EIATTR_KPARAM_INFO
	.align		4
.L_4862:
        /*0028*/ 	.byte	0x04, 0x17
        /*002a*/ 	.short	(.L_4864 - .L_4863)
.L_4863:
        /*002c*/ 	.word	0x00000000
        /*0030*/ 	.short	0x0004
        /*0032*/ 	.short	0x0018
        /*0034*/ 	.byte	0x00, 0xf5, 0x21, 0x00


	//----- nvinfo : EIATTR_KPARAM_INFO
	.align		4
.L_4864:
        /*0038*/ 	.byte	0x04, 0x17
        /*003a*/ 	.short	(.L_4866 - .L_4865)
.L_4865:
        /*003c*/ 	.word	0x00000000
        /*0040*/ 	.short	0x0003
        /*0042*/ 	.short	0x0014
        /*0044*/ 	.byte	0x00, 0xf0, 0x11, 0x00


	//----- nvinfo : EIATTR_KPARAM_INFO
	.align		4
.L_4866:
        /*0048*/ 	.byte	0x04, 0x17
        /*004a*/ 	.short	(.L_4868 - .L_4867)
.L_4867:
        /*004c*/ 	.word	0x00000000
        /*0050*/ 	.short	0x0002
        /*0052*/ 	.short	0x0010
        /*0054*/ 	.byte	0x00, 0xf0, 0x11, 0x00


	//----- nvinfo : EIATTR_KPARAM_INFO
	.align		4
.L_4868:
        /*0058*/ 	.byte	0x04, 0x17
        /*005a*/ 	.short	(.L_4870 - .L_4869)
.L_4869:
        /*005c*/ 	.word	0x00000000
        /*0060*/ 	.short	0x0001
        /*0062*/ 	.short	0x0008
        /*0064*/ 	.byte	0x00, 0xf5, 0x21, 0x00


	//----- nvinfo : EIATTR_KPARAM_INFO
	.align		4
.L_4870:
        /*0068*/ 	.byte	0x04, 0x17
        /*006a*/ 	.short	(.L_4872 - .L_4871)
.L_4871:
        /*006c*/ 	.word	0x00000000
        /*0070*/ 	.short	0x0000
        /*0072*/ 	.short	0x0000
        /*0074*/ 	.byte	0x00, 0xf0, 0x11, 0x00


	//----- nvinfo : EIATTR_SPARSE_MMA_MASK
	.align		4
.L_4872:
        /*0078*/ 	.byte	0x03, 0x50
        /*007a*/ 	.short	0x0000


	//----- nvinfo : EIATTR_MAXREG_COUNT
	.align		4
        /*007c*/ 	.byte	0x03, 0x1b
        /*007e*/ 	.short	0x00ff


	//----- nvinfo : EIATTR_MERCURY_ISA_VERSION
	.align		4
        /*0080*/ 	.byte	0x03, 0x5f
        /*0082*/ 	.short	0x0101


	//----- nvinfo : EIATTR_VRC_CTA_INIT_COUNT
	.align		4
        /*0084*/ 	.byte	0x02, 0x4a
	.zero		1
	.zero		1


	//----- nvinfo : EIATTR_EXIT_INSTR_OFFSETS
	.align		4
        /*0088*/ 	.byte	0x04, 0x1c
        /*008a*/ 	.short	(.L_4874 - .L_4873)


	//   ....[0]....
.L_4873:
        /*008c*/ 	.word	0x00000070


	//   ....[1]....
        /*0090*/ 	.word	0x00000230


	//----- nvinfo : EIATTR_CBANK_PARAM_SIZE
	.align		4
.L_4874:
        /*0094*/ 	.byte	0x03, 0x19
        /*0096*/ 	.short	0x0028


	//----- nvinfo : EIATTR_PARAM_CBANK
	.align		4
        /*0098*/ 	.byte	0x04, 0x0a
        /*009a*/ 	.short	(.L_4876 - .L_4875)
	.align		4
.L_4875:
        /*009c*/ 	.word	index@(.nv.constant0.vector_cosh)
        /*00a0*/ 	.short	0x0380
        /*00a2*/ 	.short	0x0028


	//----- nvinfo : EIATTR_SW_WAR
	.align		4
.L_4876:
        /*00a4*/ 	.byte	0x04, 0x36
        /*00a6*/ 	.short	(.L_4878 - .L_4877)
.L_4877:
        /*00a8*/ 	.word	0x00000008
.L_4878:


//--------------------- .nv.info.vector_sinh      --------------------------
	.section	.nv.info.vector_sinh,"",@"SHT_CUDA_INFO"
	.sectionflags	@""
	.align	4


	//----- nvinfo : EIATTR_CUDA_API_VERSION
	.align		4
        /*0000*/ 	.byte	0x04, 0x37
        /*0002*/ 	.short	(.L_4880 - .L_4879)
.L_4879:
        /*0004*/ 	.word	0x00000082


	//----- nvinfo : EIATTR_KPARAM_INFO
	.align		4
.L_4880:
        /*0008*/ 	.byte	0x04, 0x17
        /*000a*/ 	.short	(.L_4882 - .L_4881)
.L_4881:
        /*000c*/ 	.word	0x00000000
        /*0010*/ 	.short	0x0006
        /*0012*/ 	.short	0x0024
        /*0014*/ 	.byte	0x00, 0xf0, 0x11, 0x00


	//----- nvinfo : EIATTR_KPARAM_INFO
	.align		4
.L_4882:
        /*0018*/ 	.byte	0x04, 0x17
        /*001a*/ 	.short	(.L_4884 - .L_4883)
.L_4883:
        /*001c*/ 	.word	0x00000000
        /*0020*/ 	.short	0x0005
        /*0022*/ 	.short	0x0020
        /*0024*/ 	.byte	0x00, 0xf0, 0x11, 0x00


	//----- nvinfo : EIATTR_KPARAM_INFO
	.align		4
.L_4884:
        /*0028*/ 	.byte	0x04, 0x17
        /*002a*/ 	.short	(.L_4886 - .L_4885)
.L_4885:
        /*002c*/ 	.word	0x00000000
        /*0030*/ 	.short	0x0004
        /*0032*/ 	.short	0x0018
        /*0034*/ 	.byte	0x00, 0xf5, 0x21, 0x00


	//----- nvinfo : EIATTR_KPARAM_INFO
	.align		4
.L_4886:
        /*0038*/ 	.byte	0x04, 0x17
        /*003a*/ 	.short	(.L_4888 - .L_4887)
.L_4887:
        /*003c*/ 	.word	0x00000000
        /*0040*/ 	.short	0x0003
        /*0042*/ 	.short	0x0014
        /*0044*/ 	.byte	0x00, 0xf0, 0x11, 0x00


	//----- nvinfo : EIATTR_KPARAM_INFO
	.align		4
.L_4888:
        /*0048*/ 	.byte	0x04, 0x17
        /*004a*/ 	.short	(.L_4890 - .L_4889)
.L_4889:
        /*004c*/ 	.word	0x00000000
        /*0050*/ 	.short	0x0002
        /*0052*/ 	.short	0x0010
        /*0054*/ 	.byte	0x00, 0xf0, 0x11, 0x00


	//----- nvinfo : EIATTR_KPARAM_INFO
	.align		4
.L_4890:
        /*0058*/ 	.byte	0x04, 0x17
        /*005a*/ 	.short	(.L_4892 - .L_4891)
.L_4891:
        /*005c*/ 	.word	0x00000000
        /*0060*/ 	.short	0x0001
        /*0062*/ 	.short	0x0008
        /*0064*/ 	.byte	0x00, 0xf5, 0x21, 0x00


	//----- nvinfo : EIATTR_KPARAM_INFO
	.align		4
.L_4892:
        /*0068*/ 	.byte	0x04, 0x17
        /*006a*/ 	.short	(.L_4894 - .L_4893)
.L_4893:
        /*006c*/ 	.word	0x00000000
        /*0070*/ 	.short	0x0000
        /*0072*/ 	.short	0x0000
        /*0074*/ 	.byte	0x00, 0xf0, 0x11, 0x00


	//----- nvinfo : EIATTR_SPARSE_MMA_MASK
	.align		4
.L_4894:
        /*0078*/ 	.byte	0x03, 0x50
        /*007a*/ 	.short	0x0000


	//----- nvinfo : EIATTR_MAXREG_COUNT
	.align		4
        /*007c*/ 	.byte	0x03, 0x1b
        /*007e*/ 	.short	0x00ff


	//----- nvinfo : EIATTR_MERCURY_ISA_VERSION
	.align		4
        /*0080*/ 	.byte	0x03, 0x5f
        /*0082*/ 	.short	0x0101


	//----- nvinfo : EIATTR_VRC_CTA_INIT_COUNT
	.align		4
        /*0084*/ 	.byte	0x02, 0x4a
	.zero		1
	.zero		1


	//----- nvinfo : EIATTR_EXIT_INSTR_OFFSETS
	.align		4
        /*0088*/ 	.byte	0x04, 0x1c
        /*008a*/ 	.short	(.L_4896 - .L_4895)


	//   ....[0]....
.L_4895:
        /*008c*/ 	.word	0x00000070


	//   ....[1]....
        /*0090*/ 	.word	0x000002c0


	//----- nvinfo : EIATTR_CBANK_PARAM_SIZE
	.align		4
.L_4896:
        /*0094*/ 	.byte	0x03, 0x19
        /*0096*/ 	.short	0x0028


	//----- nvinfo : EIATTR_PARAM_CBANK
	.align		4
        /*0098*/ 	.byte	0x04, 0x0a
        /*009a*/ 	.short	(.L_4898 - .L_4897)
	.align		4
.L_4897:
        /*009c*/ 	.word	index@(.nv.constant0.vector_sinh)
        /*00a0*/ 	.short	0x0380
        /*00a2*/ 	.short	0x0028


	//----- nvinfo : EIATTR_SW_WAR
	.align		4
.L_4898:
        /*00a4*/ 	.byte	0x04, 0x36
        /*00a6*/ 	.short	(.L_4900 - .L_4899)
.L_4899:
        /*00a8*/ 	.word	0x00000008
.L_4900:


//--------------------- .nv.info.vector_atan2     --------------------------
	.section	.nv.info.vector_atan2,"",@"SHT_CUDA_INFO"
	.sectionflags	@""
	.align	4


	//----- nvinfo : EIATTR_CUDA_API_VERSION
	.align		4
        /*0000*/ 	.byte	0x04, 0x37
        /*0002*/ 	.short	(.L_4902 - .L_4901)
.L_4901:
        /*0004*/ 	.word	0x00000082


	//----- nvinfo : EIATTR_KPARAM_INFO
	.align		4
.L_4902:
        /*0008*/ 	.byte	0x04, 0x17
        /*000a*/ 	.short	(.L_4904 - .L_4903)
.L_4903:
        /*000c*/ 	.word	0x00000000
        /*0010*/ 	.short	0x0009
        /*0012*/ 	.short	0x0034
        /*0014*/ 	.byte	0x00, 0xf0, 0x11, 0x00


	//----- nvinfo : EIATTR_KPARAM_INFO
	.align		4
.L_4904:
        /*0018*/ 	.byte	0x04, 0x17
        /*001a*/ 	.short	(.L_4906 - .L_4905)
.L_4905:
        /*001c*/ 	.word	0x00000000
        /*0020*/ 	.short	0x0008
        /*0022*/ 	.short	0x0030
        /*0024*/ 	.byte	0x00, 0xf0, 0x11, 0x00


	//----- nvinfo : EIATTR_KPARAM_INFO
	.align		4
.L_4906:
        /*0028*/ 	.byte	0x04, 0x17
        /*002a*/ 	.short	(.L_4908 - .L_4907)
.L_4907:
        /*002c*/ 	.word	0x00000000
        /*0030*/ 	.short	0x0007
        /*0032*/ 	.short	0x0028
        /*0034*/ 	.byte	0x00, 0xf5, 0x21, 0x00


	//----- nvinfo : EIATTR_KPARAM_INFO
	.align		4
.L_4908:
        /*0038*/ 	.byte	0x04, 0x17
        /*003a*/ 	.short	(.L_4910 - .L_4909)
.L_4909:
        /*003c*/ 	.word	0x00000000
        /*0040*/ 	.short	0x0006
        /*0042*/ 	.short	0x0024
        /*0044*/ 	.byte	0x00, 0xf0, 0x11, 0x00


	//----- nvinfo : EIATTR_KPARAM_INFO
	.align		4
.L_4910:
        /*0048*/ 	.byte	0x04, 0x17
        /*004a*/ 	.short	(.L_4912 - .L_4911)
.L_4911:
        /*004c*/ 	.word	0x00000000
        /*0050*/ 	.short	0x0005
        /*0052*/ 	.short	0x0020
        /*0054*/ 	.byte	0x00, 0xf0, 0x11, 0x00


	//----- nvinfo : EIATTR_KPARAM_INFO
	.align		4
.L_4912:
        /*0058*/ 	.byte	0x04, 0x17
        /*005a*/ 	.short	(.L_4914 - .L_4913)
.L_4913:
        /*005c*/ 	.word	0x00000000
        /*0060*/ 	.short	0x0004
        /*0062*/ 	.short	0x0018
        /*0064*/ 	.byte	0x00, 0xf5, 0x21, 0x00


	//----- nvinfo : EIATTR_KPARAM_INFO
	.align		4
.L_4914:
        /*0068*/ 	.byte	0x04, 0x17
        /*006a*/ 	.short	(.L_4916 - .L_4915)
.L_4915:
        /*006c*/ 	.word	0x00000000
        /*0070*/ 	.short	0x0003
        /*0072*/ 	.short	0x0014
        /*0074*/ 	.byte	0x00, 0xf0, 0x11, 0x00


	//----- nvinfo : EIATTR_KPARAM_INFO
	.align		4
.L_4916:
        /*0078*/ 	.byte	0x04, 0x17
        /*007a*/ 	.short	(.L_4918 - .L_4917)
.L_4917:
        /*007c*/ 	.word	0x00000000
        /*0080*/ 	.short	0x0002
        /*0082*/ 	.short	0x0010
        /*0084*/ 	.byte	0x00, 0xf0, 0x11, 0x00


	//----- nvinfo : EIATTR_KPARAM_INFO
	.align		4
.L_4918:
        /*0088*/ 	.byte	0x04, 0x17
        /*008a*/ 	.short	(.L_4920 - .L_4919)
.L_4919:
        /*008c*/ 	.word	0x00000000
        /*0090*/ 	.short	0x0001
        /*0092*/ 	.short	0x0008
        /*0094*/ 	.byte	0x00, 0xf5, 0x21, 0x00


	//----- nvinfo : EIATTR_KPARAM_INFO
	.align		4
.L_4920:
        /*0098*/ 	.byte	0x04, 0x17
        /*009a*/ 	.short	(.L_4922 - .L_4921)
.L_4921:
        /*009c*/ 	.word	0x00000000
        /*00a0*/ 	.short	0x0000
        /*00a2*/ 	.short	0x0000
        /*00a4*/ 	.byte	0x00, 0xf0, 0x11, 0x00


	//----- nvinfo : EIATTR_SPARSE_MMA_MASK
	.align		4
.L_4922:
        /*00a8*/ 	.byte	0x03, 0x50
        /*00aa*/ 	.short	0x0000


	//----- nvinfo : EIATTR_MAXREG_COUNT
	.align		4
        /*00ac*/ 	.byte	0x03, 0x1b
        /*00ae*/ 	.short	0x00ff


	//----- nvinfo : EIATTR_MERCURY_ISA_VERSION
	.align		4
        /*00b0*/ 	.byte	0x03, 0x5f
        /*00b2*/ 	.short	0x0101


	//----- nvinfo : EIATTR_VRC_CTA_INIT_COUNT
	.align		4
        /*00b4*/ 	.byte	0x02, 0x4a
	.zero		1
	.zero		1


	//----- nvinfo : EIATTR_EXIT_INSTR_OFFSETS
	.align		4
        /*00b8*/ 	.byte	0x04, 0x1c
        /*00ba*/ 	.short	(.L_4924 - .L_4923)


	//   ....[0]....
.L_4923:
        /*00bc*/ 	.word	0x00000070


	//   ....[1]....
        /*00c0*/ 	.word	0x00000430


	//----- nvinfo : EIATTR_CRS_STACK_SIZE
	.align		4
.L_4924:
        /*00c4*/ 	.byte	0x04, 0x1e
        /*00c6*/ 	.short	(.L_4926 - .L_4925)
.L_4925:
        /*00c8*/ 	.word	0x00000000


	//----- nvinfo : EIATTR_CBANK_PARAM_SIZE
	.align		4
.L_4926:
        /*00cc*/ 	.byte	0x03, 0x19
        /*00ce*/ 	.short	0x0038


	//----- nvinfo : EIATTR_PARAM_CBANK
	.align		4
        /*00d0*/ 	.byte	0x04, 0x0a
        /*00d2*/ 	.short	(.L_4928 - .L_4927)
	.align		4
.L_4927:
        /*00d4*/ 	.word	index@(.nv.constant0.vector_atan2)
        /*00d8*/ 	.short	0x0380
        /*00da*/ 	.short	0x0038


	//----- nvinfo : EIATTR_SW_WAR
	.align		4
.L_4928:
        /*00dc*/ 	.byte	0x04, 0x36
        /*00de*/ 	.short	(.L_4930 - .L_4929)
.L_4929:
        /*00e0*/ 	.word	0x00000008
.L_4930:


//--------------------- .nv.info.vector_atan      --------------------------
	.section	.nv.info.vector_atan,"",@"SHT_CUDA_INFO"
	.sectionflags	@""
	.align	4


	//----- nvinfo : EIATTR_CUDA_API_VERSION
	.align		4
        /*0000*/ 	.byte	0x04, 0x37
        /*0002*/ 	.short	(.L_4932 - .L_4931)
.L_4931:
        /*0004*/ 	.word	0x00000082


	//----- nvinfo : EIATTR_KPARAM_INFO
	.align		4
.L_4932:
        /*0008*/ 	.byte	0x04, 0x17
        /*000a*/ 	.short	(.L_4934 - .L_4933)
.L_4933:
        /*000c*/ 	.word	0x00000000
        /*0010*/ 	.short	0x0006
        /*0012*/ 	.short	0x0024
        /*0014*/ 	.byte	0x00, 0xf0, 0x11, 0x00


	//----- nvinfo : EIATTR_KPARAM_INFO
	.align		4
.L_4934:
        /*0018*/ 	.byte	0x04, 0x17
        /*001a*/ 	.short	(.L_4936 - .L_4935)
.L_4935:
        /*001c*/ 	.word	0x00000000
        /*0020*/ 	.short	0x0005
        /*0022*/ 	.short	0x0020
        /*0024*/ 	.byte	0x00, 0xf0, 0x11, 0x00


	//----- nvinfo : EIATTR_KPARAM_INFO
	.align		4
.L_4936:
        /*0028*/ 	.byte	0x04, 0x17
        /*002a*/ 	.short	(.L_4938 - .L_4937)
.L_4937:
        /*002c*/ 	.word	0x00000000
        /*0030*/ 	.short	0x0004
        /*0032*/ 	.short	0x0018
        /*0034*/ 	.byte	0x00, 0xf5, 0x21, 0x00


	//----- nvinfo : EIATTR_KPARAM_INFO
	.align		4
.L_4938:
        /*0038*/ 	.byte	0x04, 0x17
        /*003a*/ 	.short	(.L_4940 - .L_4939)
.L_4939:
        /*003c*/ 	.word	0x00000000
        /*0040*/ 	.short	0x0003
        /*0042*/ 	.short	0x0014
        /*0044*/ 	.byte	0x00, 0xf0, 0x11, 0x00


	//----- nvinfo : EIATTR_KPARAM_INFO
	.align		4
.L_4940:
        /*0048*/ 	.byte	0x04, 0x17
        /*004a*/ 	.short	(.L_4942 - .L_4941)
.L_4941:
        /*004c*/ 	.word	0x00000000
        /*0050*/ 	.short	0x0002
        /*0052*/ 	.short	0x0010
        /*0054*/ 	.byte	0x00, 0xf0, 0x11, 0x00


	//----- nvinfo : EIATTR_KPARAM_INFO
	.align		4
.L_4942:
        /*0058*/ 	.byte	0x04, 0x17
        /*005a*/ 	.short	(.L_4944 - .L_4943)
.L_4943:
        /*005c*/ 	.word	0x00000000
        /*0060*/ 	.short	0x0001
        /*0062*/ 	.short	0x0008
        /*0064*/ 	.byte	0x00, 0xf5, 0x21, 0x00


	//----- nvinfo : EIATTR_KPARAM_INFO
	.align		4
.L_4944:
        /*0068*/ 	.byte	0x04, 0x17
        /*006a*/ 	.short	(.L_4946 - .L_4945)
.L_4945:
        /*006c*/ 	.word	0x00000000
        /*0070*/ 	.short	0x0000
        /*0072*/ 	.short	0x0000
        /*0074*/ 	.byte	0x00, 0xf0, 0x11, 0x00


	//----- nvinfo : EIATTR_SPARSE_MMA_MASK
	.align		4
.L_4946:
        /*0078*/ 	.byte	0x03, 0x50
        /*007a*/ 	.short	0x0000


	//----- nvinfo : EIATTR_MAXREG_COUNT
	.align		4
        /*007c*/ 	.byte	0x03, 0x1b
        /*007e*/ 	.short	0x00ff


	//----- nvinfo : EIATTR_MERCURY_ISA_VERSION
	.align		4
        /*0080*/ 	.byte	0x03, 0x5f
        /*0082*/ 	.short	0x0101


	//----- nvinfo : EIATTR_VRC_CTA_INIT_COUNT
	.align		4
        /*0084*/ 	.byte	0x02, 0x4a
	.zero		1
	.zero		1


	//----- nvinfo : EIATTR_EXIT_INSTR_OFFSETS
	.align		4
        /*0088*/ 	.byte	0x04, 0x1c
        /*008a*/ 	.short	(.L_4948 - .L_4947)


	//   ....[0]....
.L_4947:
        /*008c*/ 	.word	0x00000070


	//   ....[1]....
        /*0090*/ 	.word	0x00000260


	//----- nvinfo : EIATTR_CBANK_PARAM_SIZE
	.align		4
.L_4948:
        /*0094*/ 	.byte	0x03, 0x19
        /*0096*/ 	.short	0x0028


	//----- nvinfo : EIATTR_PARAM_CBANK
	.align		4
        /*0098*/ 	.byte	0x04, 0x0a
        /*009a*/ 	.short	(.L_4950 - .L_4949)
	.align		4
.L_4949:
        /*009c*/ 	.word	index@(.nv.constant0.vector_atan)
        /*00a0*/ 	.short	0x0380
        /*00a2*/ 	.short	0x0028


	//----- nvinfo : EIATTR_SW_WAR
	.align		4
.L_4950:
        /*00a4*/ 	.byte	0x04, 0x36
        /*00a6*/ 	.short	(.L_4952 - .L_4951)
.L_4951:
        /*00a8*/ 	.word	0x00000008
.L_4952:


//--------------------- .nv.info.vector_acos      --------------------------
	.section	.nv.info.vector_acos,"",@"SHT_CUDA_INFO"
	.sectionflags	@""
	.align	4


	//----- nvinfo : EIATTR_CUDA_API_VERSION
	.align		4
        /*0000*/ 	.byte	0x04, 0x37
        /*0002*/ 	.short	(.L_4954 - .L_4953)
.L_4953:
        /*0004*/ 	.word	0x00000082


	//----- nvinfo : EIATTR_KPARAM_INFO
	.align		4
.L_4954:
        /*0008*/ 	.byte	0x04, 0x17
        /*000a*/ 	.short	(.L_4956 - .L_4955)
.L_4955:
        /*000c*/ 	.word	0x00000000
        /*0010*/ 	.short	0x0006
        /*0012*/ 	.short	0x0024
        /*0014*/ 	.byte	0x00, 0xf0, 0x11, 0x00


	//----- nvinfo : EIATTR_KPARAM_INFO
	.align		4
.L_4956:
        /*0018*/ 	.byte	0x04, 0x17
        /*001a*/ 	.short	(.L_4958 - .L_4957)
.L_4957:
        /*001c*/ 	.word	0x00000000
        /*0020*/ 	.short	0x0005
        /*0022*/ 	.short	0x0020
        /*0024*/ 	.byte	0x00, 0xf0, 0x11, 0x00


	//----- nvinfo : EIATTR_KPARAM_INFO
	.align		4
.L_4958:
        /*0028*/ 	.byte	0x04, 0x17
        /*002a*/ 	.short	(.L_4960 - .L_4959)
.L_4959:
        /*002c*/ 	.word	0x00000000
        /*0030*/ 	.short	0x0004
        /*0032*/ 	.short	0x0018
        /*0034*/ 	.byte	0x00, 0xf5, 0x21, 0x00


	//----- nvinfo : EIATTR_KPARAM_INFO
	.align		4
.L_4960:
        /*0038*/ 	.byte	0x04, 0x17
        /*003a*/ 	.short	(.L_4962 - .L_4961)
.L_4961:
        /*003c*/ 	.word	0x00000000
        /*0040*/ 	.short	0x0003
        /*0042*/ 	.short	0x0014
        /*0044*/ 	.byte	0x00, 0xf0, 0x11, 0x00


	//----- nvinfo : EIATTR_KPARAM_INFO
	.align		4
.L_4962:
        /*0048*/ 	.byte	0x04, 0x17
        /*004a*/ 	.short	(.L_4964 - .L_4963)
.L_4963:
        /*004c*/ 	.word	0x00000000
        /*0050*/ 	.short	0x0002
        /*0052*/ 	.short	0x0010
        /*0054*/ 	.byte	0x00, 0xf0, 0x11, 0x00


	//----- nvinfo : EIATTR_KPARAM_INFO
	.align		4
.L_4964:
        /*0058*/ 	.byte	0x04, 0x17
        /*005a*/ 	.short	(.L_4966 - .L_4965)
.L_4965:
        /*005c*/ 	.word	0x00000000
        /*0060*/ 	.short	0x0001
        /*0062*/ 	.short	0x0008
        /*0064*/ 	.byte	0x00, 0xf5, 0x21, 0x00


	//----- nvinfo : EIATTR_KPARAM_INFO
	.align		4
.L_4966:
        /*0068*/ 	.byte	0x04, 0x17
        /*006a*/ 	.short	(.L_4968 - .L_4967)
.L_4967:
        /*006c*/ 	.word	0x00000000
        /*0070*/ 	.short	0x0000
        /*0072*/ 	.short	0x0000
        /*0074*/ 	.byte	0x00, 0xf0, 0x11, 0x00


	//----- nvinfo : EIATTR_SPARSE_MMA_MASK
	.align		4
.L_4968:
        /*0078*/ 	.byte	0x03, 0x50
        /*007a*/ 	.short	0x0000


	//----- nvinfo : EIATTR_MAXREG_COUNT
	.align		4
        /*007c*/ 	.byte	0x03, 0x1b
        /*007e*/ 	.short	0x00ff


	//----- nvinfo : EIATTR_MERCURY_ISA_VERSION
	.align		4
        /*0080*/ 	.byte	0x03, 0x5f
        /*0082*/ 	.short	0x0101


	//----- nvinfo : EIATTR_VRC_CTA_INIT_COUNT
	.align		4
        /*0084*/ 	.byte	0x02, 0x4a
	.zero		1
	.zero		1


	//----- nvinfo : EIATTR_EXIT_INSTR_OFFSETS
	.align		4
        /*0088*/ 	.byte	0x04, 0x1c
        /*008a*/ 	.short	(.L_4970 - .L_4969)


	//   ....[0]....
.L_4969:
        /*008c*/ 	.word	0x00000070


	//   ....[1]....
        /*0090*/ 	.word	0x000002d0


	//----- nvinfo : EIATTR_CBANK_PARAM_SIZE
	.align		4
.L_4970:
        /*0094*/ 	.byte	0x03, 0x19
        /*0096*/ 	.short	0x0028


	//----- nvinfo : EIATTR_PARAM_CBANK
	.align		4
        /*0098*/ 	.byte	0x04, 0x0a
        /*009a*/ 	.short	(.L_4972 - .L_4971)
	.align		4
.L_4971:
        /*009c*/ 	.word	index@(.nv.constant0.vector_acos)
        /*00a0*/ 	.short	0x0380
        /*00a2*/ 	.short	0x0028


	//----- nvinfo : EIATTR_SW_WAR
	.align		4
.L_4972:
        /*00a4*/ 	.byte	0x04, 0x36
        /*00a6*/ 	.short	(.L_4974 - .L_4973)
.L_4973:
        /*00a8*/ 	.word	0x00000008
.L_4974:


//--------------------- .nv.info.vector_asin      --------------------------
	.section	.nv.info.vector_asin,"",@"SHT_CUDA_INFO"
	.sectionflags	@""
	.align	4


	//----- nvinfo : EIATTR_CUDA_API_VERSION
	.align		4
        /*0000*/ 	.byte	0x04, 0x37
        /*0002*/ 	.short	(.L_4976 - .L_4975)
.L_4975:
        /*0004*/ 	.word	0x00000082


	//----- nvinfo : EIATTR_KPARAM_INFO
	.align		4
.L_4976:
        /*0008*/ 	.byte	0x04, 0x17
        /*000a*/ 	.short	(.L_4978 - .L_4977)
.L_4977:
        /*000c*/ 	.word	0x00000000
        /*0010*/ 	.short	0x0006
        /*0012*/ 	.short	0x0024
        /*0014*/ 	.byte	0x00, 0xf0, 0x11, 0x00


	//----- nvinfo : EIATTR_KPARAM_INFO
	.align		4
.L_4978:
        /*0018*/ 	.byte	0x04, 0x17
        /*001a*/ 	.short	(.L_4980 - .L_4979)
.L_4979:
        /*001c*/ 	.word	0x00000000
        /*0020*/ 	.short	0x0005
        /*0022*/ 	.short	0x0020
        /*0024*/ 	.byte	0x00, 0xf0, 0x11, 0x00


	//----- nvinfo : EIATTR_KPARAM_INFO
	.align		4
.L_4980:
        /*0028*/ 	.byte	0x04, 0x17
        /*002a*/ 	.short	(.L_4982 - .L_4981)
.L_4981:
        /*002c*/ 	.word	0x00000000
        /*0030*/ 	.short	0x0004
        /*0032*/ 	.short	0x0018
        /*0034*/ 	.byte	0x00, 0xf5, 0x21, 0x00


	//----- nvinfo : EIATTR_KPARAM_INFO
	.align		4
.L_4982:
        /*0038*/ 	.byte	0x04, 0x17
        /*003a*/ 	.short	(.L_4984 - .L_4983)
.L_4983:
        /*003c*/ 	.word	0x00000000
        /*0040*/ 	.short	0x0003
        /*0042*/ 	.short	0x0014
        /*0044*/ 	.byte	0x00, 0xf0, 0x11, 0x00


	//----- nvinfo : EIATTR_KPARAM_INFO
	.align		4
.L_4984:
        /*0048*/ 	.byte	0x04, 0x17
        /*004a*/ 	.short	(.L_4986 - .L_4985)
.L_4985:
        /*004c*/ 	.word	0x00000000
        /*0050*/ 	.short	0x0002
        /*0052*/ 	.short	0x0010
        /*0054*/ 	.byte	0x00, 0xf0, 0x11, 0x00


	//----- nvinfo : EIATTR_KPARAM_INFO
	.align		4
.L_4986:
        /*0058*/ 	.byte	0x04, 0x17
        /*005a*/ 	.short	(.L_4988 - .L_4987)
.L_4987:
        /*005c*/ 	.word	0x00000000
        /*0060*/ 	.short	0x0001
        /*0062*/ 	.short	0x0008
        /*0064*/ 	.byte	0x00, 0xf5, 0x21, 0x00


	//----- nvinfo : EIATTR_KPARAM_INFO
	.align		4
.L_4988:
        /*0068*/ 	.byte	0x04, 0x17
        /*006a*/ 	.short	(.L_4990 - .L_4989)
.L_4989:
        /*006c*/ 	.word	0x00000000
        /*0070*/ 	.short	0x0000
        /*0072*/ 	.short	0x0000
        /*0074*/ 	.byte	0x00, 0xf0, 0x11, 0x00


	//----- nvinfo : EIATTR_SPARSE_MMA_MASK
	.align		4
.L_4990:
        /*0078*/ 	.byte	0x03, 0x50
        /*007a*/ 	.short	0x0000


	//----- nvinfo : EIATTR_MAXREG_COUNT
	.align		4
        /*007c*/ 	.byte	0x03, 0x1b
        /*007e*/ 	.short	0x00ff


	//----- nvinfo : EIATTR_MERCURY_ISA_VERSION
	.align		4
        /*0080*/ 	.byte	0x03, 0x5f
        /*0082*/ 	.short	0x0101


	//----- nvinfo : EIATTR_VRC_CTA_INIT_COUNT
	.align		4
        /*0084*/ 	.byte	0x02, 0x4a
	.zero		1
	.zero		1


	//----- nvinfo : EIATTR_EXIT_INSTR_OFFSETS
	.align		4
        /*0088*/ 	.byte	0x04, 0x1c
        /*008a*/ 	.short	(.L_4992 - .L_4991)


	//   ....[0]....
.L_4991:
        /*008c*/ 	.word	0x00000070


	//   ....[1]....
        /*0090*/ 	.word	0x000002c0


	//----- nvinfo : EIATTR_CBANK_PARAM_SIZE
	.align		4
.L_4992:
        /*0094*/ 	.byte	0x03, 0x19
        /*0096*/ 	.short	0x0028


	//----- nvinfo : EIATTR_PARAM_CBANK
	.align		4
        /*0098*/ 	.byte	0x04, 0x0a
        /*009a*/ 	.short	(.L_4994 - .L_4993)
	.align		4
.L_4993:
        /*009c*/ 	.word	index@(.nv.constant0.vector_asin)
        /*00a0*/ 	.short	0x0380
        /*00a2*/ 	.short	0x0028


	//----- nvinfo : EIATTR_SW_WAR
	.align		4
.L_4994:
        /*00a4*/ 	.byte	0x04, 0x36
        /*00a6*/ 	.short	(.L_4996 - .L_4995)
.L_4995:
        /*00a8*/ 	.word	0x00000008
.L_4996:


//--------------------- .nv.info.vector_sincos    --------------------------
	.section	.nv.info.vector_sincos,"",@"SHT_CUDA_INFO"
	.sectionflags	@""
	.align	4


	//----- nvinfo : EIATTR_CUDA_API_VERSION
	.align		4
        /*0000*/ 	.byte	0x04, 0x37
        /*0002*/ 	.short	(.L_4998 - .L_4997)
.L_4997:
        /*0004*/ 	.word	0x00000082


	//----- nvinfo : EIATTR_KPARAM_INFO
	.align		4
.L_4998:
        /*0008*/ 	.byte	0x04, 0x17
        /*000a*/ 	.short	(.L_5000 - .L_4999)
.L_4999:
        /*000c*/ 	.word	0x00000000
        /*0010*/ 	.short	0x0009
        /*0012*/ 	.short	0x0034
        /*0014*/ 	.byte	0x00, 0xf0, 0x11, 0x00


	//----- nvinfo : EIATTR_KPARAM_INFO
	.align		4
.L_5000:
        /*0018*/ 	.byte	0x04, 0x17
        /*001a*/ 	.short	(.L_5002 - .L_5001)
.L_5001:
        /*001c*/ 	.word	0x00000000
        /*0020*/ 	.short	0x0008
        /*0022*/ 	.short	0x0030
        /*0024*/ 	.byte	0x00, 0xf0, 0x11, 0x00


	//----- nvinfo : EIATTR_KPARAM_INFO
	.align		4
.L_5002:
        /*0028*/ 	.byte	0x04, 0x17
        /*002a*/ 	.short	(.L_5004 - .L_5003)
.L_5003:
        /*002c*/ 	.word	0x00000000
        /*0030*/ 	.short	0x0007
        /*0032*/ 	.short	0x0028
        /*0034*/ 	.byte	0x00, 0xf5, 0x21, 0x00


	//----- nvinfo : EIATTR_KPARAM_INFO
	.align		4
.L_5004:
        /*0038*/ 	.byte	0x04, 0x17
        /*003a*/ 	.short	(.L_5006 - .L_5005)
.L_5005:
        /*003c*/ 	.word	0x00000000
        /*0040*/ 	.short	0x0006
        /*0042*/ 	.short	0x0024
        /*0044*/ 	.byte	0x00, 0xf0, 0x11, 0x00


	//----- nvinfo : EIATTR_KPARAM_INFO
	.align		4
.L_5006:
        /*0048*/ 	.byte	0x04, 0x17
        /*004a*/ 	.short	(.L_5008 - .L_5007)
.L_5007:
        /*004c*/ 	.word	0x00000000
        /*0050*/ 	.short	0x0005
        /*0052*/ 	.short	0x0020
        /*0054*/ 	.byte	0x00, 0xf0, 0x11, 0x00


	//----- nvinfo : EIATTR_KPARAM_INFO
	.align		4
.L_5008:
        /*0058*/ 	.byte	0x04, 0x17
        /*005a*/ 	.short	(.L_5010 - .L_5009)
.L_5009:
        /*005c*/ 	.word	0x00000000
        /*0060*/ 	.short	0x0004
        /*0062*/ 	.short	0x0018
        /*0064*/ 	.byte	0x00, 0xf5, 0x21, 0x00


	//----- nvinfo : EIATTR_KPARAM_INFO
	.align		4
.L_5010:
        /*0068*/ 	.byte	0x04, 0x17
        /*006a*/ 	.short	(.L_5012 - .L_5011)
.L_5011:
        /*006c*/ 	.word	0x00000000
        /*0070*/ 	.short	0x0003
        /*0072*/ 	.short	0x0014
        /*0074*/ 	.byte	0x00, 0xf0, 0x11, 0x00


	//----- nvinfo : EIATTR_KPARAM_INFO
	.align		4
.L_5012:
        /*0078*/ 	.byte	0x04, 0x17
        /*007a*/ 	.short	(.L_5014 - .L_5013)
.L_5013:
        /*007c*/ 	.word	0x00000000
        /*0080*/ 	.short	0x0002
        /*0082*/ 	.short	0x0010
        /*0084*/ 	.byte	0x00, 0xf0, 0x11, 0x00


	//----- nvinfo : EIATTR_KPARAM_INFO
	.align		4
.L_5014:
        /*0088*/ 	.byte	0x04, 0x17
        /*008a*/ 	.short	(.L_5016 - .L_5015)
.L_5015:
        /*008c*/ 	.word	0x00000000
        /*0090*/ 	.short	0x0001
        /*0092*/ 	.short	0x0008
        /*0094*/ 	.byte	0x00, 0xf5, 0x21, 0x00


	//----- nvinfo : EIATTR_KPARAM_INFO
	.align		4
.L_5016:
        /*0098*/ 	.byte	0x04, 0x17
        /*009a*/ 	.short	(.L_5018 - .L_5017)
.L_5017:
        /*009c*/ 	.word	0x00000000
        /*00a0*/ 	.short	0x0000
        /*00a2*/ 	.short	0x0000
        /*00a4*/ 	.byte	0x00, 0xf0, 0x11, 0x00


	//----- nvinfo : EIATTR_SPARSE_MMA_MASK
	.align		4
.L_5018:
        /*00a8*/ 	.byte	0x03, 0x50
        /*00aa*/ 	.short	0x0000


	//----- nvinfo : EIATTR_MAXREG_COUNT
	.align		4
        /*00ac*/ 	.byte	0x03, 0x1b
        /*00ae*/ 	.short	0x00ff


	//----- nvinfo : EIATTR_MERCURY_ISA_VERSION
	.align		4
        /*00b0*/ 	.byte	0x03, 0x5f
        /*00b2*/ 	.short	0x0101


	//----- nvinfo : EIATTR_VRC_CTA_INIT_COUNT
	.align		4
        /*00b4*/ 	.byte	0x02, 0x4a
	.zero		1
	.zero		1


	//----- nvinfo : EIATTR_EXIT_INSTR_OFFSETS
	.align		4
        /*00b8*/ 	.byte	0x04, 0x1c
        /*00ba*/ 	.short	(.L_5020 - .L_5019)


	//   ....[0]....
.L_5019:
        /*00bc*/ 	.word	0x00000070


	//   ....[1]....
        /*00c0*/ 	.word	0x00000960


	//----- nvinfo : EIATTR_CRS_STACK_SIZE
	.align		4
.L_5020:
        /*00c4*/ 	.byte	0x04, 0x1e
        /*00c6*/ 	.short	(.L_5022 - .L_5021)
.L_5021:
        /*00c8*/ 	.word	0x00000000


	//----- nvinfo : EIATTR_CBANK_PARAM_SIZE
	.align		4
.L_5022:
        /*00cc*/ 	.byte	0x03, 0x19
        /*00ce*/ 	.short	0x0038


	//----- nvinfo : EIATTR_PARAM_CBANK
	.align		4
        /*00d0*/ 	.byte	0x04, 0x0a
        /*00d2*/ 	.short	(.L_5024 - .L_5023)
	.align		4
.L_5023:
        /*00d4*/ 	.word	index@(.nv.constant0.vector_sincos)
        /*00d8*/ 	.short	0x0380
        /*00da*/ 	.short	0x0038


	//----- nvinfo : EIATTR_SW_WAR
	.align		4
.L_5024:
        /*00dc*/ 	.byte	0x04, 0x36
        /*00de*/ 	.short	(.L_5026 - .L_5025)
.L_5025:
        /*00e0*/ 	.word	0x00000008
.L_5026:


//--------------------- .nv.info.vector_tan       --------------------------
	.section	.nv.info.vector_tan,"",@"SHT_CUDA_INFO"
	.sectionflags	@""
	.align	4


	//----- nvinfo : EIATTR_CUDA_API_VERSION
	.align		4
        /*0000*/ 	.byte	0x04, 0x37
        /*0002*/ 	.short	(.L_5028 - .L_5027)
.L_5027:
        /*0004*/ 	.word	0x00000082


	//----- nvinfo : EIATTR_KPARAM_INFO
	.align		4
.L_5028:
        /*0008*/ 	.byte	0x04, 0x17
        /*000a*/ 	.short	(.L_5030 - .L_5029)
.L_5029:
        /*000c*/ 	.word	0x00000000
        /*0010*/ 	.short	0x0006
        /*0012*/ 	.short	0x0024
        /*0014*/ 	.byte	0x00, 0xf0, 0x11, 0x00


	//----- nvinfo : EIATTR_KPARAM_INFO
	.align		4
.L_5030:
        /*0018*/ 	.byte	0x04, 0x17
        /*001a*/ 	.short	(.L_5032 - .L_5031)
.L_5031:
        /*001c*/ 	.word	0x00000000
        /*0020*/ 	.short	0x0005
        /*0022*/ 	.short	0x0020
        /*0024*/ 	.byte	0x00, 0xf0, 0x11, 0x00


	//----- nvinfo : EIATTR_KPARAM_INFO
	.align		4
.L_5032:
        /*0028*/ 	.byte	0x04, 0x17
        /*002a*/ 	.short	(.L_5034 - .L_5033)
.L_5033:
        /*002c*/ 	.word	0x00000000
        /*0030*/ 	.short	0x0004
        /*0032*/ 	.short	0x0018
        /*0034*/ 	.byte	0x00, 0xf5, 0x21, 0x00


	//----- nvinfo : EIATTR_KPARAM_INFO
	.align		4
.L_5034:
        /*0038*/ 	.byte	0x04, 0x17
        /*003a*/ 	.short	(.L_5036 - .L_5035)
.L_5035:
        /*003c*/ 	.word	0x00000000
        /*0040*/ 	.short	0x0003
        /*0042*/ 	.short	0x0014
        /*0044*/ 	.byte	0x00, 0xf0, 0x11, 0x00


	//----- nvinfo : EIATTR_KPARAM_INFO
	.align		4
.L_5036:
        /*0048*/ 	.byte	0x04, 0x17
        /*004a*/ 	.short	(.L_5038 - .L_5037)
.L_5037:
        /*004c*/ 	.word	0x00000000
        /*0050*/ 	.short	0x0002
        /*0052*/ 	.short	0x0010
        /*0054*/ 	.byte	0x00, 0xf0, 0x11, 0x00


	//----- nvinfo : EIATTR_KPARAM_INFO
	.align		4
.L_5038:
        /*0058*/ 	.byte	0x04, 0x17
        /*005a*/ 	.short	(.L_5040 - .L_5039)
.L_5039:
        /*005c*/ 	.word	0x00000000
        /*0060*/ 	.short	0x0001
        /*0062*/ 	.short	0x0008
        /*0064*/ 	.byte	0x00, 0xf5, 0x21, 0x00


	//----- nvinfo : EIATTR_KPARAM_INFO
	.align		4
.L_5040:
        /*0068*/ 	.byte	0x04, 0x17
        /*006a*/ 	.short	(.L_5042 - .L_5041)
.L_5041:
        /*006c*/ 	.word	0x00000000
        /*0070*/ 	.short	0x0000
        /*0072*/ 	.short	0x0000
        /*0074*/ 	.byte	0x00, 0xf0, 0x11, 0x00


	//----- nvinfo : EIATTR_SPARSE_MMA_MASK
	.align		4
.L_5042:
        /*0078*/ 	.byte	0x03, 0x50
        /*007a*/ 	.short	0x0000


	//----- nvinfo : EIATTR_MAXREG_COUNT
	.align		4
        /*007c*/ 	.byte	0x03, 0x1b
        /*007e*/ 	.short	0x00ff


	//----- nvinfo : EIATTR_MERCURY_ISA_VERSION
	.align		4
        /*0080*/ 	.byte	0x03, 0x5f
        /*0082*/ 	.short	0x0101


	//----- nvinfo : EIATTR_VRC_CTA_INIT_COUNT
	.align		4
        /*0084*/ 	.byte	0x02, 0x4a
	.zero		1
	.zero		1


	//----- nvinfo : EIATTR_EXIT_INSTR_OFFSETS
	.align		4
        /*0088*/ 	.byte	0x04, 0x1c
        /*008a*/ 	.short	(.L_5044 - .L_5043)


	//   ....[0]....
.L_5043:
        /*008c*/ 	.word	0x00000070


	//   ....[1]....
        /*0090*/ 	.word	0x000008a0


	//----- nvinfo : EIATTR_CRS_STACK_SIZE
	.align		4
.L_5044:
        /*0094*/ 	.byte	0x04, 0x1e
        /*0096*/ 	.short	(.L_5046 - .L_5045)
.L_5045:
        /*0098*/ 	.word	0x00000000


	//----- nvinfo : EIATTR_CBANK_PARAM_SIZE
	.align		4
.L_5046:
        /*009c*/ 	.byte	0x03, 0x19
        /*009e*/ 	.short	0x0028


	//----- nvinfo : EIATTR_PARAM_CBANK
	.align		4
        /*00a0*/ 	.byte	0x04, 0x0a
        /*00a2*/ 	.short	(.L_5048 - .L_5047)
	.align		4
.L_5047:
        /*00a4*/ 	.word	index@(.nv.constant0.vector_tan)
        /*00a8*/ 	.short	0x0380
        /*00aa*/ 	.short	0x0028


	//----- nvinfo : EIATTR_SW_WAR
	.align		4
.L_5048:
        /*00ac*/ 	.byte	0x04, 0x36
        /*00ae*/ 	.short	(.L_5050 - .L_5049)
.L_5049:
        /*00b0*/ 	.word	0x00000008
.L_5050:


//--------------------- .nv.info.vector_cos       --------------------------
	.section	.nv.info.vector_cos,"",@"SHT_CUDA_INFO"
	.sectionflags	@""
	.align	4


	//----- nvinfo : EIATTR_CUDA_API_VERSION
	.align		4
        /*0000*/ 	.byte	0x04, 0x37
        /*0002*/ 	.short	(.L_5052 - .L_5051)
.L_5051:
        /*0004*/ 	.word	0x00000082


	//----- nvinfo : EIATTR_KPARAM_INFO
	.align		4
.L_5052:
        /*0008*/ 	.byte	0x04, 0x17
        /*000a*/ 	.short	(.L_5054 - .L_5053)
.L_5053:
        /*000c*/ 	.word	0x00000000
        /*0010*/ 	.short	0x0006
        /*0012*/ 	.short	0x0024
        /*0014*/ 	.byte	0x00, 0xf0, 0x11, 0x00


	//----- nvinfo : EIATTR_KPARAM_INFO
	.align		4
.L_5054:
        /*0018*/ 	.byte	0x04, 0x17
        /*001a*/ 	.short	(.L_5056 - .L_5055)
.L_5055:
        /*001c*/ 	.word	0x00000000
        /*0020*/ 	.short	0x0005
        /*0022*/ 	.short	0x0020
        /*0024*/ 	.byte	0x00, 0xf0, 0x11, 0x00


	//----- nvinfo : EIATTR_KPARAM_INFO
	.align		4
.L_5056:
        /*0028*/ 	.byte	0x04, 0x17
        /*002a*/ 	.short	(.L_5058 - .L_5057)
.L_5057:
        /*002c*/ 	.word	0x00000000
        /*0030*/ 	.short	0x0004
        /*0032*/ 	.short	0x0018
        /*0034*/ 	.byte	0x00, 0xf5, 0x21, 0x00


	//----- nvinfo : EIATTR_KPARAM_INFO
	.align		4
.L_5058:
        /*0038*/ 	.byte	0x04, 0x17
        /*003a*/ 	.short	(.L_5060 - .L_5059)
.L_5059:
        /*003c*/ 	.word	0x00000000
        /*0040*/ 	.short	0x0003
        /*0042*/ 	.short	0x0014
        /*0044*/ 	.byte	0x00, 0xf0, 0x11, 0x00


	//----- nvinfo : EIATTR_KPARAM_INFO
	.align		4
.L_5060:
        /*0048*/ 	.byte	0x04, 0x17
        /*004a*/ 	.short	(.L_5062 - .L_5061)
.L_5061:
        /*004c*/ 	.word	0x00000000
        /*0050*/ 	.short	0x0002
        /*0052*/ 	.short	0x0010
        /*0054*/ 	.byte	0x00, 0xf0, 0x11, 0x00


	//----- nvinfo : EIATTR_KPARAM_INFO
	.align		4
.L_5062:
        /*0058*/ 	.byte	0x04, 0x17
        /*005a*/ 	.short	(.L_5064 - .L_5063)
.L_5063:
        /*005c*/ 	.word	0x00000000
        /*0060*/ 	.short	0x0001
        /*0062*/ 	.short	0x0008
        /*0064*/ 	.byte	0x00, 0xf5, 0x21, 0x00


	//----- nvinfo : EIATTR_KPARAM_INFO
	.align		4
.L_5064:
        /*0068*/ 	.byte	0x04, 0x17
        /*006a*/ 	.short	(.L_5066 - .L_5065)
.L_5065:
        /*006c*/ 	.word	0x00000000
        /*0070*/ 	.short	0x0000
        /*0072*/ 	.short	0x0000
        /*0074*/ 	.byte	0x00, 0xf0, 0x11, 0x00


	//----- nvinfo : EIATTR_SPARSE_MMA_MASK
	.align		4
.L_5066:
        /*0078*/ 	.byte	0x03, 0x50
        /*007a*/ 	.short	0x0000


	//----- nvinfo : EIATTR_MAXREG_COUNT
	.align		4
        /*007c*/ 	.byte	0x03, 0x1b
        /*007e*/ 	.short	0x00ff


	//----- nvinfo : EIATTR_MERCURY_ISA_VERSION
	.align		4
        /*0080*/ 	.byte	0x03, 0x5f
        /*0082*/ 	.short	0x0101


	//----- nvinfo : EIATTR_VRC_CTA_INIT_COUNT
	.align		4
        /*0084*/ 	.byte	0x02, 0x4a
	.zero		1
	.zero		1


	//----- nvinfo : EIATTR_EXIT_INSTR_OFFSETS
	.align		4
        /*0088*/ 	.byte	0x04, 0x1c
        /*008a*/ 	.short	(.L_5068 - .L_5067)


	//   ....[0]....
.L_5067:
        /*008c*/ 	.word	0x00000070


	//   ....[1]....
        /*0090*/ 	.word	0x000008f0


	//----- nvinfo : EIATTR_CRS_STACK_SIZE
	.align		4
.L_5068:
        /*0094*/ 	.byte	0x04, 0x1e
        /*0096*/ 	.short	(.L_5070 - .L_5069)
.L_5069:
        /*0098*/ 	.word	0x00000000


	//----- nvinfo : EIATTR_CBANK_PARAM_SIZE
	.align		4
.L_5070:
        /*009c*/ 	.byte	0x03, 0x19
        /*009e*/ 	.short	0x0028


	//----- nvinfo : EIATTR_PARAM_CBANK
	.align		4
        /*00a0*/ 	.byte	0x04, 0x0a
        /*00a2*/ 	.short	(.L_5072 - .L_5071)
	.align		4
.L_5071:
        /*00a4*/ 	.word	index@(.nv.constant0.vector_cos)
        /*00a8*/ 	.short	0x0380
        /*00aa*/ 	.short	0x0028


	//----- nvinfo : EIATTR_SW_WAR
	.align		4
.L_5072:
        /*00ac*/ 	.byte	0x04, 0x36
        /*00ae*/ 	.short	(.L_5074 - .L_5073)
.L_5073:
        /*00b0*/ 	.word	0x00000008
.L_5074:


//--------------------- .nv.info.vector_sin       --------------------------
	.section	.nv.info.vector_sin,"",@"SHT_CUDA_INFO"
	.sectionflags	@""
	.align	4


	//----- nvinfo : EIATTR_CUDA_API_VERSION
	.align		4
        /*0000*/ 	.byte	0x04, 0x37
        /*0002*/ 	.short	(.L_5076 - .L_5075)
.L_5075:
        /*0004*/ 	.word	0x00000082


	//----- nvinfo : EIATTR_KPARAM_INFO
	.align		4
.L_5076:
        /*0008*/ 	.byte	0x04, 0x17
        /*000a*/ 	.short	(.L_5078 - .L_5077)
.L_5077:
        /*000c*/ 	.word	0x00000000
        /*0010*/ 	.short	0x0006
        /*0012*/ 	.short	0x0024
        /*0014*/ 	.byte	0x00, 0xf0, 0x11, 0x00


	//----- nvinfo : EIATTR_KPARAM_INFO
	.align		4
.L_5078:
        /*0018*/ 	.byte	0x04, 0x17
        /*001a*/ 	.short	(.L_5080 - .L_5079)
.L_5079:
        /*001c*/ 	.word	0x00000000
        /*0020*/ 	.short	0x0005
        /*0022*/ 	.short	0x0020
        /*0024*/ 	.byte	0x00, 0xf0, 0x11, 0x00


	//----- nvinfo : EIATTR_KPARAM_INFO
	.align		4
.L_5080:
        /*0028*/ 	.byte	0x04, 0x17
        /*002a*/ 	.short	(.L_5082 - .L_5081)
.L_5081:
        /*002c*/ 	.word	0x00000000
        /*0030*/ 	.short	0x0004
        /*0032*/ 	.short	0x0018
        /*0034*/ 	.byte	0x00, 0xf5, 0x21, 0x00


	//----- nvinfo : EIATTR_KPARAM_INFO
	.align		4
.L_5082:
        /*0038*/ 	.byte	0x04, 0x17
        /*003a*/ 	.short	(.L_5084 - .L_5083)
.L_5083:
        /*003c*/ 	.word	0x00000000
        /*0040*/ 	.short	0x0003
        /*0042*/ 	.short	0x0014
        /*0044*/ 	.byte	0x00, 0xf0, 0x11, 0x00


	//----- nvinfo : EIATTR_KPARAM_INFO
	.align		4
.L_5084:
        /*0048*/ 	.byte	0x04, 0x17
        /*004a*/ 	.short	(.L_5086 - .L_5085)
.L_5085:
        /*004c*/ 	.word	0x00000000
        /*0050*/ 	.short	0x0002
        /*0052*/ 	.short	0x0010
        /*0054*/ 	.byte	0x00, 0xf0, 0x11, 0x00


	//----- nvinfo : EIATTR_KPARAM_INFO
	.align		4
.L_5086:
        /*0058*/ 	.byte	0x04, 0x17
        /*005a*/ 	.short	(.L_5088 - .L_5087)
.L_5087:
        /*005c*/ 	.word	0x00000000
        /*0060*/ 	.short	0x0001
        /*0062*/ 	.short	0x0008
        /*0064*/ 	.byte	0x00, 0xf5, 0x21, 0x00


	//----- nvinfo : EIATTR_KPARAM_INFO
	.align		4
.L_5088:
        /*0068*/ 	.byte	0x04, 0x17
        /*006a*/ 	.short	(.L_5090 - .L_5089)
.L_5089:
        /*006c*/ 	.word	0x00000000
        /*0070*/ 	.short	0x0000
        /*0072*/ 	.short	0x0000
        /*0074*/ 	.byte	0x00, 0xf0, 0x11, 0x00


	//----- nvinfo : EIATTR_SPARSE_MMA_MASK
	.align		4
.L_5090:
        /*0078*/ 	.byte	0x03, 0x50
        /*007a*/ 	.short	0x0000


	//----- nvinfo : EIATTR_MAXREG_COUNT
	.align		4
        /*007c*/ 	.byte	0x03, 0x1b
        /*007e*/ 	.short	0x00ff


	//----- nvinfo : EIATTR_MERCURY_ISA_VERSION
	.align		4
        /*0080*/ 	.byte	0x03, 0x5f
        /*0082*/ 	.short	0x0101


	//----- nvinfo : EIATTR_VRC_CTA_INIT_COUNT
	.align		4
        /*0084*/ 	.byte	0x02, 0x4a
	.zero		1
	.zero		1


	//----- nvinfo : EIATTR_EXIT_INSTR_OFFSETS
	.align		4
        /*0088*/ 	.byte	0x04, 0x1c
        /*008a*/ 	.short	(.L_5092 - .L_5091)


	//   ....[0]....
.L_5091:
        /*008c*/ 	.word	0x00000070


	//   ....[1]....
        /*0090*/ 	.word	0x000008e0


	//----- nvinfo : EIATTR_CRS_STACK_SIZE
	.align		4
.L_5092:
        /*0094*/ 	.byte	0x04, 0x1e
        /*0096*/ 	.short	(.L_5094 - .L_5093)
.L_5093:
        /*0098*/ 	.word	0x00000000


	//----- nvinfo : EIATTR_CBANK_PARAM_SIZE
	.align		4
.L_5094:
        /*009c*/ 	.byte	0x03, 0x19
        /*009e*/ 	.short	0x0028


	//----- nvinfo : EIATTR_PARAM_CBANK
	.align		4
        /*00a0*/ 	.byte	0x04, 0x0a
        /*00a2*/ 	.short	(.L_5096 - .L_5095)
	.align		4
.L_5095:
        /*00a4*/ 	.word	index@(.nv.constant0.vector_sin)
        /*00a8*/ 	.short	0x0380
        /*00aa*/ 	.short	0x0028


	//----- nvinfo : EIATTR_SW_WAR
	.align		4
.L_5096:
        /*00ac*/ 	.byte	0x04, 0x36
        /*00ae*/ 	.short	(.L_5098 - .L_5097)
.L_5097:
        /*00b0*/ 	.word	0x00000008
.L_5098:


//--------------------- .nv.info.vector_log10     --------------------------
	.section	.nv.info.vector_log10,"",@"SHT_CUDA_INFO"
	.sectionflags	@""
	.align	4


	//----- nvinfo : EIATTR_CUDA_API_VERSION
	.align		4
        /*0000*/ 	.byte	0x04, 0x37
        /*0002*/ 	.short	(.L_5100 - .L_5099)
.L_5099:
        /*0004*/ 	.word	0x00000082


	//----- nvinfo : EIATTR_KPARAM_INFO
	.align		4
.L_5100:
        /*0008*/ 	.byte	0x04, 0x17
        /*000a*/ 	.short	(.L_5102 - .L_5101)
.L_5101:
        /*000c*/ 	.word	0x00000000
        /*0010*/ 	.short	0x0006
        /*0012*/ 	.short	0x0024
        /*0014*/ 	.byte	0x00, 0xf0, 0x11, 0x00


	//----- nvinfo : EIATTR_KPARAM_INFO
	.align		4
.L_5102:
        /*0018*/ 	.byte	0x04, 0x17
        /*001a*/ 	.short	(.L_5104 - .L_5103)
.L_5103:
        /*001c*/ 	.word	0x00000000
        /*0020*/ 	.short	0x0005
        /*0022*/ 	.short	0x0020
        /*0024*/ 	.byte	0x00, 0xf0, 0x11, 0x00


	//----- nvinfo : EIATTR_KPARAM_INFO
	.align		4
.L_5104:
        /*0028*/ 	.byte	0x04, 0x17
        /*002a*/ 	.short	(.L_5106 - .L_5105)
.L_5105:
        /*002c*/ 	.word	0x00000000
        /*0030*/ 	.short	0x0004
        /*0032*/ 	.short	0x0018
        /*0034*/ 	.byte	0x00, 0xf5, 0x21, 0x00


	//----- nvinfo : EIATTR_KPARAM_INFO
	.align		4
.L_5106:
        /*0038*/ 	.byte	0x04, 0x17
        /*003a*/ 	.short	(.L_5108 - .L_5107)
.L_5107:
        /*003c*/ 	.word	0x00000000
        /*0040*/ 	.short	0x0003
        /*0042*/ 	.short	0x0014
        /*0044*/ 	.byte	0x00, 0xf0, 0x11, 0x00


	//----- nvinfo : EIATTR_KPARAM_INFO
	.align		4
.L_5108:
        /*0048*/ 	.byte	0x04, 0x17
        /*004a*/ 	.short	(.L_5110 - .L_5109)
.L_5109:
        /*004c*/ 	.word	0x00000000
        /*0050*/ 	.short	0x0002
        /*0052*/ 	.short	0x0010
        /*0054*/ 	.byte	0x00, 0xf0, 0x11, 0x00


	//----- nvinfo : EIATTR_KPARAM_INFO
	.align		4
.L_5110:
        /*0058*/ 	.byte	0x04, 0x17
        /*005a*/ 	.short	(.L_5112 - .L_5111)
.L_5111:
        /*005c*/ 	.word	0x00000000
        /*0060*/ 	.short	0x0001
        /*0062*/ 	.short	0x0008
        /*0064*/ 	.byte	0x00, 0xf5, 0x21, 0x00


	//----- nvinfo : EIATTR_KPARAM_INFO
	.align		4
.L_5112:
        /*0068*/ 	.byte	0x04, 0x17
        /*006a*/ 	.short	(.L_5114 - .L_5113)
.L_5113:
        /*006c*/ 	.word	0x00000000
        /*0070*/ 	.short	0x0000
        /*0072*/ 	.short	0x0000
        /*0074*/ 	.byte	0x00, 0xf0, 0x11, 0x00


	//----- nvinfo : EIATTR_SPARSE_MMA_MASK
	.align		4
.L_5114:
        /*0078*/ 	.byte	0x03, 0x50
        /*007a*/ 	.short	0x0000


	//----- nvinfo : EIATTR_MAXREG_COUNT
	.align		4
        /*007c*/ 	.byte	0x03, 0x1b
        /*007e*/ 	.short	0x00ff


	//----- nvinfo : EIATTR_MERCURY_ISA_VERSION
	.align		4
        /*0080*/ 	.byte	0x03, 0x5f
        /*0082*/ 	.short	0x0101


	//----- nvinfo : EIATTR_VRC_CTA_INIT_COUNT
	.align		4
        /*0084*/ 	.byte	0x02, 0x4a
	.zero		1
	.zero		1


	//----- nvinfo : EIATTR_EXIT_INSTR_OFFSETS
	.align		4
        /*0088*/ 	.byte	0x04, 0x1c
        /*008a*/ 	.short	(.L_5116 - .L_5115)


	//   ....[0]....
.L_5115:
        /*008c*/ 	.word	0x00000070


	//   ....[1]....
        /*0090*/ 	.word	0x000002e0


	//----- nvinfo : EIATTR_CBANK_PARAM_SIZE
	.align		4
.L_5116:
        /*0094*/ 	.byte	0x03, 0x19
        /*0096*/ 	.short	0x0028


	//----- nvinfo : EIATTR_PARAM_CBANK
	.align		4
        /*0098*/ 	.byte	0x04, 0x0a
        /*009a*/ 	.short	(.L_5118 - .L_5117)
	.align		4
.L_5117:
        /*009c*/ 	.word	index@(.nv.constant0.vector_log10)
        /*00a0*/ 	.short	0x0380
        /*00a2*/ 	.short	0x0028


	//----- nvinfo : EIATTR_SW_WAR
	.align		4
.L_5118:
        /*00a4*/ 	.byte	0x04, 0x36
        /*00a6*/ 	.short	(.L_5120 - .L_5119)
.L_5119:
        /*00a8*/ 	.word	0x00000008
.L_5120:


//--------------------- .nv.info.vector_log       --------------------------
	.section	.nv.info.vector_log,"",@"SHT_CUDA_INFO"
	.sectionflags	@""
	.align	4


	//----- nvinfo : EIATTR_CUDA_API_VERSION
	.align		4
        /*0000*/ 	.byte	0x04, 0x37
        /*0002*/ 	.short	(.L_5122 - .L_5121)
.L_5121:
        /*0004*/ 	.word	0x00000082


	//----- nvinfo : EIATTR_KPARAM_INFO
	.align		4
.L_5122:
        /*0008*/ 	.byte	0x04, 0x17
        /*000a*/ 	.short	(.L_5124 - .L_5123)
.L_5123:
        /*000c*/ 	.word	0x00000000
        /*0010*/ 	.short	0x0006
        /*0012*/ 	.short	0x0024
        /*0014*/ 	.byte	0x00, 0xf0, 0x11, 0x00


	//----- nvinfo : EIATTR_KPARAM_INFO
	.align		4
.L_5124:
        /*0018*/ 	.byte	0x04, 0x17
        /*001a*/ 	.short	(.L_5126 - .L_5125)
.L_5125:
        /*001c*/ 	.word	0x00000000
        /*0020*/ 	.short	0x0005
        /*0022*/ 	.short	0x0020
        /*0024*/ 	.byte	0x00, 0xf0, 0x11, 0x00


	//----- nvinfo : EIATTR_KPARAM_INFO
	.align		4
.L_5126:
        /*0028*/ 	.byte	0x04, 0x17
        /*002a*/ 	.short	(.L_5128 - .L_5127)
.L_5127:
        /*002c*/ 	.word	0x00000000
        /*0030*/ 	.short	0x0004
        /*0032*/ 	.short	0x0018
        /*0034*/ 	.byte	0x00, 0xf5, 0x21, 0x00


	//----- nvinfo : EIATTR_KPARAM_INFO
	.align		4
.L_5128:
        /*0038*/ 	.byte	0x04, 0x17
        /*003a*/ 	.short	(.L_5130 - .L_5129)
.L_5129:
        /*003c*/ 	.word	0x00000000
        /*0040*/ 	.short	0x0003
        /*0042*/ 	.short	0x0014
        /*0044*/ 	.byte	0x00, 0xf0, 0x11, 0x00


	//----- nvinfo : EIATTR_KPARAM_INFO
	.align		4
.L_5130:
        /*0048*/ 	.byte	0x04, 0x17
        /*004a*/ 	.short	(.L_5132 - .L_5131)
.L_5131:
        /*004c*/ 	.word	0x00000000
        /*0050*/ 	.short	0x0002
        /*0052*/ 	.short	0x0010
        /*0054*/ 	.byte	0x00, 0xf0, 0x11, 0x00


	//----- nvinfo : EIATTR_KPARAM_INFO
	.align		4
.L_5132:
        /*0058*/ 	.byte	0x04, 0x17
        /*005a*/ 	.short	(.L_5134 - .L_5133)
.L_5133:
        /*005c*/ 	.word	0x00000000
        /*0060*/ 	.short	0x0001
        /*0062*/ 	.short	0x0008
        /*0064*/ 	.byte	0x00, 0xf5, 0x21, 0x00


	//----- nvinfo : EIATTR_KPARAM_INFO
	.align		4
.L_5134:
        /*0068*/ 	.byte	0x04, 0x17
        /*006a*/ 	.short	(.L_5136 - .L_5135)
.L_5135:
        /*006c*/ 	.word	0x00000000
        /*0070*/ 	.short	0x0000
        /*0072*/ 	.short	0x0000
        /*0074*/ 	.byte	0x00, 0xf0, 0x11, 0x00


	//----- nvinfo : EIATTR_SPARSE_MMA_MASK
	.align		4
.L_5136:
        /*0078*/ 	.byte	0x03, 0x50
        /*007a*/ 	.short	0x0000


	//----- nvinfo : EIATTR_MAXREG_COUNT
	.align		4
        /*007c*/ 	.byte	0x03, 0x1b
        /*007e*/ 	.short	0x00ff


	//----- nvinfo : EIATTR_MERCURY_ISA_VERSION
	.align		4
        /*0080*/ 	.byte	0x03, 0x5f
        /*0082*/ 	.short	0x0101


	//----- nvinfo : EIATTR_VRC_CTA_INIT_COUNT
	.align		4
        /*0084*/ 	.byte	0x02, 0x4a
	.zero		1
	.zero		1


	//----- nvinfo : EIATTR_EXIT_INSTR_OFFSETS
	.align		4
        /*0088*/ 	.byte	0x04, 0x1c
        /*008a*/ 	.short	(.L_5138 - .L_5137)


	//   ....[0]....
.L_5137:
        /*008c*/ 	.word	0x00000070


	//   ....[1]....
        /*0090*/ 	.word	0x000002d0


	//----- nvinfo : EIATTR_CBANK_PARAM_SIZE
	.align		4
.L_5138:
        /*0094*/ 	.byte	0x03, 0x19
        /*0096*/ 	.short	0x0028


	//----- nvinfo : EIATTR_PARAM_CBANK
	.align		4
        /*0098*/ 	.byte	0x04, 0x0a
        /*009a*/ 	.short	(.L_5140 - .L_5139)
	.align		4
.L_5139:
        /*009c*/ 	.word	index@(.nv.constant0.vector_log)
        /*00a0*/ 	.short	0x0380
        /*00a2*/ 	.short	0x0028


	//----- nvinfo : EIATTR_SW_WAR
	.align		4
.L_5140:
        /*00a4*/ 	.byte	0x04, 0x36
        /*00a6*/ 	.short	(.L_5142 - .L_5141)
.L_5141:
        /*00a8*/ 	.word	0x00000008
.L_5142:


//--------------------- .nv.info.vector_expm1     --------------------------
	.section	.nv.info.vector_expm1,"",@"SHT_CUDA_INFO"
	.sectionflags	@""
	.align	4


	//----- nvinfo : EIATTR_CUDA_API_VERSION
	.align		4
        /*0000*/ 	.byte	0x04, 0x37
        /*0002*/ 	.short	(.L_5144 - .L_5143)
.L_5143:
        /*0004*/ 	.word	0x00000082


	//----- nvinfo : EIATTR_KPARAM_INFO
	.align		4
.L_5144:
        /*0008*/ 	.byte	0x04, 0x17
        /*000a*/ 	.short	(.L_5146 - .L_5145)
.L_5145:
        /*000c*/ 	.word	0x00000000
        /*0010*/ 	.short	0x0006
        /*0012*/ 	.short	0x0024
        /*0014*/ 	.byte	0x00, 0xf0, 0x11, 0x00


	//----- nvinfo : EIATTR_KPARAM_INFO
	.align		4
.L_5146:
        /*0018*/ 	.byte	0x04, 0x17
        /*001a*/ 	.short	(.L_5148 - .L_5147)
.L_5147:
        /*001c*/ 	.word	0x00000000
        /*0020*/ 	.short	0x0005
        /*0022*/ 	.short	0x0020
        /*0024*/ 	.byte	0x00, 0xf0, 0x11, 0x00


	//----- nvinfo : EIATTR_KPARAM_INFO
	.align		4
.L_5148:
        /*0028*/ 	.byte	0x04, 0x17
        /*002a*/ 	.short	(.L_5150 - .L_5149)
.L_5149:
        /*002c*/ 	.word	0x00000000
        /*0030*/ 	.short	0x0004
        /*0032*/ 	.short	0x0018
        /*0034*/ 	.byte	0x00, 0xf5, 0x21, 0x00


	//----- nvinfo : EIATTR_KPARAM_INFO
	.align		4
.L_5150:
        /*0038*/ 	.byte	0x04, 0x17
        /*003a*/ 	.short	(.L_5152 - .L_5151)
.L_5151:
        /*003c*/ 	.word	0x00000000
        /*0040*/ 	.short	0x0003
        /*0042*/ 	.short	0x0014
        /*0044*/ 	.byte	0x00, 0xf0, 0x11, 0x00


	//----- nvinfo : EIATTR_KPARAM_INFO
	.align		4
.L_5152:
        /*0048*/ 	.byte	0x04, 0x17
        /*004a*/ 	.short	(.L_5154 - .L_5153)
.L_5153:
        /*004c*/ 	.word	0x00000000
        /*0050*/ 	.short	0x0002
        /*0052*/ 	.short	0x0010
        /*0054*/ 	.byte	0x00, 0xf0, 0x11, 0x00


	//----- nvinfo : EIATTR_KPARAM_INFO
	.align		4
.L_5154:
        /*0058*/ 	.byte	0x04, 0x17
        /*005a*/ 	.short	(.L_5156 - .L_5155)
.L_5155:
        /*005c*/ 	.word	0x00000000
        /*0060*/ 	.short	0x0001
        /*0062*/ 	.short	0x0008
        /*0064*/ 	.byte	0x00, 0xf5, 0x21, 0x00


	//----- nvinfo : EIATTR_KPARAM_INFO
	.align		4
.L_5156:
        /*0068*/ 	.byte	0x04, 0x17
        /*006a*/ 	.short	(.L_5158 - .L_5157)
.L_5157:
        /*006c*/ 	.word	0x00000000
        /*0070*/ 	.short	0x0000
        /*0072*/ 	.short	0x0000
        /*0074*/ 	.byte	0x00, 0xf0, 0x11, 0x00


	//----- nvinfo : EIATTR_SPARSE_MMA_MASK
	.align		4
.L_5158:
        /*0078*/ 	.byte	0x03, 0x50
        /*007a*/ 	.short	0x0000


	//----- nvinfo : EIATTR_MAXREG_COUNT
	.align		4
        /*007c*/ 	.byte	0x03, 0x1b
        /*007e*/ 	.short	0x00ff


	//----- nvinfo : EIATTR_MERCURY_ISA_VERSION
	.align		4
        /*0080*/ 	.byte	0x03, 0x5f
        /*0082*/ 	.short	0x0101


	//----- nvinfo : EIATTR_VRC_CTA_INIT_COUNT
	.align		4
        /*0084*/ 	.byte	0x02, 0x4a
	.zero		1
	.zero		1


	//----- nvinfo : EIATTR_EXIT_INSTR_OFFSETS
	.align		4
        /*0088*/ 	.byte	0x04, 0x1c
        /*008a*/ 	.short	(.L_5160 - .L_5159)


	//   ....[0]....
.L_5159:
        /*008c*/ 	.word	0x00000070


	//   ....[1]....
        /*0090*/ 	.word	0x00000300


	//----- nvinfo : EIATTR_CBANK_PARAM_SIZE
	.align		4
.L_5160:
        /*0094*/ 	.byte	0x03, 0x19
        /*0096*/ 	.short	0x0028


	//----- nvinfo : EIATTR_PARAM_CBANK
	.align		4
        /*0098*/ 	.byte	0x04, 0x0a
        /*009a*/ 	.short	(.L_5162 - .L_5161)
	.align		4
.L_5161:
        /*009c*/ 	.word	index@(.nv.constant0.vector_expm1)
        /*00a0*/ 	.short	0x0380
        /*00a2*/ 	.short	0x0028


	//----- nvinfo : EIATTR_SW_WAR
	.align		4
.L_5162:
        /*00a4*/ 	.byte	0x04, 0x36
        /*00a6*/ 	.short	(.L_5164 - .L_5163)
.L_5163:
        /*00a8*/ 	.word	0x00000008
.L_5164:


//--------------------- .nv.info.vector_exp       --------------------------
	.section	.nv.info.vector_exp,"",@"SHT_CUDA_INFO"
	.sectionflags	@""
	.align	4


	//----- nvinfo : EIATTR_CUDA_API_VERSION
	.align		4
        /*0000*/ 	.byte	0x04, 0x37
        /*0002*/ 	.short	(.L_5166 - .L_5165)
.L_5165:
        /*0004*/ 	.word	0x00000082


	//----- nvinfo : EIATTR_KPARAM_INFO
	.align		4
.L_5166:
        /*0008*/ 	.byte	0x04, 0x17
        /*000a*/ 	.short	(.L_5168 - .L_5167)
.L_5167:
        /*000c*/ 	.word	0x00000000
        /*0010*/ 	.short	0x0006
        /*0012*/ 	.short	0x0024
        /*0014*/ 	.byte	0x00, 0xf0, 0x11, 0x00


	//----- nvinfo : EIATTR_KPARAM_INFO
	.align		4
.L_5168:
        /*0018*/ 	.byte	0x04, 0x17
        /*001a*/ 	.short	(.L_5170 - .L_5169)
.L_5169:
        /*001c*/ 	.word	0x00000000
        /*0020*/ 	.short	0x0005
        /*0022*/ 	.short	0x0020
        /*0024*/ 	.byte	0x00, 0xf0, 0x11, 0x00


	//----- nvinfo : EIATTR_KPARAM_INFO
	.align		4
.L_5170:
        /*0028*/ 	.byte	0x04, 0x17
        /*002a*/ 	.short	(.L_5172 - .L_5171)
.L_5171:
        /*002c*/ 	.word	0x00000000
        /*0030*/ 	.short	0x0004
        /*0032*/ 	.short	0x0018
        /*0034*/ 	.byte	0x00, 0xf5, 0x21, 0x00


	//----- nvinfo : EIATTR_KPARAM_INFO
	.align		4
.L_5172:
        /*0038*/ 	.byte	0x04, 0x17
        /*003a*/ 	.short	(.L_5174 - .L_5173)
.L_5173:
        /*003c*/ 	.word	0x00000000
        /*0040*/ 	.short	0x0003
        /*0042*/ 	.short	0x0014
        /*0044*/ 	.byte	0x00, 0xf0, 0x11, 0x00


	//----- nvinfo : EIATTR_KPARAM_INFO
	.align		4
.L_5174:
        /*0048*/ 	.byte	0x04, 0x17
        /*004a*/ 	.short	(.L_5176 - .L_5175)
.L_5175:
        /*004c*/ 	.word	0x00000000
        /*0050*/ 	.short	0x0002
        /*0052*/ 	.short	0x0010
        /*0054*/ 	.byte	0x00, 0xf0, 0x11, 0x00


	//----- nvinfo : EIATTR_KPARAM_INFO
	.align		4
.L_5176:
        /*0058*/ 	.byte	0x04, 0x17
        /*005a*/ 	.short	(.L_5178 - .L_5177)
.L_5177:
        /*005c*/ 	.word	0x00000000
        /*0060*/ 	.short	0x0001
        /*0062*/ 	.short	0x0008
        /*0064*/ 	.byte	0x00, 0xf5, 0x21, 0x00


	//----- nvinfo : EIATTR_KPARAM_INFO
	.align		4
.L_5178:
        /*0068*/ 	.byte	0x04, 0x17
        /*006a*/ 	.short	(.L_5180 - .L_5179)
.L_5179:
        /*006c*/ 	.word	0x00000000
        /*0070*/ 	.short	0x0000
        /*0072*/ 	.short	0x0000
        /*0074*/ 	.byte	0x00, 0xf0, 0x11, 0x00


	//----- nvinfo : EIATTR_SPARSE_MMA_MASK
	.align		4
.L_5180:
        /*0078*/ 	.byte	0x03, 0x50
        /*007a*/ 	.short	0x0000


	//----- nvinfo : EIATTR_MAXREG_COUNT
	.align		4
        /*007c*/ 	.byte	0x03, 0x1b
        /*007e*/ 	.short	0x00ff


	//----- nvinfo : EIATTR_MERCURY_ISA_VERSION
	.align		4
        /*0080*/ 	.byte	0x03, 0x5f
        /*0082*/ 	.short	0x0101


	//----- nvinfo : EIATTR_VRC_CTA_INIT_COUNT
	.align		4
        /*0084*/ 	.byte	0x02, 0x4a
	.zero		1
	.zero		1


	//----- nvinfo : EIATTR_EXIT_INSTR_OFFSETS
	.align		4
        /*0088*/ 	.byte	0x04, 0x1c
        /*008a*/ 	.short	(.L_5182 - .L_5181)


	//   ....[0]....
.L_5181:
        /*008c*/ 	.word	0x00000070


	//   ....[1]....
        /*0090*/ 	.word	0x000001d0


	//----- nvinfo : EIATTR_CBANK_PARAM_SIZE
	.align		4
.L_5182:
        /*0094*/ 	.byte	0x03, 0x19
        /*0096*/ 	.short	0x0028


	//----- nvinfo : EIATTR_PARAM_CBANK
	.align		4
        /*0098*/ 	.byte	0x04, 0x0a
        /*009a*/ 	.short	(.L_5184 - .L_5183)
	.align		4
.L_5183:
        /*009c*/ 	.word	index@(.nv.constant0.vector_exp)
        /*00a0*/ 	.short	0x0380
        /*00a2*/ 	.short	0x0028


	//----- nvinfo : EIATTR_SW_WAR
	.align		4
.L_5184:
        /*00a4*/ 	.byte	0x04, 0x36
        /*00a6*/ 	.short	(.L_5186 - .L_5185)
.L_5185:
        /*00a8*/ 	.word	0x00000008
.L_5186:


//--------------------- .nv.info.vector_hypot     --------------------------
	.section	.nv.info.vector_hypot,"",@"SHT_CUDA_INFO"
	.sectionflags	@""
	.align	4


	//----- nvinfo : EIATTR_CUDA_API_VERSION
	.align		4
        /*0000*/ 	.byte	0x04, 0x37
        /*0002*/ 	.short	(.L_5188 - .L_5187)
.L_5187:
        /*0004*/ 	.word	0x00000082


	//----- nvinfo : EIATTR_KPARAM_INFO
	.align		4
.L_5188:
        /*0008*/ 	.byte	0x04, 0x17
        /*000a*/ 	.short	(.L_5190 - .L_5189)
.L_5189:
        /*000c*/ 	.word	0x00000000
        /*0010*/ 	.short	0x0009
        /*0012*/ 	.short	0x0034
        /*0014*/ 	.byte	0x00, 0xf0, 0x11, 0x00


	//----- nvinfo : EIATTR_KPARAM_INFO
	.align		4
.L_5190:
        /*0018*/ 	.byte	0x04, 0x17
        /*001a*/ 	.short	(.L_5192 - .L_5191)
.L_5191:
        /*001c*/ 	.word	0x00000000
        /*0020*/ 	.short	0x0008
        /*0022*/ 	.short	0x0030
        /*0024*/ 	.byte	0x00, 0xf0, 0x11, 0x00


	//----- nvinfo : EIATTR_KPARAM_INFO
	.align		4
.L_5192:
        /*0028*/ 	.byte	0x04, 0x17
        /*002a*/ 	.short	(.L_5194 - .L_5193)
.L_5193:
        /*002c*/ 	.word	0x00000000
        /*0030*/ 	.short	0x0007
        /*0032*/ 	.short	0x0028
        /*0034*/ 	.byte	0x00, 0xf5, 0x21, 0x00


	//----- nvinfo : EIATTR_KPARAM_INFO
	.align		4
.L_5194:
        /*0038*/ 	.byte	0x04, 0x17
        /*003a*/ 	.short	(.L_5196 - .L_5195)
.L_5195:
        /*003c*/ 	.word	0x00000000
        /*0040*/ 	.short	0x0006
        /*0042*/ 	.short	0x0024
        /*0044*/ 	.byte	0x00, 0xf0, 0x11, 0x00


	//----- nvinfo : EIATTR_KPARAM_INFO
	.align		4
.L_5196:
        /*0048*/ 	.byte	0x04, 0x17
        /*004a*/ 	.short	(.L_5198 - .L_5197)
.L_5197:
        /*004c*/ 	.word	0x00000000
        /*0050*/ 	.short	0x0005
        /*0052*/ 	.short	0x0020
        /*0054*/ 	.byte	0x00, 0xf0, 0x11, 0x00


	//----- nvinfo : EIATTR_KPARAM_INFO
	.align		4
.L_5198:
        /*0058*/ 	.byte	0x04, 0x17
        /*005a*/ 	.short	(.L_5200 - .L_5199)
.L_5199:
        /*005c*/ 	.word	0x00000000
        /*0060*/ 	.short	0x0004
        /*0062*/ 	.short	0x0018
        /*0064*/ 	.byte	0x00, 0xf5, 0x21, 0x00


	//----- nvinfo : EIATTR_KPARAM_INFO
	.align		4
.L_5200:
        /*0068*/ 	.byte	0x04, 0x17
        /*006a*/ 	.short	(.L_5202 - .L_5201)
.L_5201:
        /*006c*/ 	.word	0x00000000
        /*0070*/ 	.short	0x0003
        /*0072*/ 	.short	0x0014
        /*0074*/ 	.byte	0x00, 0xf0, 0x11, 0x00


	//----- nvinfo : EIATTR_KPARAM_INFO
	.align		4
.L_5202:
        /*0078*/ 	.byte	0x04, 0x17
        /*007a*/ 	.short	(.L_5204 - .L_5203)
.L_5203:
        /*007c*/ 	.word	0x00000000
        /*0080*/ 	.short	0x0002
        /*0082*/ 	.short	0x0010
        /*0084*/ 	.byte	0x00, 0xf0, 0x11, 0x00


	//----- nvinfo : EIATTR_KPARAM_INFO
	.align		4
.L_5204:
        /*0088*/ 	.byte	0x04, 0x17
        /*008a*/ 	.short	(.L_5206 - .L_5205)
.L_5205:
        /*008c*/ 	.word	0x00000000
        /*0090*/ 	.short	0x0001
        /*0092*/ 	.short	0x0008
        /*0094*/ 	.byte	0x00, 0xf5, 0x21, 0x00


	//----- nvinfo : EIATTR_KPARAM_INFO
	.align		4
.L_5206:
        /*0098*/ 	.byte	0x04, 0x17
        /*009a*/ 	.short	(.L_5208 - .L_5207)
.L_5207:
        /*009c*/ 	.word	0x00000000
        /*00a0*/ 	.short	0x0000
        /*00a2*/ 	.short	0x0000
        /*00a4*/ 	.byte	0x00, 0xf0, 0x11, 0x00


	//----- nvinfo : EIATTR_SPARSE_MMA_MASK
	.align		4
.L_5208:
        /*00a8*/ 	.byte	0x03, 0x50
        /*00aa*/ 	.short	0x0000


	//----- nvinfo : EIATTR_MAXREG_COUNT
	.align		4
        /*00ac*/ 	.byte	0x03, 0x1b
        /*00ae*/ 	.short	0x00ff


	//----- nvinfo : EIATTR_MERCURY_ISA_VERSION
	.align		4
        /*00b0*/ 	.byte	0x03, 0x5f
        /*00b2*/ 	.short	0x0101


	//----- nvinfo : EIATTR_VRC_CTA_INIT_COUNT
	.align		4
        /*00b4*/ 	.byte	0x02, 0x4a
	.zero		1
	.zero		1


	//----- nvinfo : EIATTR_EXIT_INSTR_OFFSETS
	.align		4
        /*00b8*/ 	.byte	0x04, 0x1c
        /*00ba*/ 	.short	(.L_5210 - .L_5209)


	//   ....[0]....
.L_5209:
        /*00bc*/ 	.word	0x00000070


	//   ....[1]....
        /*00c0*/ 	.word	0x00000340


	//----- nvinfo : EIATTR_CRS_STACK_SIZE
	.align		4
.L_5210:
        /*00c4*/ 	.byte	0x04, 0x1e
        /*00c6*/ 	.short	(.L_5212 - .L_5211)
.L_5211:
        /*00c8*/ 	.word	0x00000000


	//----- nvinfo : EIATTR_CBANK_PARAM_SIZE
	.align		4
.L_5212:
        /*00cc*/ 	.byte	0x03, 0x19
        /*00ce*/ 	.short	0x0038


	//----- nvinfo : EIATTR_PARAM_CBANK
	.align		4
        /*00d0*/ 	.byte	0x04, 0x0a
        /*00d2*/ 	.short	(.L_5214 - .L_5213)
	.align		4
.L_5213:
        /*00d4*/ 	.word	index@(.nv.constant0.vector_hypot)
        /*00d8*/ 	.short	0x0380
        /*00da*/ 	.short	0x0038


	//----- nvinfo : EIATTR_SW_WAR
	.align		4
.L_5214:
        /*00dc*/ 	.byte	0x04, 0x36
        /*00de*/ 	.short	(.L_5216 - .L_5215)
.L_5215:
        /*00e0*/ 	.word	0x00000008
.L_5216:


//--------------------- .nv.info.vector_powx      --------------------------
	.section	.nv.info.vector_powx,"",@"SHT_CUDA_INFO"
	.sectionflags	@""
	.align	4


	//----- nvinfo : EIATTR_CUDA_API_VERSION
	.align		4
        /*0000*/ 	.byte	0x04, 0x37
        /*0002*/ 	.short	(.L_5218 - .L_5217)
.L_5217:
        /*0004*/ 	.word	0x00000082


	//----- nvinfo : EIATTR_KPARAM_INFO
	.align		4
.L_5218:
        /*0008*/ 	.byte	0x04, 0x17
        /*000a*/ 	.short	(.L_5220 - .L_5219)
.L_5219:
        /*000c*/ 	.word	0x00000000
        /*0010*/ 	.short	0x0007
        /*0012*/ 	.short	0x002c
        /*0014*/ 	.byte	0x00, 0xf0, 0x11, 0x00


	//----- nvinfo : EIATTR_KPARAM_INFO
	.align		4
.L_5220:
        /*0018*/ 	.byte	0x04, 0x17
        /*001a*/ 	.short	(.L_5222 - .L_5221)
.L_5221:
        /*001c*/ 	.word	0x00000000
        /*0020*/ 	.short	0x0006
        /*0022*/ 	.short	0x0028
        /*0024*/ 	.byte	0x00, 0xf0, 0x11, 0x00


	//----- nvinfo : EIATTR_KPARAM_INFO
	.align		4
.L_5222:
        /*0028*/ 	.byte	0x04, 0x17
        /*002a*/ 	.short	(.L_5224 - .L_5223)
.L_5223:
        /*002c*/ 	.word	0x00000000
        /*0030*/ 	.short	0x0005
        /*0032*/ 	.short	0x0020
        /*0034*/ 	.byte	0x00, 0xf5, 0x21, 0x00


	//----- nvinfo : EIATTR_KPARAM_INFO
	.align		4
.L_5224:
        /*0038*/ 	.byte	0x04, 0x17
        /*003a*/ 	.short	(.L_5226 - .L_5225)
.L_5225:
        /*003c*/ 	.word	0x00000000
        /*0040*/ 	.short	0x0004
        /*0042*/ 	.short	0x0018
        /*0044*/ 	.byte	0x00, 0xf0, 0x11, 0x00


	//----- nvinfo : EIATTR_KPARAM_INFO
	.align		4
.L_5226:
        /*0048*/ 	.byte	0x04, 0x17
        /*004a*/ 	.short	(.L_5228 - .L_5227)
.L_5227:
        /*004c*/ 	.word	0x00000000
        /*0050*/ 	.short	0x0003
        /*0052*/ 	.short	0x0014
        /*0054*/ 	.byte	0x00, 0xf0, 0x11, 0x00


	//----- nvinfo : EIATTR_KPARAM_INFO
	.align		4
.L_5228:
        /*0058*/ 	.byte	0x04, 0x17
        /*005a*/ 	.short	(.L_5230 - .L_5229)
.L_5229:
        /*005c*/ 	.word	0x00000000
        /*0060*/ 	.short	0x0002
        /*0062*/ 	.short	0x0010
        /*0064*/ 	.byte	0x00, 0xf0, 0x11, 0x00


	//----- nvinfo : EIATTR_KPARAM_INFO
	.align		4
.L_5230:
        /*0068*/ 	.byte	0x04, 0x17
        /*006a*/ 	.short	(.L_5232 - .L_5231)
.L_5231:
        /*006c*/ 	.word	0x00000000
        /*0070*/ 	.short	0x0001
        /*0072*/ 	.short	0x0008
        /*0074*/ 	.byte	0x00, 0xf5, 0x21, 0x00


	//----- nvinfo : EIATTR_KPARAM_INFO
	.align		4
.L_5232:
        /*0078*/ 	.byte	0x04, 0x17
        /*007a*/ 	.short	(.L_5234 - .L_5233)
.L_5233:
        /*007c*/ 	.word	0x00000000
        /*0080*/ 	.short	0x0000
        /*0082*/ 	.short	0x0000
        /*0084*/ 	.byte	0x00, 0xf0, 0x11, 0x00


	//----- nvinfo : EIATTR_SPARSE_MMA_MASK
	.align		4
.L_5234:
        /*0088*/ 	.byte	0x03, 0x50
        /*008a*/ 	.short	0x0000


	//----- nvinfo : EIATTR_MAXREG_COUNT
	.align		4
        /*008c*/ 	.byte	0x03, 0x1b
        /*008e*/ 	.short	0x00ff


	//----- nvinfo : EIATTR_MERCURY_ISA_VERSION
	.align		4
        /*0090*/ 	.byte	0x03, 0x5f
        /*0092*/ 	.short	0x0101


	//----- nvinfo : EIATTR_VRC_CTA_INIT_COUNT
	.align		4
        /*0094*/ 	.byte	0x02, 0x4a
	.zero		1
	.zero		1


	//----- nvinfo : EIATTR_EXIT_INSTR_OFFSETS
	.align		4
        /*0098*/ 	.byte	0x04, 0x1c
        /*009a*/ 	.short	(.L_5236 - .L_5235)


	//   ....[0]....
.L_5235:
        /*009c*/ 	.word	0x00000070


	//   ....[1]....
        /*00a0*/ 	.word	0x000006f0


	//----- nvinfo : EIATTR_CRS_STACK_SIZE
	.align		4
.L_5236:
        /*00a4*/ 	.byte	0x04, 0x1e
        /*00a6*/ 	.short	(.L_5238 - .L_5237)
.L_5237:
        /*00a8*/ 	.word	0x00000000


	//----- nvinfo : EIATTR_CBANK_PARAM_SIZE
	.align		4
.L_5238:
        /*00ac*/ 	.byte	0x03, 0x19
        /*00ae*/ 	.short	0x0030


	//----- nvinfo : EIATTR_PARAM_CBANK
	.align		4
        /*00b0*/ 	.byte	0x04, 0x0a
        /*00b2*/ 	.short	(.L_5240 - .L_5239)
	.align		4
.L_5239:
        /*00b4*/ 	.word	index@(.nv.constant0.vector_powx)
        /*00b8*/ 	.short	0x0380
        /*00ba*/ 	.short	0x0030


	//----- nvinfo : EIATTR_SW_WAR
	.align		4
.L_5240:
        /*00bc*/ 	.byte	0x04, 0x36
        /*00be*/ 	.short	(.L_5242 - .L_5241)
.L_5241:
        /*00c0*/ 	.word	0x00000008
.L_5242:


//--------------------- .nv.info.vector_pow       --------------------------
	.section	.nv.info.vector_pow,"",@"SHT_CUDA_INFO"
	.sectionflags	@""
	.align	4


	//----- nvinfo : EIATTR_CUDA_API_VERSION
	.align		4
        /*0000*/ 	.byte	0x04, 0x37
        /*0002*/ 	.short	(.L_5244 - .L_5243)
.L_5243:
        /*0004*/ 	.word	0x00000082


	//----- nvinfo : EIATTR_KPARAM_INFO
	.align		4
.L_5244:
        /*0008*/ 	.byte	0x04, 0x17
        /*000a*/ 	.short	(.L_5246 - .L_5245)
.L_5245:
        /*000c*/ 	.word	0x00000000
        /*0010*/ 	.short	0x0009
        /*0012*/ 	.short	0x0034
        /*0014*/ 	.byte	0x00, 0xf0, 0x11, 0x00


	//----- nvinfo : EIATTR_KPARAM_INFO
	.align		4
.L_5246:
        /*0018*/ 	.byte	0x04, 0x17
        /*001a*/ 	.short	(.L_5248 - .L_5247)
.L_5247:
        /*001c*/ 	.word	0x00000000
        /*0020*/ 	.short	0x0008
        /*0022*/ 	.short	0x0030
        /*0024*/ 	.byte	0x00, 0xf0, 0x11, 0x00


	//----- nvinfo : EIATTR_KPARAM_INFO
	.align		4
.L_5248:
        /*0028*/ 	.byte	0x04, 0x17
        /*002a*/ 	.short	(.L_5250 - .L_5249)
.L_5249:
        /*002c*/ 	.word	0x00000000
        /*0030*/ 	.short	0x0007
        /*0032*/ 	.short	0x0028
        /*0034*/ 	.byte	0x00, 0xf5, 0x21, 0x00


	//----- nvinfo : EIATTR_KPARAM_INFO
	.align		4
.L_5250:
        /*0038*/ 	.byte	0x04, 0x17
        /*003a*/ 	.short	(.L_5252 - .L_5251)
.L_5251:
        /*003c*/ 	.word	0x00000000
        /*0040*/ 	.short	0x0006
        /*0042*/ 	.short	0x0024
        /*0044*/ 	.byte	0x00, 0xf0, 0x11, 0x00


	//----- nvinfo : EIATTR_KPARAM_INFO
	.align		4
.L_5252:
        /*0048*/ 	.byte	0x04, 0x17
        /*004a*/ 	.short	(.L_5254 - .L_5253)
.L_5253:
        /*004c*/ 	.word	0x00000000
        /*0050*/ 	.short	0x0005
        /*0052*/ 	.short	0x0020
        /*0054*/ 	.byte	0x00, 0xf0, 0x11, 0x00


	//----- nvinfo : EIATTR_KPARAM_INFO
	.align		4
.L_5254:
        /*0058*/ 	.byte	0x04, 0x17
        /*005a*/ 	.short	(.L_5256 - .L_5255)
.L_5255:
        /*005c*/ 	.word	0x00000000
        /*0060*/ 	.short	0x0004
        /*0062*/ 	.short	0x0018
        /*0064*/ 	.byte	0x00, 0xf5, 0x21, 0x00


	//----- nvinfo : EIATTR_KPARAM_INFO
	.align		4
.L_5256:
        /*0068*/ 	.byte	0x04, 0x17
        /*006a*/ 	.short	(.L_5258 - .L_5257)
.L_5257:
        /*006c*/ 	.word	0x00000000
        /*0070*/ 	.short	0x0003
        /*0072*/ 	.short	0x0014
        /*0074*/ 	.byte	0x00, 0xf0, 0x11, 0x00


	//----- nvinfo : EIATTR_KPARAM_INFO
	.align		4
.L_5258:
        /*0078*/ 	.byte	0x04, 0x17
        /*007a*/ 	.short	(.L_5260 - .L_5259)
.L_5259:
        /*007c*/ 	.word	0x00000000
        /*0080*/ 	.short	0x0002
        /*0082*/ 	.short	0x0010
        /*0084*/ 	.byte	0x00, 0xf0, 0x11, 0x00


	//----- nvinfo : EIATTR_KPARAM_INFO
	.align		4
.L_5260:
        /*0088*/ 	.byte	0x04, 0x17
        /*008a*/ 	.short	(.L_5262 - .L_5261)
.L_5261:
        /*008c*/ 	.word	0x00000000
        /*0090*/ 	.short	0x0001
        /*0092*/ 	.short	0x0008
        /*0094*/ 	.byte	0x00, 0xf5, 0x21, 0x00


	//----- nvinfo : EIATTR_KPARAM_INFO
	.align		4
.L_5262:
        /*0098*/ 	.byte	0x04, 0x17
        /*009a*/ 	.short	(.L_5264 - .L_5263)
.L_5263:
        /*009c*/ 	.word	0x00000000
        /*00a0*/ 	.short	0x0000
        /*00a2*/ 	.short	0x0000
        /*00a4*/ 	.byte	0x00, 0xf0, 0x11, 0x00


	//----- nvinfo : EIATTR_SPARSE_MMA_MASK
	.align		4
.L_5264:
        /*00a8*/ 	.byte	0x03, 0x50
        /*00aa*/ 	.short	0x0000


	//----- nvinfo : EIATTR_MAXREG_COUNT
	.align		4
        /*00ac*/ 	.byte	0x03, 0x1b
        /*00ae*/ 	.short	0x00ff


	//----- nvinfo : EIATTR_MERCURY_ISA_VERSION
	.align		4
        /*00b0*/ 	.byte	0x03, 0x5f
        /*00b2*/ 	.short	0x0101


	//----- nvinfo : EIATTR_VRC_CTA_INIT_COUNT
	.align		4
        /*00b4*/ 	.byte	0x02, 0x4a
	.zero		1
	.zero		1


	//----- nvinfo : EIATTR_EXIT_INSTR_OFFSETS
	.align		4
        /*00b8*/ 	.byte	0x04, 0x1c
        /*00ba*/ 	.short	(.L_5266 - .L_5265)


	//   ....[0]....
.L_5265:
        /*00bc*/ 	.word	0x00000070


	//   ....[1]....
        /*00c0*/ 	.word	0x00000730


	//----- nvinfo : EIATTR_CRS_STACK_SIZE
	.align		4
.L_5266:
        /*00c4*/ 	.byte	0x04, 0x1e
        /*00c6*/ 	.short	(.L_5268 - .L_5267)
.L_5267:
        /*00c8*/ 	.word	0x00000000


	//----- nvinfo : EIATTR_CBANK_PARAM_SIZE
	.align		4
.L_5268:
        /*00cc*/ 	.byte	0x03, 0x19
        /*00ce*/ 	.short	0x0038


	//----- nvinfo : EIATTR_PARAM_CBANK
	.align		4
        /*00d0*/ 	.byte	0x04, 0x0a
        /*00d2*/ 	.short	(.L_5270 - .L_5269)
	.align		4
.L_5269:
        /*00d4*/ 	.word	index@(.nv.constant0.vector_pow)
        /*00d8*/ 	.short	0x0380
        /*00da*/ 	.short	0x0038


	//----- nvinfo : EIATTR_SW_WAR
	.align		4
.L_5270:
        /*00dc*/ 	.byte	0x04, 0x36
        /*00de*/ 	.short	(.L_5272 - .L_5271)
.L_5271:
        /*00e0*/ 	.word	0x00000008
.L_5272:


//--------------------- .nv.info.vector_pow3o2    --------------------------
	.section	.nv.info.vector_pow3o2,"",@"SHT_CUDA_INFO"
	.sectionflags	@""
	.align	4


	//----- nvinfo : EIATTR_CUDA_API_VERSION
	.align		4
        /*0000*/ 	.byte	0x04, 0x37
        /*0002*/ 	.short	(.L_5274 - .L_5273)
.L_5273:
        /*0004*/ 	.word	0x00000082


	//----- nvinfo : EIATTR_KPARAM_INFO
	.align		4
.L_5274:
        /*0008*/ 	.byte	0x04, 0x17
        /*000a*/ 	.short	(.L_5276 - .L_5275)
.L_5275:
        /*000c*/ 	.word	0x00000000
        /*0010*/ 	.short	0x0006
        /*0012*/ 	.short	0x0024
        /*0014*/ 	.byte	0x00, 0xf0, 0x11, 0x00


	//----- nvinfo : EIATTR_KPARAM_INFO
	.align		4
.L_5276:
        /*0018*/ 	.byte	0x04, 0x17
        /*001a*/ 	.short	(.L_5278 - .L_5277)
.L_5277:
        /*001c*/ 	.word	0x00000000
        /*0020*/ 	.short	0x0005
        /*0022*/ 	.short	0x0020
        /*0024*/ 	.byte	0x00, 0xf0, 0x11, 0x00


	//----- nvinfo : EIATTR_KPARAM_INFO
	.align		4
.L_5278:
        /*0028*/ 	.byte	0x04, 0x17
        /*002a*/ 	.short	(.L_5280 - .L_5279)
.L_5279:
        /*002c*/ 	.word	0x00000000
        /*0030*/ 	.short	0x0004
        /*0032*/ 	.short	0x0018
        /*0034*/ 	.byte	0x00, 0xf5, 0x21, 0x00


	//----- nvinfo : EIATTR_KPARAM_INFO
	.align		4
.L_5280:
        /*0038*/ 	.byte	0x04, 0x17
        /*003a*/ 	.short	(.L_5282 - .L_5281)
.L_5281:
        /*003c*/ 	.word	0x00000000
        /*0040*/ 	.short	0x0003
        /*0042*/ 	.short	0x0014
        /*0044*/ 	.byte	0x00, 0xf0, 0x11, 0x00


	//----- nvinfo : EIATTR_KPARAM_INFO
	.align		4
.L_5282:
        /*0048*/ 	.byte	0x04, 0x17
        /*004a*/ 	.short	(.L_5284 - .L_5283)
.L_5283:
        /*004c*/ 	.word	0x00000000
        /*0050*/ 	.short	0x0002
        /*0052*/ 	.short	0x0010
        /*0054*/ 	.byte	0x00, 0xf0, 0x11, 0x00


	//----- nvinfo : EIATTR_KPARAM_INFO
	.align		4
.L_5284:
        /*0058*/ 	.byte	0x04, 0x17
        /*005a*/ 	.short	(.L_5286 - .L_5285)
.L_5285:
        /*005c*/ 	.word	0x00000000
        /*0060*/ 	.short	0x0001
        /*0062*/ 	.short	0x0008
        /*0064*/ 	.byte	0x00, 0xf5, 0x21, 0x00


	//----- nvinfo : EIATTR_KPARAM_INFO
	.align		4
.L_5286:
        /*0068*/ 	.byte	0x04, 0x17
        /*006a*/ 	.short	(.L_5288 - .L_5287)
.L_5287:
        /*006c*/ 	.word	0x00000000
        /*0070*/ 	.short	0x0000
        /*0072*/ 	.short	0x0000
        /*0074*/ 	.byte	0x00, 0xf0, 0x11, 0x00


	//----- nvinfo : EIATTR_SPARSE_MMA_MASK
	.align		4
.L_5288:
        /*0078*/ 	.byte	0x03, 0x50
        /*007a*/ 	.short	0x0000


	//----- nvinfo : EIATTR_MAXREG_COUNT
	.align		4
        /*007c*/ 	.byte	0x03, 0x1b
        /*007e*/ 	.short	0x00ff


	//----- nvinfo : EIATTR_MERCURY_ISA_VERSION
	.align		4
        /*0080*/ 	.byte	0x03, 0x5f
        /*0082*/ 	.short	0x0101


	//----- nvinfo : EIATTR_VRC_CTA_INIT_COUNT
	.align		4
        /*0084*/ 	.byte	0x02, 0x4a
	.zero		1
	.zero		1


	//----- nvinfo : EIATTR_EXIT_INSTR_OFFSETS
	.align		4
        /*0088*/ 	.byte	0x04, 0x1c
        /*008a*/ 	.short	(.L_5290 - .L_5289)


	//   ....[0]....
.L_5289:
        /*008c*/ 	.word	0x00000070


	//   ....[1]....
        /*0090*/ 	.word	0x000005c0


	//----- nvinfo : EIATTR_CRS_STACK_SIZE
	.align		4
.L_5290:
        /*0094*/ 	.byte	0x04, 0x1e
        /*0096*/ 	.short	(.L_5292 - .L_5291)
.L_5291:
        /*0098*/ 	.word	0x00000000


	//----- nvinfo : EIATTR_CBANK_PARAM_SIZE
	.align		4
.L_5292:
        /*009c*/ 	.byte	0x03, 0x19
        /*009e*/ 	.short	0x0028


	//----- nvinfo : EIATTR_PARAM_CBANK
	.align		4
        /*00a0*/ 	.byte	0x04, 0x0a
        /*00a2*/ 	.short	(.L_5294 - .L_5293)
	.align		4
.L_5293:
        /*00a4*/ 	.word	index@(.nv.constant0.vector_pow3o2)
        /*00a8*/ 	.short	0x0380
        /*00aa*/ 	.short	0x0028


	//----- nvinfo : EIATTR_SW_WAR
	.align		4
.L_5294:
        /*00ac*/ 	.byte	0x04, 0x36
        /*00ae*/ 	.short	(.L_5296 - .L_5295)
.L_5295:
        /*00b0*/ 	.word	0x00000008
.L_5296:


//--------------------- .nv.info.vector_pow2o3    --------------------------
	.section	.nv.info.vector_pow2o3,"",@"SHT_CUDA_INFO"
	.sectionflags	@""
	.align	4


	//----- nvinfo : EIATTR_CUDA_API_VERSION
	.align		4
        /*0000*/ 	.byte	0x04, 0x37
        /*0002*/ 	.short	(.L_5298 - .L_5297)
.L_5297:
        /*0004*/ 	.word	0x00000082


	//----- nvinfo : EIATTR_KPARAM_INFO
	.align		4
.L_5298:
        /*0008*/ 	.byte	0x04, 0x17
        /*000a*/ 	.short	(.L_5300 - .L_5299)
.L_5299:
        /*000c*/ 	.word	0x00000000
        /*0010*/ 	.short	0x0006
        /*0012*/ 	.short	0x0024
        /*0014*/ 	.byte	0x00, 0xf0, 0x11, 0x00


	//----- nvinfo : EIATTR_KPARAM_INFO
	.align		4
.L_5300:
        /*0018*/ 	.byte	0x04, 0x17
        /*001a*/ 	.short	(.L_5302 - .L_5301)
.L_5301:
        /*001c*/ 	.word	0x00000000
        /*0020*/ 	.short	0x0005
        /*0022*/ 	.short	0x0020
        /*0024*/ 	.byte	0x00, 0xf0, 0x11, 0x00


	//----- nvinfo : EIATTR_KPARAM_INFO
	.align		4
.L_5302:
        /*0028*/ 	.byte	0x04, 0x17
        /*002a*/ 	.short	(.L_5304 - .L_5303)
.L_5303:
        /*002c*/ 	.word	0x00000000
        /*0030*/ 	.short	0x0004
        /*0032*/ 	.short	0x0018
        /*0034*/ 	.byte	0x00, 0xf5, 0x21, 0x00


	//----- nvinfo : EIATTR_KPARAM_INFO
	.align		4
.L_5304:
        /*0038*/ 	.byte	0x04, 0x17
        /*003a*/ 	.short	(.L_5306 - .L_5305)
.L_5305:
        /*003c*/ 	.word	0x00000000
        /*0040*/ 	.short	0x0003
        /*0042*/ 	.short	0x0014
        /*0044*/ 	.byte	0x00, 0xf0, 0x11, 0x00


	//----- nvinfo : EIATTR_KPARAM_INFO
	.align		4
.L_5306:
        /*0048*/ 	.byte	0x04, 0x17
        /*004a*/ 	.short	(.L_5308 - .L_5307)
.L_5307:
        /*004c*/ 	.word	0x00000000
        /*0050*/ 	.short	0x0002
        /*0052*/ 	.short	0x0010
        /*0054*/ 	.byte	0x00, 0xf0, 0x11, 0x00


	//----- nvinfo : EIATTR_KPARAM_INFO
	.align		4
.L_5308:
        /*0058*/ 	.byte	0x04, 0x17
        /*005a*/ 	.short	(.L_5310 - .L_5309)
.L_5309:
        /*005c*/ 	.word	0x00000000
        /*0060*/ 	.short	0x0001
        /*0062*/ 	.short	0x0008
        /*0064*/ 	.byte	0x00, 0xf5, 0x21, 0x00


	//----- nvinfo : EIATTR_KPARAM_INFO
	.align		4
.L_5310:
        /*0068*/ 	.byte	0x04, 0x17
        /*006a*/ 	.short	(.L_5312 - .L_5311)
.L_5311:
        /*006c*/ 	.word	0x00000000
        /*0070*/ 	.short	0x0000
        /*0072*/ 	.short	0x0000
        /*0074*/ 	.byte	0x00, 0xf0, 0x11, 0x00


	//----- nvinfo : EIATTR_SPARSE_MMA_MASK
	.align		4
.L_5312:
        /*0078*/ 	.byte	0x03, 0x50
        /*007a*/ 	.short	0x0000


	//----- nvinfo : EIATTR_MAXREG_COUNT
	.align		4
        /*007c*/ 	.byte	0x03, 0x1b
        /*007e*/ 	.short	0x00ff


	//----- nvinfo : EIATTR_MERCURY_ISA_VERSION
	.align		4
        /*0080*/ 	.byte	0x03, 0x5f
        /*0082*/ 	.short	0x0101


	//----- nvinfo : EIATTR_VRC_CTA_INIT_COUNT
	.align		4
        /*0084*/ 	.byte	0x02, 0x4a
	.zero		1
	.zero		1


	//----- nvinfo : EIATTR_EXIT_INSTR_OFFSETS
	.align		4
        /*0088*/ 	.byte	0x04, 0x1c
        /*008a*/ 	.short	(.L_5314 - .L_5313)


	//   ....[0]....
.L_5313:
        /*008c*/ 	.word	0x00000070


	//   ....[1]....
        /*0090*/ 	.word	0x000005c0


	//----- nvinfo : EIATTR_CRS_STACK_SIZE
	.align		4
.L_5314:
        /*0094*/ 	.byte	0x04, 0x1e
        /*0096*/ 	.short	(.L_5316 - .L_5315)
.L_5315:
        /*0098*/ 	.word	0x00000000


	//----- nvinfo : EIATTR_CBANK_PARAM_SIZE
	.align		4
.L_5316:
        /*009c*/ 	.byte	0x03, 0x19
        /*009e*/ 	.short	0x0028


	//----- nvinfo : EIATTR_PARAM_CBANK
	.align		4
        /*00a0*/ 	.byte	0x04, 0x0a
        /*00a2*/ 	.short	(.L_5318 - .L_5317)
	.align		4
.L_5317:
        /*00a4*/ 	.word	index@(.nv.constant0.vector_pow2o3)
        /*00a8*/ 	.short	0x0380
        /*00aa*/ 	.short	0x0028


	//----- nvinfo : EIATTR_SW_WAR
	.align		4
.L_5318:
        /*00ac*/ 	.byte	0x04, 0x36
        /*00ae*/ 	.short	(.L_5320 - .L_5319)
.L_5319:
        /*00b0*/ 	.word	0x00000008
.L_5320:


//--------------------- .nv.info.vector_inv_cbrt  --------------------------
	.section	.nv.info.vector_inv_cbrt,"",@"SHT_CUDA_INFO"
	.sectionflags	@""
	.align	4


	//----- nvinfo : EIATTR_CUDA_API_VERSION
	.align		4
        /*0000*/ 	.byte	0x04, 0x37
        /*0002*/ 	.short	(.L_5322 - .L_5321)
.L_5321:
        /*0004*/ 	.word	0x00000082


	//----- nvinfo : EIATTR_KPARAM_INFO
	.align		4
.L_5322:
        /*0008*/ 	.byte	0x04, 0x17
        /*000a*/ 	.short	(.L_5324 - .L_5323)
.L_5323:
        /*000c*/ 	.word	0x00000000
        /*0010*/ 	.short	0x0006
        /*0012*/ 	.short	0x0024
        /*0014*/ 	.byte	0x00, 0xf0, 0x11, 0x00


	//----- nvinfo : EIATTR_KPARAM_INFO
	.align		4
.L_5324:
        /*0018*/ 	.byte	0x04, 0x17
        /*001a*/ 	.short	(.L_5326 - .L_5325)
.L_5325:
        /*001c*/ 	.word	0x00000000
        /*0020*/ 	.short	0x0005
        /*0022*/ 	.short	0x0020
        /*0024*/ 	.byte	0x00, 0xf0, 0x11, 0x00


	//----- nvinfo : EIATTR_KPARAM_INFO
	.align		4
.L_5326:
        /*0028*/ 	.byte	0x04, 0x17
        /*002a*/ 	.short	(.L_5328 - .L_5327)
.L_5327:
        /*002c*/ 	.word	0x00000000
        /*0030*/ 	.short	0x0004
        /*0032*/ 	.short	0x0018
        /*0034*/ 	.byte	0x00, 0xf5, 0x21, 0x00


	//----- nvinfo : EIATTR_KPARAM_INFO
	.align		4
.L_5328:
        /*0038*/ 	.byte	0x04, 0x17
        /*003a*/ 	.short	(.L_5330 - .L_5329)
.L_5329:
        /*003c*/ 	.word	0x00000000
        /*0040*/ 	.short	0x0003
        /*0042*/ 	.short	0x0014
        /*0044*/ 	.byte	0x00, 0xf0, 0x11, 0x00


	//----- nvinfo : EIATTR_KPARAM_INFO
	.align		4
.L_5330:
        /*0048*/ 	.byte	0x04, 0x17
        /*004a*/ 	.short	(.L_5332 - .L_5331)
.L_5331:
        /*004c*/ 	.word	0x00000000
        /*0050*/ 	.short	0x0002
        /*0052*/ 	.short	0x0010
        /*0054*/ 	.byte	0x00, 0xf0, 0x11, 0x00


	//----- nvinfo : EIATTR_KPARAM_INFO
	.align		4
.L_5332:
        /*0058*/ 	.byte	0x04, 0x17
        /*005a*/ 	.short	(.L_5334 - .L_5333)
.L_5333:
        /*005c*/ 	.word	0x00000000
        /*0060*/ 	.short	0x0001
        /*0062*/ 	.short	0x0008
        /*0064*/ 	.byte	0x00, 0xf5, 0x21, 0x00


	//----- nvinfo : EIATTR_KPARAM_INFO
	.align		4
.L_5334:
        /*0068*/ 	.byte	0x04, 0x17
        /*006a*/ 	.short	(.L_5336 - .L_5335)
.L_5335:
        /*006c*/ 	.word	0x00000000
        /*0070*/ 	.short	0x0000
        /*0072*/ 	.short	0x0000
        /*0074*/ 	.byte	0x00, 0xf0, 0x11, 0x00


	//----- nvinfo : EIATTR_SPARSE_MMA_MASK
	.align		4
.L_5336:
        /*0078*/ 	.byte	0x03, 0x50
        /*007a*/ 	.short	0x0000


	//----- nvinfo : EIATTR_MAXREG_COUNT
	.align		4
        /*007c*/ 	.byte	0x03, 0x1b
        /*007e*/ 	.short	0x00ff


	//----- nvinfo : EIATTR_MERCURY_ISA_VERSION
	.align		4
        /*0080*/ 	.byte	0x03, 0x5f
        /*0082*/ 	.short	0x0101


	//----- nvinfo : EIATTR_VRC_CTA_INIT_COUNT
	.align		4
        /*0084*/ 	.byte	0x02, 0x4a
	.zero		1
	.zero		1


	//----- nvinfo : EIATTR_EXIT_INSTR_OFFSETS
	.align		4
        /*0088*/ 	.byte	0x04, 0x1c
        /*008a*/ 	.short	(.L_5338 - .L_5337)


	//   ....[0]....
.L_5337:
        /*008c*/ 	.word	0x00000070


	//   ....[1]....
        /*0090*/ 	.word	0x00000240


	//----- nvinfo : EIATTR_CBANK_PARAM_SIZE
	.align		4
.L_5338:
        /*0094*/ 	.byte	0x03, 0x19
        /*0096*/ 	.short	0x0028


	//----- nvinfo : EIATTR_PARAM_CBANK
	.align		4
        /*0098*/ 	.byte	0x04, 0x0a
        /*009a*/ 	.short	(.L_5340 - .L_5339)
	.align		4
.L_5339:
        /*009c*/ 	.word	index@(.nv.constant0.vector_inv_cbrt)
        /*00a0*/ 	.short	0x0380
        /*00a2*/ 	.short	0x0028


	//----- nvinfo : EIATTR_SW_WAR
	.align		4
.L_5340:
        /*00a4*/ 	.byte	0x04, 0x36
        /*00a6*/ 	.short	(.L_5342 - .L_5341)
.L_5341:
        /*00a8*/ 	.word	0x00000008
.L_5342:


//--------------------- .nv.info.vector_cbrt      --------------------------
	.section	.nv.info.vector_cbrt,"",@"SHT_CUDA_INFO"
	.sectionflags	@""
	.align	4


	//----- nvinfo : EIATTR_CUDA_API_VERSION
	.align		4
        /*0000*/ 	.byte	0x04, 0x37
        /*0002*/ 	.short	(.L_5344 - .L_5343)
.L_5343:
        /*0004*/ 	.word	0x00000082


	//----- nvinfo : EIATTR_KPARAM_INFO
	.align		4
.L_5344:
        /*0008*/ 	.byte	0x04, 0x17
        /*000a*/ 	.short	(.L_5346 - .L_5345)
.L_5345:
        /*000c*/ 	.word	0x00000000
        /*0010*/ 	.short	0x0006
        /*0012*/ 	.short	0x0024
        /*0014*/ 	.byte	0x00, 0xf0, 0x11, 0x00


	//----- nvinfo : EIATTR_KPARAM_INFO
	.align		4
.L_5346:
        /*0018*/ 	.byte	0x04, 0x17
        /*001a*/ 	.short	(.L_5348 - .L_5347)
.L_5347:
        /*001c*/ 	.word	0x00000000
        /*0020*/ 	.short	0x0005
        /*0022*/ 	.short	0x0020
        /*0024*/ 	.byte	0x00, 0xf0, 0x11, 0x00


	//----- nvinfo : EIATTR_KPARAM_INFO
	.align		4
.L_5348:
        /*0028*/ 	.byte	0x04, 0x17
        /*002a*/ 	.short	(.L_5350 - .L_5349)
.L_5349:
        /*002c*/ 	.word	0x00000000
        /*0030*/ 	.short	0x0004
        /*0032*/ 	.short	0x0018
        /*0034*/ 	.byte	0x00, 0xf5, 0x21, 0x00


	//----- nvinfo : EIATTR_KPARAM_INFO
	.align		4
.L_5350:
        /*0038*/ 	.byte	0x04, 0x17
        /*003a*/ 	.short	(.L_5352 - .L_5351)
.L_5351:
        /*003c*/ 	.word	0x00000000
        /*0040*/ 	.short	0x0003
        /*0042*/ 	.short	0x0014
        /*0044*/ 	.byte	0x00, 0xf0, 0x11, 0x00


	//----- nvinfo : EIATTR_KPARAM_INFO
	.align		4
.L_5352:
        /*0048*/ 	.byte	0x04, 0x17
        /*004a*/ 	.short	(.L_5354 - .L_5353)
.L_5353:
        /*004c*/ 	.word	0x00000000
        /*0050*/ 	.short	0x0002
        /*0052*/ 	.short	0x0010
        /*0054*/ 	.byte	0x00, 0xf0, 0x11, 0x00


	//----- nvinfo : EIATTR_KPARAM_INFO
	.align		4
.L_5354:
        /*0058*/ 	.byte	0x04, 0x17
        /*005a*/ 	.short	(.L_5356 - .L_5355)
.L_5355:
        /*005c*/ 	.word	0x00000000
        /*0060*/ 	.short	0x0001
        /*0062*/ 	.short	0x0008
        /*0064*/ 	.byte	0x00, 0xf5, 0x21, 0x00


	//----- nvinfo : EIATTR_KPARAM_INFO
	.align		4
.L_5356:
        /*0068*/ 	.byte	0x04, 0x17
        /*006a*/ 	.short	(.L_5358 - .L_5357)
.L_5357:
        /*006c*/ 	.word	0x00000000
        /*0070*/ 	.short	0x0000
        /*0072*/ 	.short	0x0000
        /*0074*/ 	.byte	0x00, 0xf0, 0x11, 0x00


	//----- nvinfo : EIATTR_SPARSE_MMA_MASK
	.align		4
.L_5358:
        /*0078*/ 	.byte	0x03, 0x50
        /*007a*/ 	.short	0x0000


	//----- nvinfo : EIATTR_MAXREG_COUNT
	.align		4
        /*007c*/ 	.byte	0x03, 0x1b
        /*007e*/ 	.short	0x00ff


	//----- nvinfo : EIATTR_MERCURY_ISA_VERSION
	.align		4
        /*0080*/ 	.byte	0x03, 0x5f
        /*0082*/ 	.short	0x0101


	//----- nvinfo : EIATTR_VRC_CTA_INIT_COUNT
	.align		4
        /*0084*/ 	.byte	0x02, 0x4a
	.zero		1
	.zero		1


	//----- nvinfo : EIATTR_EXIT_INSTR_OFFSETS
	.align		4
        /*0088*/ 	.byte	0x04, 0x1c
        /*008a*/ 	.short	(.L_5360 - .L_5359)


	//   ....[0]....
.L_5359:
        /*008c*/ 	.word	0x00000070


	//   ....[1]....
        /*0090*/ 	.word	0x00000230


	//----- nvinfo : EIATTR_CBANK_PARAM_SIZE
	.align		4
.L_5360:
        /*0094*/ 	.byte	0x03, 0x19
        /*0096*/ 	.short	0x0028


	//----- nvinfo : EIATTR_PARAM_CBANK
	.align		4
        /*0098*/ 	.byte	0x04, 0x0a
        /*009a*/ 	.short	(.L_5362 - .L_5361)
	.align		4
.L_5361:
        /*009c*/ 	.word	index@(.nv.constant0.vector_cbrt)
        /*00a0*/ 	.short	0x0380
        /*00a2*/ 	.short	0x0028


	//----- nvinfo : EIATTR_SW_WAR
	.align		4
.L_5362:
        /*00a4*/ 	.byte	0x04, 0x36
        /*00a6*/ 	.short	(.L_5364 - .L_5363)
.L_5363:
        /*00a8*/ 	.word	0x00000008
.L_5364:


//--------------------- .nv.info.vector_inv_sqrt  --------------------------
	.section	.nv.info.vector_inv_sqrt,"",@"SHT_CUDA_INFO"
	.sectionflags	@""
	.align	4


	//----- nvinfo : EIATTR_CUDA_API_VERSION
	.align		4
        /*0000*/ 	.byte	0x04, 0x37
        /*0002*/ 	.short	(.L_5366 - .L_5365)
.L_5365:
        /*0004*/ 	.word	0x00000082


	//----- nvinfo : EIATTR_KPARAM_INFO
	.align		4
.L_5366:
        /*0008*/ 	.byte	0x04, 0x17
        /*000a*/ 	.short	(.L_5368 - .L_5367)
.L_5367:
        /*000c*/ 	.word	0x00000000
        /*0010*/ 	.short	0x0006
        /*0012*/ 	.short	0x0024
        /*0014*/ 	.byte	0x00, 0xf0, 0x11, 0x00


	//----- nvinfo : EIATTR_KPARAM_INFO
	.align		4
.L_5368:
        /*0018*/ 	.byte	0x04, 0x17
        /*001a*/ 	.short	(.L_5370 - .L_5369)
.L_5369:
        /*001c*/ 	.word	0x00000000
        /*0020*/ 	.short	0x0005
        /*0022*/ 	.short	0x0020
        /*0024*/ 	.byte	0x00, 0xf0, 0x11, 0x00


	//----- nvinfo : EIATTR_KPARAM_INFO
	.align		4
.L_5370:
        /*0028*/ 	.byte	0x04, 0x17
        /*002a*/ 	.short	(.L_5372 - .L_5371)
.L_5371:
        /*002c*/ 	.word	0x00000000
        /*0030*/ 	.short	0x0004
        /*0032*/ 	.short	0x0018
        /*0034*/ 	.byte	0x00, 0xf5, 0x21, 0x00


	//----- nvinfo : EIATTR_KPARAM_INFO
	.align		4
.L_5372:
        /*0038*/ 	.byte	0x04, 0x17
        /*003a*/ 	.short	(.L_5374 - .L_5373)
.L_5373:
        /*003c*/ 	.word	0x00000000
        /*0040*/ 	.short	0x0003
        /*0042*/ 	.short	0x0014
        /*0044*/ 	.byte	0x00, 0xf0, 0x11, 0x00


	//----- nvinfo : EIATTR_KPARAM_INFO
	.align		4
.L_5374:
        /*0048*/ 	.byte	0x04, 0x17
        /*004a*/ 	.short	(.L_5376 - .L_5375)
.L_5375:
        /*004c*/ 	.word	0x00000000
        /*0050*/ 	.short	0x0002
        /*0052*/ 	.short	0x0010
        /*0054*/ 	.byte	0x00, 0xf0, 0x11, 0x00


	//----- nvinfo : EIATTR_KPARAM_INFO
	.align		4
.L_5376:
        /*0058*/ 	.byte	0x04, 0x17
        /*005a*/ 	.short	(.L_5378 - .L_5377)
.L_5377:
        /*005c*/ 	.word	0x00000000
        /*0060*/ 	.short	0x0001
        /*0062*/ 	.short	0x0008
        /*0064*/ 	.byte	0x00, 0xf5, 0x21, 0x00


	//----- nvinfo : EIATTR_KPARAM_INFO
	.align		4
.L_5378:
        /*0068*/ 	.byte	0x04, 0x17
        /*006a*/ 	.short	(.L_5380 - .L_5379)
.L_5379:
        /*006c*/ 	.word	0x00000000
        /*0070*/ 	.short	0x0000
        /*0072*/ 	.short	0x0000
        /*0074*/ 	.byte	0x00, 0xf0, 0x11, 0x00


	//----- nvinfo : EIATTR_SPARSE_MMA_MASK
	.align		4
.L_5380:
        /*0078*/ 	.byte	0x03, 0x50
        /*007a*/ 	.short	0x0000


	//----- nvinfo : EIATTR_MAXREG_COUNT
	.align		4
        /*007c*/ 	.byte	0x03, 0x1b
        /*007e*/ 	.short	0x00ff


	//----- nvinfo : EIATTR_MERCURY_ISA_VERSION
	.align		4
        /*0080*/ 	.byte	0x03, 0x5f
        /*0082*/ 	.short	0x0101


	//----- nvinfo : EIATTR_VRC_CTA_INIT_COUNT
	.align		4
        /*0084*/ 	.byte	0x02, 0x4a
	.zero		1
	.zero		1


	//----- nvinfo : EIATTR_EXIT_INSTR_OFFSETS
	.align		4
        /*0088*/ 	.byte	0x04, 0x1c
        /*008a*/ 	.short	(.L_5382 - .L_5381)


	//   ....[0]....
.L_5381:
        /*008c*/ 	.word	0x00000070


	//   ....[1]....
        /*0090*/ 	.word	0x00000170


	//----- nvinfo : EIATTR_CBANK_PARAM_SIZE
	.align		4
.L_5382:
        /*0094*/ 	.byte	0x03, 0x19
        /*0096*/ 	.short	0x0028


	//----- nvinfo : EIATTR_PARAM_CBANK
	.align		4
        /*0098*/ 	.byte	0x04, 0x0a
        /*009a*/ 	.short	(.L_5384 - .L_5383)
	.align		4
.L_5383:
        /*009c*/ 	.word	index@(.nv.constant0.vector_inv_sqrt)
        /*00a0*/ 	.short	0x0380
        /*00a2*/ 	.short	0x0028


	//----- nvinfo : EIATTR_SW_WAR
	.align		4
.L_5384:
        /*00a4*/ 	.byte	0x04, 0x36
        /*00a6*/ 	.short	(.L_5386 - .L_5385)
.L_5385:
        /*00a8*/ 	.word	0x00000008
.L_5386:


//--------------------- .nv.info.vector_sqrt      --------------------------
	.section	.nv.info.vector_sqrt,"",@"SHT_CUDA_INFO"
	.sectionflags	@""
	.align	4


	//----- nvinfo : EIATTR_CUDA_API_VERSION
	.align		4
        /*0000*/ 	.byte	0x04, 0x37
        /*0002*/ 	.short	(.L_5388 - .L_5387)
.L_5387:
        /*0004*/ 	.word	0x00000082


	//----- nvinfo : EIATTR_KPARAM_INFO
	.align		4
.L_5388:
        /*0008*/ 	.byte	0x04, 0x17
        /*000a*/ 	.short	(.L_5390 - .L_5389)
.L_5389:
        /*000c*/ 	.word	0x00000000
        /*0010*/ 	.short	0x0006
        /*0012*/ 	.short	0x0024
        /*0014*/ 	.byte	0x00, 0xf0, 0x11, 0x00


	//----- nvinfo : EIATTR_KPARAM_INFO
	.align		4
.L_5390:
        /*0018*/ 	.byte	0x04, 0x17
        /*001a*/ 	.short	(.L_5392 - .L_5391)
.L_5391:
        /*001c*/ 	.word	0x00000000
        /*0020*/ 	.short	0x0005
        /*0022*/ 	.short	0x0020
        /*0024*/ 	.byte	0x00, 0xf0, 0x11, 0x00


	//----- nvinfo : EIATTR_KPARAM_INFO
	.align		4
.L_5392:
        /*0028*/ 	.byte	0x04, 0x17
        /*002a*/ 	.short	(.L_5394 - .L_5393)
.L_5393:
        /*002c*/ 	.word	0x00000000
        /*0030*/ 	.short	0x0004
        /*0032*/ 	.short	0x0018
        /*0034*/ 	.byte	0x00, 0xf5, 0x21, 0x00


	//----- nvinfo : EIATTR_KPARAM_INFO
	.align		4
.L_5394:
        /*0038*/ 	.byte	0x04, 0x17
        /*003a*/ 	.short	(.L_5396 - .L_5395)
.L_5395:
        /*003c*/ 	.word	0x00000000
        /*0040*/ 	.short	0x0003
        /*0042*/ 	.short	0x0014
        /*0044*/ 	.byte	0x00, 0xf0, 0x11, 0x00


	//----- nvinfo : EIATTR_KPARAM_INFO
	.align		4
.L_5396:
        /*0048*/ 	.byte	0x04, 0x17
        /*004a*/ 	.short	(.L_5398 - .L_5397)
.L_5397:
        /*004c*/ 	.word	0x00000000
        /*0050*/ 	.short	0x0002
        /*0052*/ 	.short	0x0010
        /*0054*/ 	.byte	0x00, 0xf0, 0x11, 0x00


	//----- nvinfo : EIATTR_KPARAM_INFO
	.align		4
.L_5398:
        /*0058*/ 	.byte	0x04, 0x17
        /*005a*/ 	.short	(.L_5400 - .L_5399)
.L_5399:
        /*005c*/ 	.word	0x00000000
        /*0060*/ 	.short	0x0001
        /*0062*/ 	.short	0x0008
        /*0064*/ 	.byte	0x00, 0xf5, 0x21, 0x00


	//----- nvinfo : EIATTR_KPARAM_INFO
	.align		4
.L_5400:
        /*0068*/ 	.byte	0x04, 0x17
        /*006a*/ 	.short	(.L_5402 - .L_5401)
.L_5401:
        /*006c*/ 	.word	0x00000000
        /*0070*/ 	.short	0x0000
        /*0072*/ 	.short	0x0000
        /*0074*/ 	.byte	0x00, 0xf0, 0x11, 0x00


	//----- nvinfo : EIATTR_SPARSE_MMA_MASK
	.align		4
.L_5402:
        /*0078*/ 	.byte	0x03, 0x50
        /*007a*/ 	.short	0x0000


	//----- nvinfo : EIATTR_MAXREG_COUNT
	.align		4
        /*007c*/ 	.byte	0x03, 0x1b
        /*007e*/ 	.short	0x00ff


	//----- nvinfo : EIATTR_MERCURY_ISA_VERSION
	.align		4
        /*0080*/ 	.byte	0x03, 0x5f
        /*0082*/ 	.short	0x0101


	//----- nvinfo : EIATTR_VRC_CTA_INIT_COUNT
	.align		4
        /*0084*/ 	.byte	0x02, 0x4a
	.zero		1
	.zero		1


	//----- nvinfo : EIATTR_EXIT_INSTR_OFFSETS
	.align		4
        /*0088*/ 	.byte	0x04, 0x1c
        /*008a*/ 	.short	(.L_5404 - .L_5403)


	//   ....[0]....
.L_5403:
        /*008c*/ 	.word	0x00000070


	//   ....[1]....
        /*0090*/ 	.word	0x00000210


	//----- nvinfo : EIATTR_CRS_STACK_SIZE
	.align		4
.L_5404:
        /*0094*/ 	.byte	0x04, 0x1e
        /*0096*/ 	.short	(.L_5406 - .L_5405)
.L_5405:
        /*0098*/ 	.word	0x00000000


	//----- nvinfo : EIATTR_CBANK_PARAM_SIZE
	.align		4
.L_5406:
        /*009c*/ 	.byte	0x03, 0x19
        /*009e*/ 	.short	0x0028


	//----- nvinfo : EIATTR_PARAM_CBANK
	.align		4
        /*00a0*/ 	.byte	0x04, 0x0a
        /*00a2*/ 	.short	(.L_5408 - .L_5407)
	.align		4
.L_5407:
        /*00a4*/ 	.word	index@(.nv.constant0.vector_sqrt)
        /*00a8*/ 	.short	0x0380
        /*00aa*/ 	.short	0x0028


	//----- nvinfo : EIATTR_SW_WAR
	.align		4
.L_5408:
        /*00ac*/ 	.byte	0x04, 0x36
        /*00ae*/ 	.short	(.L_5410 - .L_5409)
.L_5409:
        /*00b0*/ 	.word	0x00000008
.L_5410:


//--------------------- .nv.info.vector_frem      --------------------------
	.section	.nv.info.vector_frem,"",@"SHT_CUDA_INFO"
	.sectionflags	@""
	.align	4


	//----- nvinfo : EIATTR_CUDA_API_VERSION
	.align		4
        /*0000*/ 	.byte	0x04, 0x37
        /*0002*/ 	.short	(.L_5412 - .L_5411)
.L_5411:
        /*0004*/ 	.word	0x00000082


	//----- nvinfo : EIATTR_KPARAM_INFO
	.align		4
.L_5412:
        /*0008*/ 	.byte	0x04, 0x17
        /*000a*/ 	.short	(.L_5414 - .L_5413)
.L_5413:
        /*000c*/ 	.word	0x00000000
        /*0010*/ 	.short	0x0009
        /*0012*/ 	.short	0x0034
        /*0014*/ 	.byte	0x00, 0xf0, 0x11, 0x00


	//----- nvinfo : EIATTR_KPARAM_INFO
	.align		4
.L_5414:
        /*0018*/ 	.byte	0x04, 0x17
        /*001a*/ 	.short	(.L_5416 - .L_5415)
.L_5415:
        /*001c*/ 	.word	0x00000000
        /*0020*/ 	.short	0x0008
        /*0022*/ 	.short	0x0030
        /*0024*/ 	.byte	0x00, 0xf0, 0x11, 0x00


	//----- nvinfo : EIATTR_KPARAM_INFO
	.align		4
.L_5416:
        /*0028*/ 	.byte	0x04, 0x17
        /*002a*/ 	.short	(.L_5418 - .L_5417)
.L_5417:
        /*002c*/ 	.word	0x00000000
        /*0030*/ 	.short	0x0007
        /*0032*/ 	.short	0x0028
        /*0034*/ 	.byte	0x00, 0xf5, 0x21, 0x00


	//----- nvinfo : EIATTR_KPARAM_INFO
	.align		4
.L_5418:
        /*0038*/ 	.byte	0x04, 0x17
        /*003a*/ 	.short	(.L_5420 - .L_5419)
.L_5419:
        /*003c*/ 	.word	0x00000000
        /*0040*/ 	.short	0x0006
        /*0042*/ 	.short	0x0024
        /*0044*/ 	.byte	0x00, 0xf0, 0x11, 0x00


	//----- nvinfo : EIATTR_KPARAM_INFO
	.align		4
.L_5420:
        /*0048*/ 	.byte	0x04, 0x17
        /*004a*/ 	.short	(.L_5422 - .L_5421)
.L_5421:
        /*004c*/ 	.word	0x00000000
        /*0050*/ 	.short	0x0005
        /*0052*/ 	.short	0x0020
        /*0054*/ 	.byte	0x00, 0xf0, 0x11, 0x00


	//----- nvinfo : EIATTR_KPARAM_INFO
	.align		4
.L_5422:
        /*0058*/ 	.byte	0x04, 0x17
        /*005a*/ 	.short	(.L_5424 - .L_5423)
.L_5423:
        /*005c*/ 	.word	0x00000000
        /*0060*/ 	.short	0x0004
        /*0062*/ 	.short	0x0018
        /*0064*/ 	.byte	0x00, 0xf5, 0x21, 0x00


	//----- nvinfo : EIATTR_KPARAM_INFO
	.align		4
.L_5424:
        /*0068*/ 	.byte	0x04, 0x17
        /*006a*/ 	.short	(.L_5426 - .L_5425)
.L_5425:
        /*006c*/ 	.word	0x00000000
        /*0070*/ 	.short	0x0003
        /*0072*/ 	.short	0x0014
        /*0074*/ 	.byte	0x00, 0xf0, 0x11, 0x00


	//----- nvinfo : EIATTR_KPARAM_INFO
	.align		4
.L_5426:
        /*0078*/ 	.byte	0x04, 0x17
        /*007a*/ 	.short	(.L_5428 - .L_5427)
.L_5427:
        /*007c*/ 	.word	0x00000000
        /*0080*/ 	.short	0x0002
        /*0082*/ 	.short	0x0010
        /*0084*/ 	.byte	0x00, 0xf0, 0x11, 0x00


	//----- nvinfo : EIATTR_KPARAM_INFO
	.align		4
.L_5428:
        /*0088*/ 	.byte	0x04, 0x17
        /*008a*/ 	.short	(.L_5430 - .L_5429)
.L_5429:
        /*008c*/ 	.word	0x00000000
        /*0090*/ 	.short	0x0001
        /*0092*/ 	.short	0x0008
        /*0094*/ 	.byte	0x00, 0xf5, 0x21, 0x00


	//----- nvinfo : EIATTR_KPARAM_INFO
	.align		4
.L_5430:
        /*0098*/ 	.byte	0x04, 0x17
        /*009a*/ 	.short	(.L_5432 - .L_5431)
.L_5431:
        /*009c*/ 	.word	0x00000000
        /*00a0*/ 	.short	0x0000
        /*00a2*/ 	.short	0x0000
        /*00a4*/ 	.byte	0x00, 0xf0, 0x11, 0x00


	//----- nvinfo : EIATTR_SPARSE_MMA_MASK
	.align		4
.L_5432:
        /*00a8*/ 	.byte	0x03, 0x50
        /*00aa*/ 	.short	0x0000


	//----- nvinfo : EIATTR_MAXREG_COUNT
	.align		4
        /*00ac*/ 	.byte	0x03, 0x1b
        /*00ae*/ 	.short	0x00ff


	//----- nvinfo : EIATTR_MERCURY_ISA_VERSION
	.align		4
        /*00b0*/ 	.byte	0x03, 0x5f
        /*00b2*/ 	.short	0x0101


	//----- nvinfo : EIATTR_VRC_CTA_INIT_COUNT
	.align		4
        /*00b4*/ 	.byte	0x02, 0x4a
	.zero		1
	.zero		1


	//----- nvinfo : EIATTR_EXIT_INSTR_OFFSETS
	.align		4
        /*00b8*/ 	.byte	0x04, 0x1c
        /*00ba*/ 	.short	(.L_5434 - .L_5433)


	//   ....[0]....
.L_5433:
        /*00bc*/ 	.word	0x00000070


	//   ....[1]....
        /*00c0*/ 	.word	0x00000720


	//----- nvinfo : EIATTR_CRS_STACK_SIZE
	.align		4
.L_5434:
        /*00c4*/ 	.byte	0x04, 0x1e
        /*00c6*/ 	.short	(.L_5436 - .L_5435)
.L_5435:
        /*00c8*/ 	.word	0x00000000


	//----- nvinfo : EIATTR_CBANK_PARAM_SIZE
	.align		4
.L_5436:
        /*00cc*/ 	.byte	0x03, 0x19
        /*00ce*/ 	.short	0x0038


	//----- nvinfo : EIATTR_PARAM_CBANK
	.align		4
        /*00d0*/ 	.byte	0x04, 0x0a
        /*00d2*/ 	.short	(.L_5438 - .L_5437)
	.align		4
.L_5437:
        /*00d4*/ 	.word	index@(.nv.constant0.vector_frem)
        /*00d8*/ 	.short	0x0380
        /*00da*/ 	.short	0x0038


	//----- nvinfo : EIATTR_SW_WAR
	.align		4
.L_5438:
        /*00dc*/ 	.byte	0x04, 0x36
        /*00de*/ 	.short	(.L_5440 - .L_5439)
.L_5439:
        /*00e0*/ 	.word	0x00000008
.L_5440:


//--------------------- .nv.info.vector_fmod      --------------------------
	.section	.nv.info.vector_fmod,"",@"SHT_CUDA_INFO"
	.sectionflags	@""
	.align	4


	//----- nvinfo : EIATTR_CUDA_API_VERSION
	.align		4
        /*0000*/ 	.byte	0x04, 0x37
        /*0002*/ 	.short	(.L_5442 - .L_5441)
.L_5441:
        /*0004*/ 	.word	0x00000082


	//----- nvinfo : EIATTR_KPARAM_INFO
	.align		4
.L_5442:
        /*0008*/ 	.byte	0x04, 0x17
        /*000a*/ 	.short	(.L_5444 - .L_5443)
.L_5443:
        /*000c*/ 	.word	0x00000000
        /*0010*/ 	.short	0x0009
        /*0012*/ 	.short	0x0034
        /*0014*/ 	.byte	0x00, 0xf0, 0x11, 0x00


	//----- nvinfo : EIATTR_KPARAM_INFO
	.align		4
.L_5444:
        /*0018*/ 	.byte	0x04, 0x17
        /*001a*/ 	.short	(.L_5446 - .L_5445)
.L_5445:
        /*001c*/ 	.word	0x00000000
        /*0020*/ 	.short	0x0008
        /*0022*/ 	.short	0x0030
        /*0024*/ 	.byte	0x00, 0xf0, 0x11, 0x00


	//----- nvinfo : EIATTR_KPARAM_INFO
	.align		4
.L_5446:
        /*0028*/ 	.byte	0x04, 0x17
        /*002a*/ 	.short	(.L_5448 - .L_5447)
.L_5447:
        /*002c*/ 	.word	0x00000000
        /*0030*/ 	.short	0x0007
        /*0032*/ 	.short	0x0028
        /*0034*/ 	.byte	0x00, 0xf5, 0x21, 0x00


	//----- nvinfo : EIATTR_KPARAM_INFO
	.align		4
.L_5448:
        /*0038*/ 	.byte	0x04, 0x17
        /*003a*/ 	.short	(.L_5450 - .L_5449)
.L_5449:
        /*003c*/ 	.word	0x00000000
        /*0040*/ 	.short	0x0006
        /*0042*/ 	.short	0x0024
        /*0044*/ 	.byte	0x00, 0xf0, 0x11, 0x00


	//----- nvinfo : EIATTR_KPARAM_INFO
	.align		4
.L_5450:
        /*0048*/ 	.byte	0x04, 0x17
        /*004a*/ 	.short	(.L_5452 - .L_5451)
.L_5451:
        /*004c*/ 	.word	0x00000000
        /*0050*/ 	.short	0x0005
        /*0052*/ 	.short	0x0020
        /*0054*/ 	.byte	0x00, 0xf0, 0x11, 0x00


	//----- nvinfo : EIATTR_KPARAM_INFO
	.align		4
.L_5452:
        /*0058*/ 	.byte	0x04, 0x17
        /*005a*/ 	.short	(.L_5454 - .L_5453)
.L_5453:
        /*005c*/ 	.word	0x00000000
        /*0060*/ 	.short	0x0004
        /*0062*/ 	.short	0x0018
        /*0064*/ 	.byte	0x00, 0xf5, 0x21, 0x00


	//----- nvinfo : EIATTR_KPARAM_INFO
	.align		4
.L_5454:
        /*0068*/ 	.byte	0x04, 0x17
        /*006a*/ 	.short	(.L_5456 - .L_5455)
.L_5455:
        /*006c*/ 	.word	0x00000000
        /*0070*/ 	.short	0x0003
        /*0072*/ 	.short	0x0014
        /*0074*/ 	.byte	0x00, 0xf0, 0x11, 0x00


	//----- nvinfo : EIATTR_KPARAM_INFO
	.align		4
.L_5456:
        /*0078*/ 	.byte	0x04, 0x17
        /*007a*/ 	.short	(.L_5458 - .L_5457)
.L_5457:
        /*007c*/ 	.word	0x00000000
        /*0080*/ 	.short	0x0002
        /*0082*/ 	.short	0x0010
        /*0084*/ 	.byte	0x00, 0xf0, 0x11, 0x00


	//----- nvinfo : EIATTR_KPARAM_INFO
	.align		4
.L_5458:
        /*0088*/ 	.byte	0x04, 0x17
        /*008a*/ 	.short	(.L_5460 - .L_5459)
.L_5459:
        /*008c*/ 	.word	0x00000000
        /*0090*/ 	.short	0x0001
        /*0092*/ 	.short	0x0008
        /*0094*/ 	.byte	0x00, 0xf5, 0x21, 0x00


	//----- nvinfo : EIATTR_KPARAM_INFO
	.align		4
.L_5460:
        /*0098*/ 	.byte	0x04, 0x17
        /*009a*/ 	.short	(.L_5462 - .L_5461)
.L_5461:
        /*009c*/ 	.word	0x00000000
        /*00a0*/ 	.short	0x0000
        /*00a2*/ 	.short	0x0000
        /*00a4*/ 	.byte	0x00, 0xf0, 0x11, 0x00


	//----- nvinfo : EIATTR_SPARSE_MMA_MASK
	.align		4
.L_5462:
        /*00a8*/ 	.byte	0x03, 0x50
        /*00aa*/ 	.short	0x0000


	//----- nvinfo : EIATTR_MAXREG_COUNT
	.align		4
        /*00ac*/ 	.byte	0x03, 0x1b
        /*00ae*/ 	.short	0x00ff


	//----- nvinfo : EIATTR_MERCURY_ISA_VERSION
	.align		4
        /*00b0*/ 	.byte	0x03, 0x5f
        /*00b2*/ 	.short	0x0101


	//----- nvinfo : EIATTR_VRC_CTA_INIT_COUNT
	.align		4
        /*00b4*/ 	.byte	0x02, 0x4a
	.zero		1
	.zero		1


	//----- nvinfo : EIATTR_EXIT_INSTR_OFFSETS
	.align		4
        /*00b8*/ 	.byte	0x04, 0x1c
        /*00ba*/ 	.short	(.L_5464 - .L_5463)


	//   ....[0]....
.L_5463:
        /*00bc*/ 	.word	0x00000070


	//   ....[1]....
        /*00c0*/ 	.word	0x000005f0


	//----- nvinfo : EIATTR_CRS_STACK_SIZE
	.align		4
.L_5464:
        /*00c4*/ 	.byte	0x04, 0x1e
        /*00c6*/ 	.short	(.L_5466 - .L_5465)
.L_5465:
        /*00c8*/ 	.word	0x00000000


	//----- nvinfo : EIATTR_CBANK_PARAM_SIZE
	.align		4
.L_5466:
        /*00cc*/ 	.byte	0x03, 0x19
        /*00ce*/ 	.short	0x0038


	//----- nvinfo : EIATTR_PARAM_CBANK
	.align		4
        /*00d0*/ 	.byte	0x04, 0x0a
        /*00d2*/ 	.short	(.L_5468 - .L_5467)
	.align		4
.L_5467:
        /*00d4*/ 	.word	index@(.nv.constant0.vector_fmod)
        /*00d8*/ 	.short	0x0380
        /*00da*/ 	.short	0x0038


	//----- nvinfo : EIATTR_SW_WAR
	.align		4
.L_5468:
        /*00dc*/ 	.byte	0x04, 0x36
        /*00de*/ 	.short	(.L_5470 - .L_5469)
.L_5469:
        /*00e0*/ 	.word	0x00000008
.L_5470:


//--------------------- .nv.info.vector_scale_shift --------------------------
	.section	.nv.info.vector_scale_shift,"",@"SHT_CUDA_INFO"
	.sectionflags	@""
	.align	4


	//----- nvinfo : EIATTR_CUDA_API_VERSION
	.align		4
        /*0000*/ 	.byte	0x04, 0x37
        /*0002*/ 	.short	(.L_5472 - .L_5471)
.L_5471:
        /*0004*/ 	.word	0x00000082


	//----- nvinfo : EIATTR_KPARAM_INFO
	.align		4
.L_5472:
        /*0008*/ 	.byte	0x04, 0x17
        /*000a*/ 	.short	(.L_5474 - .L_5473)
.L_5473:
        /*000c*/ 	.word	0x00000000
        /*0010*/ 	.short	0x000a
        /*0012*/ 	.short	0x0034
        /*0014*/ 	.byte	0x00, 0xf0, 0x11, 0x00


	//----- nvinfo : EIATTR_KPARAM_INFO
	.align		4
.L_5474:
        /*0018*/ 	.byte	0x04, 0x17
        /*001a*/ 	.short	(.L_5476 - .L_5475)
.L_5475:
        /*001c*/ 	.word	0x00000000
        /*0020*/ 	.short	0x0009
        /*0022*/ 	.short	0x0030
        /*0024*/ 	.byte	0x00, 0xf0, 0x11, 0x00


	//----- nvinfo : EIATTR_KPARAM_INFO
	.align		4
.L_5476:
        /*0028*/ 	.byte	0x04, 0x17
        /*002a*/ 	.short	(.L_5478 - .L_5477)
.L_5477:
        /*002c*/ 	.word	0x00000000
        /*0030*/ 	.short	0x0008
        /*0032*/ 	.short	0x0028
        /*0034*/ 	.byte	0x00, 0xf5, 0x21, 0x00


	//----- nvinfo : EIATTR_KPARAM_INFO
	.align		4
.L_5478:
        /*0038*/ 	.byte	0x04, 0x17
        /*003a*/ 	.short	(.L_5480 - .L_5479)
.L_5479:
        /*003c*/ 	.word	0x00000000
        /*0040*/ 	.short	0x0007
        /*0042*/ 	.short	0x0024
        /*0044*/ 	.byte	0x00, 0xf0, 0x11, 0x00


	//----- nvinfo : EIATTR_KPARAM_INFO
	.align		4
.L_5480:
        /*0048*/ 	.byte	0x04, 0x17
        /*004a*/ 	.short	(.L_5482 - .L_5481)
.L_5481:
        /*004c*/ 	.word	0x00000000
        /*0050*/ 	.short	0x0006
        /*0052*/ 	.short	0x0020
        /*0054*/ 	.byte	0x00, 0xf0, 0x11, 0x00


	//----- nvinfo : EIATTR_KPARAM_INFO
	.align		4
.L_5482:
        /*0058*/ 	.byte	0x04, 0x17
        /*005a*/ 	.short	(.L_5484 - .L_5483)
.L_5483:
        /*005c*/ 	.word	0x00000000
        /*0060*/ 	.short	0x0005
        /*0062*/ 	.short	0x001c
        /*0064*/ 	.byte	0x00, 0xf0, 0x11, 0x00


	//----- nvinfo : EIATTR_KPARAM_INFO
	.align		4
.L_5484:
        /*0068*/ 	.byte	0x04, 0x17
        /*006a*/ 	.short	(.L_5486 - .L_5485)
.L_5485:
        /*006c*/ 	.word	0x00000000
        /*0070*/ 	.short	0x0004
        /*0072*/ 	.short	0x0018
        /*0074*/ 	.byte	0x00, 0xf0, 0x11, 0x00


	//----- nvinfo : EIATTR_KPARAM_INFO
	.align		4
.L_5486:
        /*0078*/ 	.byte	0x04, 0x17
        /*007a*/ 	.short	(.L_5488 - .L_5487)
.L_5487:
        /*007c*/ 	.word	0x00000000
        /*0080*/ 	.short	0x0003
        /*0082*/ 	.short	0x0014
        /*0084*/ 	.byte	0x00, 0xf0, 0x11, 0x00


	//----- nvinfo : EIATTR_KPARAM_INFO
	.align		4
.L_5488:
        /*0088*/ 	.byte	0x04, 0x17
        /*008a*/ 	.short	(.L_5490 - .L_5489)
.L_5489:
        /*008c*/ 	.word	0x00000000
        /*0090*/ 	.short	0x0002
        /*0092*/ 	.short	0x0010
        /*0094*/ 	.byte	0x00, 0xf0, 0x11, 0x00


	//----- nvinfo : EIATTR_KPARAM_INFO
	.align		4
.L_5490:
        /*0098*/ 	.byte	0x04, 0x17
        /*009a*/ 	.short	(.L_5492 - .L_5491)
.L_5491:
        /*009c*/ 	.word	0x00000000
        /*00a0*/ 	.short	0x0001
        /*00a2*/ 	.short	0x0008
        /*00a4*/ 	.byte	0x00, 0xf5, 0x21, 0x00


	//----- nvinfo : EIATTR_KPARAM_INFO
	.align		4
.L_5492:
        /*00a8*/ 	.byte	0x04, 0x17
        /*00aa*/ 	.short	(.L_5494 - .L_5493)
.L_5493:
        /*00ac*/ 	.word	0x00000000
        /*00b0*/ 	.short	0x0000
        /*00b2*/ 	.short	0x0000
        /*00b4*/ 	.byte	0x00, 0xf0, 0x11, 0x00


	//----- nvinfo : EIATTR_SPARSE_MMA_MASK
	.align		4
.L_5494:
        /*00b8*/ 	.byte	0x03, 0x50
        /*00ba*/ 	.short	0x0000


	//----- nvinfo : EIATTR_MAXREG_COUNT
	.align		4
        /*00bc*/ 	.byte	0x03, 0x1b
        /*00be*/ 	.short	0x00ff


	//----- nvinfo : EIATTR_MERCURY_ISA_VERSION
	.align		4
        /*00c0*/ 	.byte	0x03, 0x5f
        /*00c2*/ 	.short	0x0101


	//----- nvinfo : EIATTR_VRC_CTA_INIT_COUNT
	.align		4
        /*00c4*/ 	.byte	0x02, 0x4a
	.zero		1
	.zero		1


	//----- nvinfo : EIATTR_EXIT_INSTR_OFFSETS
	.align		4
        /*00c8*/ 	.byte	0x04, 0x1c
        /*00ca*/ 	.short	(.L_5496 - .L_5495)


	//   ....[0]....
.L_5495:
        /*00cc*/ 	.word	0x00000070


	//   ....[1]....
        /*00d0*/ 	.word	0x00000150


	//----- nvinfo : EIATTR_CBANK_PARAM_SIZE
	.align		4
.L_5496:
        /*00d4*/ 	.byte	0x03, 0x19
        /*00d6*/ 	.short	0x0038


	//----- nvinfo : EIATTR_PARAM_CBANK
	.align		4
        /*00d8*/ 	.byte	0x04, 0x0a
        /*00da*/ 	.short	(.L_5498 - .L_5497)
	.align		4
.L_5497:
        /*00dc*/ 	.word	index@(.nv.constant0.vector_scale_shift)
        /*00e0*/ 	.short	0x0380
        /*00e2*/ 	.short	0x0038


	//----- nvinfo : EIATTR_SW_WAR
	.align		4
.L_5498:
        /*00e4*/ 	.byte	0x04, 0x36
        /*00e6*/ 	.short	(.L_5500 - .L_5499)
.L_5499:
        /*00e8*/ 	.word	0x00000008
.L_5500:


//--------------------- .nv.info.vector_linear_frac --------------------------
	.section	.nv.info.vector_linear_frac,"",@"SHT_CUDA_INFO"
	.sectionflags	@""
	.align	4


	//----- nvinfo : EIATTR_CUDA_API_VERSION
	.align		4
        /*0000*/ 	.byte	0x04, 0x37
        /*0002*/ 	.short	(.L_5502 - .L_5501)
.L_5501:
        /*0004*/ 	.word	0x00000082


	//----- nvinfo : EIATTR_KPARAM_INFO
	.align		4
.L_5502:
        /*0008*/ 	.byte	0x04, 0x17
        /*000a*/ 	.short	(.L_5504 - .L_5503)
.L_5503:
        /*000c*/ 	.word	0x00000000
        /*0010*/ 	.short	0x000d
        /*0012*/ 	.short	0x0044
        /*0014*/ 	.byte	0x00, 0xf0, 0x11, 0x00


	//----- nvinfo : EIATTR_KPARAM_INFO
	.align		4
.L_5504:
        /*0018*/ 	.byte	0x04, 0x17
        /*001a*/ 	.short	(.L_5506 - .L_5505)
.L_5505:
        /*001c*/ 	.word	0x00000000
        /*0020*/ 	.short	0x000c
        /*0022*/ 	.short	0x0040
        /*0024*/ 	.byte	0x00, 0xf0, 0x11, 0x00


	//----- nvinfo : EIATTR_KPARAM_INFO
	.align		4
.L_5506:
        /*0028*/ 	.byte	0x04, 0x17
        /*002a*/ 	.short	(.L_5508 - .L_5507)
.L_5507:
        /*002c*/ 	.word	0x00000000
        /*0030*/ 	.short	0x000b
        /*0032*/ 	.short	0x0038
        /*0034*/ 	.byte	0x00, 0xf5, 0x21, 0x00


	//----- nvinfo : EIATTR_KPARAM_INFO
	.align		4
.L_5508:
        /*0038*/ 	.byte	0x04, 0x17
        /*003a*/ 	.short	(.L_5510 - .L_5509)
.L_5509:
        /*003c*/ 	.word	0x00000000
        /*0040*/ 	.short	0x000a
        /*0042*/ 	.short	0x0034
        /*0044*/ 	.byte	0x00, 0xf0, 0x11, 0x00


	//----- nvinfo : EIATTR_KPARAM_INFO
	.align		4
.L_5510:
        /*0048*/ 	.byte	0x04, 0x17
        /*004a*/ 	.short	(.L_5512 - .L_5511)
.L_5511:
        /*004c*/ 	.word	0x00000000
        /*0050*/ 	.short	0x0009
        /*0052*/ 	.short	0x0030
        /*0054*/ 	.byte	0x00, 0xf0, 0x11, 0x00


	//----- nvinfo : EIATTR_KPARAM_INFO
	.align		4
.L_5512:
        /*0058*/ 	.byte	0x04, 0x17
        /*005a*/ 	.short	(.L_5514 - .L_5513)
.L_5513:
        /*005c*/ 	.word	0x00000000
        /*0060*/ 	.short	0x0008
        /*0062*/ 	.short	0x002c
        /*0064*/ 	.byte	0x00, 0xf0, 0x11, 0x00


	//----- nvinfo : EIATTR_KPARAM_INFO
	.align		4
.L_5514:
        /*0068*/ 	.byte	0x04, 0x17
        /*006a*/ 	.short	(.L_5516 - .L_5515)
.L_5515:
        /*006c*/ 	.word	0x00000000
        /*0070*/ 	.short	0x0007
        /*0072*/ 	.short	0x0028
        /*0074*/ 	.byte	0x00, 0xf0, 0x11, 0x00


	//----- nvinfo : EIATTR_KPARAM_INFO
	.align		4
.L_5516:
        /*0078*/ 	.byte	0x04, 0x17
        /*007a*/ 	.short	(.L_5518 - .L_5517)
.L_5517:
        /*007c*/ 	.word	0x00000000
        /*0080*/ 	.short	0x0006
        /*0082*/ 	.short	0x0024
        /*0084*/ 	.byte	0x00, 0xf0, 0x11, 0x00


	//----- nvinfo : EIATTR_KPARAM_INFO
	.align		4
.L_5518:
        /*0088*/ 	.byte	0x04, 0x17
        /*008a*/ 	.short	(.L_5520 - .L_5519)
.L_5519:
        /*008c*/ 	.word	0x00000000
        /*0090*/ 	.short	0x0005
        /*0092*/ 	.short	0x0020
        /*0094*/ 	.byte	0x00, 0xf0, 0x11, 0x00


	//----- nvinfo : EIATTR_KPARAM_INFO
	.align		4
.L_5520:
        /*0098*/ 	.byte	0x04, 0x17
        /*009a*/ 	.short	(.L_5522 - .L_5521)
.L_5521:
        /*009c*/ 	.word	0x00000000
        /*00a0*/ 	.short	0x0004
        /*00a2*/ 	.short	0x0018
        /*00a4*/ 	.byte	0x00, 0xf5, 0x21, 0x00


	//----- nvinfo : EIATTR_KPARAM_INFO
	.align		4
.L_5522:
        /*00a8*/ 	.byte	0x04, 0x17
        /*00aa*/ 	.short	(.L_5524 - .L_5523)
.L_5523:
        /*00ac*/ 	.word	0x00000000
        /*00b0*/ 	.short	0x0003
        /*00b2*/ 	.short	0x0014
        /*00b4*/ 	.byte	0x00, 0xf0, 0x11, 0x00


	//----- nvinfo : EIATTR_KPARAM_INFO
	.align		4
.L_5524:
        /*00b8*/ 	.byte	0x04, 0x17
        /*00ba*/ 	.short	(.L_5526 - .L_5525)
.L_5525:
        /*00bc*/ 	.word	0x00000000
        /*00c0*/ 	.short	0x0002
        /*00c2*/ 	.short	0x0010
        /*00c4*/ 	.byte	0x00, 0xf0, 0x11, 0x00


	//----- nvinfo : EIATTR_KPARAM_INFO
	.align		4
.L_5526:
        /*00c8*/ 	.byte	0x04, 0x17
        /*00ca*/ 	.short	(.L_5528 - .L_5527)
.L_5527:
        /*00cc*/ 	.word	0x00000000
        /*00d0*/ 	.short	0x0001
        /*00d2*/ 	.short	0x0008
        /*00d4*/ 	.byte	0x00, 0xf5, 0x21, 0x00


	//----- nvinfo : EIATTR_KPARAM_INFO
	.align		4
.L_5528:
        /*00d8*/ 	.byte	0x04, 0x17
        /*00da*/ 	.short	(.L_5530 - .L_5529)
.L_5529:
        /*00dc*/ 	.word	0x00000000
        /*00e0*/ 	.short	0x0000
        /*00e2*/ 	.short	0x0000
        /*00e4*/ 	.byte	0x00, 0xf0, 0x11, 0x00


	//----- nvinfo : EIATTR_SPARSE_MMA_MASK
	.align		4
.L_5530:
        /*00e8*/ 	.byte	0x03, 0x50
        /*00ea*/ 	.short	0x0000


	//----- nvinfo : EIATTR_MAXREG_COUNT
	.align		4
        /*00ec*/ 	.byte	0x03, 0x1b
        /*00ee*/ 	.short	0x00ff


	//----- nvinfo : EIATTR_MERCURY_ISA_VERSION
	.align		4
        /*00f0*/ 	.byte	0x03, 0x5f
        /*00f2*/ 	.short	0x0101


	//----- nvinfo : EIATTR_VRC_CTA_INIT_COUNT
	.align		4
        /*00f4*/ 	.byte	0x02, 0x4a
	.zero		1
	.zero		1


	//----- nvinfo : EIATTR_EXIT_INSTR_OFFSETS
	.align		4
        /*00f8*/ 	.byte	0x04, 0x1c
        /*00fa*/ 	.short	(.L_5532 - .L_5531)


	//   ....[0]....
.L_5531:
        /*00fc*/ 	.word	0x00000070


	//   ....[1]....
        /*0100*/ 	.word	0x00000290


	//----- nvinfo : EIATTR_CRS_STACK_SIZE
	.align		4
.L_5532:
        /*0104*/ 	.byte	0x04, 0x1e
        /*0106*/ 	.short	(.L_5534 - .L_5533)
.L_5533:
        /*0108*/ 	.word	0x00000000


	//----- nvinfo : EIATTR_CBANK_PARAM_SIZE
	.align		4
.L_5534:
        /*010c*/ 	.byte	0x03, 0x19
        /*010e*/ 	.short	0x0048


	//----- nvinfo : EIATTR_PARAM_CBANK
	.align		4
        /*0110*/ 	.byte	0x04, 0x0a
        /*0112*/ 	.short	(.L_5536 - .L_5535)
	.align		4
.L_5535:
        /*0114*/ 	.word	index@(.nv.constant0.vector_linear_frac)
        /*0118*/ 	.short	0x0380
        /*011a*/ 	.short	0x0048


	//----- nvinfo : EIATTR_SW_WAR
	.align		4
.L_5536:
        /*011c*/ 	.byte	0x04, 0x36
        /*011e*/ 	.short	(.L_5538 - .L_5537)
.L_5537:
        /*0120*/ 	.word	0x00000008
.L_5538:


//--------------------- .nv.info.vector_abs       --------------------------
	.section	.nv.info.vector_abs,"",@"SHT_CUDA_INFO"
	.sectionflags	@""
	.align	4


	//----- nvinfo : EIATTR_CUDA_API_VERSION
	.align		4
        /*0000*/ 	.byte	0x04, 0x37
        /*0002*/ 	.short	(.L_5540 - .L_5539)
.L_5539:
        /*0004*/ 	.word	0x00000082


	//----- nvinfo : EIATTR_KPARAM_INFO
	.align		4
.L_5540:
        /*0008*/ 	.byte	0x04, 0x17
        /*000a*/ 	.short	(.L_5542 - .L_5541)
.L_5541:
        /*000c*/ 	.word	0x00000000
        /*0010*/ 	.short	0x0006
        /*0012*/ 	.short	0x0024
        /*0014*/ 	.byte	0x00, 0xf0, 0x11, 0x00


	//----- nvinfo : EIATTR_KPARAM_INFO
	.align		4
.L_5542:
        /*0018*/ 	.byte	0x04, 0x17
        /*001a*/ 	.short	(.L_5544 - .L_5543)
.L_5543:
        /*001c*/ 	.word	0x00000000
        /*0020*/ 	.short	0x0005
        /*0022*/ 	.short	0x0020
        /*0024*/ 	.byte	0x00, 0xf0, 0x11, 0x00


	//----- nvinfo : EIATTR_KPARAM_INFO
	.align		4
.L_5544:
        /*0028*/ 	.byte	0x04, 0x17
        /*002a*/ 	.short	(.L_5546 - .L_5545)
.L_5545:
        /*002c*/ 	.word	0x00000000
        /*0030*/ 	.short	0x0004
        /*0032*/ 	.short	0x0018
        /*0034*/ 	.byte	0x00, 0xf5, 0x21, 0x00


	//----- nvinfo : EIATTR_KPARAM_INFO
	.align		4
.L_5546:
        /*0038*/ 	.byte	0x04, 0x17
        /*003a*/ 	.short	(.L_5548 - .L_5547)
.L_5547:
        /*003c*/ 	.word	0x00000000
        /*0040*/ 	.short	0x0003
        /*0042*/ 	.short	0x0014
        /*0044*/ 	.byte	0x00, 0xf0, 0x11, 0x00


	//----- nvinfo : EIATTR_KPARAM_INFO
	.align		4
.L_5548:
        /*0048*/ 	.byte	0x04, 0x17
        /*004a*/ 	.short	(.L_5550 - .L_5549)
.L_5549:
        /*004c*/ 	.word	0x00000000
        /*0050*/ 	.short	0x0002
        /*0052*/ 	.short	0x0010
        /*0054*/ 	.byte	0x00, 0xf0, 0x11, 0x00


	//----- nvinfo : EIATTR_KPARAM_INFO
	.align		4
.L_5550:
        /*0058*/ 	.byte	0x04, 0x17
        /*005a*/ 	.short	(.L_5552 - .L_5551)
.L_5551:
        /*005c*/ 	.word	0x00000000
        /*0060*/ 	.short	0x0001
        /*0062*/ 	.short	0x0008
        /*0064*/ 	.byte	0x00, 0xf5, 0x21, 0x00


	//----- nvinfo : EIATTR_KPARAM_INFO
	.align		4
.L_5552:
        /*0068*/ 	.byte	0x04, 0x17
        /*006a*/ 	.short	(.L_5554 - .L_5553)
.L_5553:
        /*006c*/ 	.word	0x00000000
        /*0070*/ 	.short	0x0000
        /*0072*/ 	.short	0x0000
        /*0074*/ 	.byte	0x00, 0xf0, 0x11, 0x00


	//----- nvinfo : EIATTR_SPARSE_MMA_MASK
	.align		4
.L_5554:
        /*0078*/ 	.byte	0x03, 0x50
        /*007a*/ 	.short	0x0000


	//----- nvinfo : EIATTR_MAXREG_COUNT
	.align		4
        /*007c*/ 	.byte	0x03, 0x1b
        /*007e*/ 	.short	0x00ff


	//----- nvinfo : EIATTR_MERCURY_ISA_VERSION
	.align		4
        /*0080*/ 	.byte	0x03, 0x5f
        /*0082*/ 	.short	0x0101


	//----- nvinfo : EIATTR_VRC_CTA_INIT_COUNT
	.align		4
        /*0084*/ 	.byte	0x02, 0x4a
	.zero		1
	.zero		1


	//----- nvinfo : EIATTR_EXIT_INSTR_OFFSETS
	.align		4
        /*0088*/ 	.byte	0x04, 0x1c
        /*008a*/ 	.short	(.L_5556 - .L_5555)


	//   ....[0]....
.L_5555:
        /*008c*/ 	.word	0x00000070


	//   ....[1]....
        /*0090*/ 	.word	0x00000140


	//----- nvinfo : EIATTR_CBANK_PARAM_SIZE
	.align		4
.L_5556:
        /*0094*/ 	.byte	0x03, 0x19
        /*0096*/ 	.short	0x0028


	//----- nvinfo : EIATTR_PARAM_CBANK
	.align		4
        /*0098*/ 	.byte	0x04, 0x0a
        /*009a*/ 	.short	(.L_5558 - .L_5557)
	.align		4
.L_5557:
        /*009c*/ 	.word	index@(.nv.constant0.vector_abs)
        /*00a0*/ 	.short	0x0380
        /*00a2*/ 	.short	0x0028


	//----- nvinfo : EIATTR_SW_WAR
	.align		4
.L_5558:
        /*00a4*/ 	.byte	0x04, 0x36
        /*00a6*/ 	.short	(.L_5560 - .L_5559)
.L_5559:
        /*00a8*/ 	.word	0x00000008
.L_5560:


//--------------------- .nv.info.vector_inv       --------------------------
	.section	.nv.info.vector_inv,"",@"SHT_CUDA_INFO"
	.sectionflags	@""
	.align	4


	//----- nvinfo : EIATTR_CUDA_API_VERSION
	.align		4
        /*0000*/ 	.byte	0x04, 0x37
        /*0002*/ 	.short	(.L_5562 - .L_5561)
.L_5561:
        /*0004*/ 	.word	0x00000082


	//----- nvinfo : EIATTR_KPARAM_INFO
	.align		4
.L_5562:
        /*0008*/ 	.byte	0x04, 0x17
        /*000a*/ 	.short	(.L_5564 - .L_5563)
.L_5563:
        /*000c*/ 	.word	0x00000000
        /*0010*/ 	.short	0x0006
        /*0012*/ 	.short	0x0024
        /*0014*/ 	.byte	0x00, 0xf0, 0x11, 0x00


	//----- nvinfo : EIATTR_KPARAM_INFO
	.align		4
.L_5564:
        /*0018*/ 	.byte	0x04, 0x17
        /*001a*/ 	.short	(.L_5566 - .L_5565)
.L_5565:
        /*001c*/ 	.word	0x00000000
        /*0020*/ 	.short	0x0005
        /*0022*/ 	.short	0x0020
        /*0024*/ 	.byte	0x00, 0xf0, 0x11, 0x00


	//----- nvinfo : EIATTR_KPARAM_INFO
	.align		4
.L_5566:
        /*0028*/ 	.byte	0x04, 0x17
        /*002a*/ 	.short	(.L_5568 - .L_5567)
.L_5567:
        /*002c*/ 	.word	0x00000000
        /*0030*/ 	.short	0x0004
        /*0032*/ 	.short	0x0018
        /*0034*/ 	.byte	0x00, 0xf5, 0x21, 0x00


	//----- nvinfo : EIATTR_KPARAM_INFO
	.align		4
.L_5568:
        /*0038*/ 	.byte	0x04, 0x17
        /*003a*/ 	.short	(.L_5570 - .L_5569)
.L_5569:
        /*003c*/ 	.word	0x00000000
        /*0040*/ 	.short	0x0003
        /*0042*/ 	.short	0x0014
        /*0044*/ 	.byte	0x00, 0xf0, 0x11, 0x00


	//----- nvinfo : EIATTR_KPARAM_INFO
	.align		4
.L_5570:
        /*0048*/ 	.byte	0x04, 0x17
        /*004a*/ 	.short	(.L_5572 - .L_5571)
.L_5571:
        /*004c*/ 	.word	0x00000000
        /*0050*/ 	.short	0x0002
        /*0052*/ 	.short	0x0010
        /*0054*/ 	.byte	0x00, 0xf0, 0x11, 0x00


	//----- nvinfo : EIATTR_KPARAM_INFO
	.align		4
.L_5572:
        /*0058*/ 	.byte	0x04, 0x17
        /*005a*/ 	.short	(.L_5574 - .L_5573)
.L_5573:
        /*005c*/ 	.word	0x00000000
        /*0060*/ 	.short	0x0001
        /*0062*/ 	.short	0x0008
        /*0064*/ 	.byte	0x00, 0xf5, 0x21, 0x00


	//----- nvinfo : EIATTR_KPARAM_INFO
	.align		4
.L_5574:
        /*0068*/ 	.byte	0x04, 0x17
        /*006a*/ 	.short	(.L_5576 - .L_5575)
.L_5575:
        /*006c*/ 	.word	0x00000000
        /*0070*/ 	.short	0x0000
        /*0072*/ 	.short	0x0000
        /*0074*/ 	.byte	0x00, 0xf0, 0x11, 0x00


	//----- nvinfo : EIATTR_SPARSE_MMA_MASK
	.align		4
.L_5576:
        /*0078*/ 	.byte	0x03, 0x50
        /*007a*/ 	.short	0x0000


	//----- nvinfo : EIATTR_MAXREG_COUNT
	.align		4
        /*007c*/ 	.byte	0x03, 0x1b
        /*007e*/ 	.short	0x00ff


	//----- nvinfo : EIATTR_MERCURY_ISA_VERSION
	.align		4
        /*0080*/ 	.byte	0x03, 0x5f
        /*0082*/ 	.short	0x0101


	//----- nvinfo : EIATTR_VRC_CTA_INIT_COUNT
	.align		4
        /*0084*/ 	.byte	0x02, 0x4a
	.zero		1
	.zero		1


	//----- nvinfo : EIATTR_EXIT_INSTR_OFFSETS
	.align		4
        /*0088*/ 	.byte	0x04, 0x1c
        /*008a*/ 	.short	(.L_5578 - .L_5577)


	//   ....[0]....
.L_5577:
        /*008c*/ 	.word	0x00000070


	//   ....[1]....
        /*0090*/ 	.word	0x00000200


	//----- nvinfo : EIATTR_CRS_STACK_SIZE
	.align		4
.L_5578:
        /*0094*/ 	.byte	0x04, 0x1e
        /*0096*/ 	.short	(.L_5580 - .L_5579)
.L_5579:
        /*0098*/ 	.word	0x00000000


	//----- nvinfo : EIATTR_CBANK_PARAM_SIZE
	.align		4
.L_5580:
        /*009c*/ 	.byte	0x03, 0x19
        /*009e*/ 	.short	0x0028


	//----- nvinfo : EIATTR_PARAM_CBANK
	.align		4
        /*00a0*/ 	.byte	0x04, 0x0a
        /*00a2*/ 	.short	(.L_5582 - .L_5581)
	.align		4
.L_5581:
        /*00a4*/ 	.word	index@(.nv.constant0.vector_inv)
        /*00a8*/ 	.short	0x0380
        /*00aa*/ 	.short	0x0028


	//----- nvinfo : EIATTR_SW_WAR
	.align		4
.L_5582:
        /*00ac*/ 	.byte	0x04, 0x36
        /*00ae*/ 	.short	(.L_5584 - .L_5583)
.L_5583:
        /*00b0*/ 	.word	0x00000008
.L_5584:


//--------------------- .nv.info.vector_div       --------------------------
	.section	.nv.info.vector_div,"",@"SHT_CUDA_INFO"
	.sectionflags	@""
	.align	4


	//----- nvinfo : EIATTR_CUDA_API_VERSION
	.align		4
        /*0000*/ 	.byte	0x04, 0x37
        /*0002*/ 	.short	(.L_5586 - .L_5585)
.L_5585:
        /*0004*/ 	.word	0x00000082


	//----- nvinfo : EIATTR_KPARAM_INFO
	.align		4
.L_5586:
        /*0008*/ 	.byte	0x04, 0x17
        /*000a*/ 	.short	(.L_5588 - .L_5587)
.L_5587:
        /*000c*/ 	.word	0x00000000
        /*0010*/ 	.short	0x0009
        /*0012*/ 	.short	0x0034
        /*0014*/ 	.byte	0x00, 0xf0, 0x11, 0x00


	//----- nvinfo : EIATTR_KPARAM_INFO
	.align		4
.L_5588:
        /*0018*/ 	.byte	0x04, 0x17
        /*001a*/ 	.short	(.L_5590 - .L_5589)
.L_5589:
        /*001c*/ 	.word	0x00000000
        /*0020*/ 	.short	0x0008
        /*0022*/ 	.short	0x0030
        /*0024*/ 	.byte	0x00, 0xf0, 0x11, 0x00


	//----- nvinfo : EIATTR_KPARAM_INFO
	.align		4
.L_5590:
        /*0028*/ 	.byte	0x04, 0x17
        /*002a*/ 	.short	(.L_5592 - .L_5591)
.L_5591:
        /*002c*/ 	.word	0x00000000
        /*0030*/ 	.short	0x0007
        /*0032*/ 	.short	0x0028
        /*0034*/ 	.byte	0x00, 0xf5, 0x21, 0x00


	//----- nvinfo : EIATTR_KPARAM_INFO
	.align		4
.L_5592:
        /*0038*/ 	.byte	0x04, 0x17
        /*003a*/ 	.short	(.L_5594 - .L_5593)
.L_5593:
        /*003c*/ 	.word	0x00000000
        /*0040*/ 	.short	0x0006
        /*0042*/ 	.short	0x0024
        /*0044*/ 	.byte	0x00, 0xf0, 0x11, 0x00


	//----- nvinfo : EIATTR_KPARAM_INFO
	.align		4
.L_5594:
        /*0048*/ 	.byte	0x04, 0x17
        /*004a*/ 	.short	(.L_5596 - .L_5595)
.L_5595:
        /*004c*/ 	.word	0x00000000
        /*0050*/ 	.short	0x0005
        /*0052*/ 	.short	0x0020
        /*0054*/ 	.byte	0x00, 0xf0, 0x11, 0x00


	//----- nvinfo : EIATTR_KPARAM_INFO
	.align		4
.L_5596:
        /*0058*/ 	.byte	0x04, 0x17
        /*005a*/ 	.short	(.L_5598 - .L_5597)
.L_5597:
        /*005c*/ 	.word	0x00000000
        /*0060*/ 	.short	0x0004
        /*0062*/ 	.short	0x0018
        /*0064*/ 	.byte	0x00, 0xf5, 0x21, 0x00


	//----- nvinfo : EIATTR_KPARAM_INFO
	.align		4
.L_5598:
        /*0068*/ 	.byte	0x04, 0x17
        /*006a*/ 	.short	(.L_5600 - .L_5599)
.L_5599:
        /*006c*/ 	.word	0x00000000
        /*0070*/ 	.short	0x0003
        /*0072*/ 	.short	0x0014
        /*0074*/ 	.byte	0x00, 0xf0, 0x11, 0x00


	//----- nvinfo : EIATTR_KPARAM_INFO
	.align		4
.L_5600:
        /*0078*/ 	.byte	0x04, 0x17
        /*007a*/ 	.short	(.L_5602 - .L_5601)
.L_5601:
        /*007c*/ 	.word	0x00000000
        /*0080*/ 	.short	0x0002
        /*0082*/ 	.short	0x0010
        /*0084*/ 	.byte	0x00, 0xf0, 0x11, 0x00


	//----- nvinfo : EIATTR_KPARAM_INFO
	.align		4
.L_5602:
        /*0088*/ 	.byte	0x04, 0x17
        /*008a*/ 	.short	(.L_5604 - .L_5603)
.L_5603:
        /*008c*/ 	.word	0x00000000
        /*0090*/ 	.short	0x0001
        /*0092*/ 	.short	0x0008
        /*0094*/ 	.byte	0x00, 0xf5, 0x21, 0x00


	//----- nvinfo : EIATTR_KPARAM_INFO
	.align		4
.L_5604:
        /*0098*/ 	.byte	0x04, 0x17
        /*009a*/ 	.short	(.L_5606 - .L_5605)
.L_5605:
        /*009c*/ 	.word	0x00000000
        /*00a0*/ 	.short	0x0000
        /*00a2*/ 	.short	0x0000
        /*00a4*/ 	.byte	0x00, 0xf0, 0x11, 0x00


	//----- nvinfo : EIATTR_SPARSE_MMA_MASK
	.align		4
.L_5606:
        /*00a8*/ 	.byte	0x03, 0x50
        /*00aa*/ 	.short	0x0000


	//----- nvinfo : EIATTR_MAXREG_COUNT
	.align		4
        /*00ac*/ 	.byte	0x03, 0x1b
        /*00ae*/ 	.short	0x00ff


	//----- nvinfo : EIATTR_MERCURY_ISA_VERSION
	.align		4
        /*00b0*/ 	.byte	0x03, 0x5f
        /*00b2*/ 	.short	0x0101


	//----- nvinfo : EIATTR_VRC_CTA_INIT_COUNT
	.align		4
        /*00b4*/ 	.byte	0x02, 0x4a
	.zero		1
	.zero		1


	//----- nvinfo : EIATTR_EXIT_INSTR_OFFSETS
	.align		4
        /*00b8*/ 	.byte	0x04, 0x1c
        /*00ba*/ 	.short	(.L_5608 - .L_5607)


	//   ....[0]....
.L_5607:
        /*00bc*/ 	.word	0x00000070


	//   ....[1]....
        /*00c0*/ 	.word	0x00000250


	//----- nvinfo : EIATTR_CRS_STACK_SIZE
	.align		4
.L_5608:
        /*00c4*/ 	.byte	0x04, 0x1e
        /*00c6*/ 	.short	(.L_5610 - .L_5609)
.L_5609:
        /*00c8*/ 	.word	0x00000000


	//----- nvinfo : EIATTR_CBANK_PARAM_SIZE
	.align		4
.L_5610:
        /*00cc*/ 	.byte	0x03, 0x19
        /*00ce*/ 	.short	0x0038


	//----- nvinfo : EIATTR_PARAM_CBANK
	.align		4
        /*00d0*/ 	.byte	0x04, 0x0a
        /*00d2*/ 	.short	(.L_5612 - .L_5611)
	.align		4
.L_5611:
        /*00d4*/ 	.word	index@(.nv.constant0.vector_div)
        /*00d8*/ 	.short	0x0380
        /*00da*/ 	.short	0x0038


	//----- nvinfo : EIATTR_SW_WAR
	.align		4
.L_5612:
        /*00dc*/ 	.byte	0x04, 0x36
        /*00de*/ 	.short	(.L_5614 - .L_5613)
.L_5613:
        /*00e0*/ 	.word	0x00000008
.L_5614:


//--------------------- .nv.info.vector_mul       --------------------------
	.section	.nv.info.vector_mul,"",@"SHT_CUDA_INFO"
	.sectionflags	@""
	.align	4


	//----- nvinfo : EIATTR_CUDA_API_VERSION
	.align		4
        /*0000*/ 	.byte	0x04, 0x37
        /*0002*/ 	.short	(.L_5616 - .L_5615)
.L_5615:
        /*0004*/ 	.word	0x00000082


	//----- nvinfo : EIATTR_KPARAM_INFO
	.align		4
.L_5616:
        /*0008*/ 	.byte	0x04, 0x17
        /*000a*/ 	.short	(.L_5618 - .L_5617)
.L_5617:
        /*000c*/ 	.word	0x00000000
        /*0010*/ 	.short	0x0009
        /*0012*/ 	.short	0x0034
        /*0014*/ 	.byte	0x00, 0xf0, 0x11, 0x00


	//----- nvinfo : EIATTR_KPARAM_INFO
	.align		4
.L_5618:
        /*0018*/ 	.byte	0x04, 0x17
        /*001a*/ 	.short	(.L_5620 - .L_5619)
.L_5619:
        /*001c*/ 	.word	0x00000000
        /*0020*/ 	.short	0x0008
        /*0022*/ 	.short	0x0030
        /*0024*/ 	.byte	0x00, 0xf0, 0x11, 0x00


	//----- nvinfo : EIATTR_KPARAM_INFO
	.align		4
.L_5620:
        /*0028*/ 	.byte	0x04, 0x17
        /*002a*/ 	.short	(.L_5622 - .L_5621)
.L_5621:
        /*002c*/ 	.word	0x00000000
        /*0030*/ 	.short	0x0007
        /*0032*/ 	.short	0x0028
        /*0034*/ 	.byte	0x00, 0xf5, 0x21, 0x00


	//----- nvinfo : EIATTR_KPARAM_INFO
	.align		4
.L_5622:
        /*0038*/ 	.byte	0x04, 0x17
        /*003a*/ 	.short	(.L_5624 - .L_5623)
.L_5623:
        /*003c*/ 	.word	0x00000000
        /*0040*/ 	.short	0x0006
        /*0042*/ 	.short	0x0024
        /*0044*/ 	.byte	0x00, 0xf0, 0x11, 0x00


	//----- nvinfo : EIATTR_KPARAM_INFO
	.align		4
.L_5624:
        /*0048*/ 	.byte	0x04, 0x17
        /*004a*/ 	.short	(.L_5626 - .L_5625)
.L_5625:
        /*004c*/ 	.word	0x00000000
        /*0050*/ 	.short	0x0005
        /*0052*/ 	.short	0x0020
        /*0054*/ 	.byte	0x00, 0xf0, 0x11, 0x00


	//----- nvinfo : EIATTR_KPARAM_INFO
	.align		4
.L_5626:
        /*0058*/ 	.byte	0x04, 0x17
        /*005a*/ 	.short	(.L_5628 - .L_5627)
.L_5627:
        /*005c*/ 	.word	0x00000000
        /*0060*/ 	.short	0x0004
        /*0062*/ 	.short	0x0018
        /*0064*/ 	.byte	0x00, 0xf5, 0x21, 0x00


	//----- nvinfo : EIATTR_KPARAM_INFO
	.align		4
.L_5628:
        /*0068*/ 	.byte	0x04, 0x17
        /*006a*/ 	.short	(.L_5630 - .L_5629)
.L_5629:
        /*006c*/ 	.word	0x00000000
        /*0070*/ 	.short	0x0003
        /*0072*/ 	.short	0x0014
        /*0074*/ 	.byte	0x00, 0xf0, 0x11, 0x00


	//----- nvinfo : EIATTR_KPARAM_INFO
	.align		4
.L_5630:
        /*0078*/ 	.byte	0x04, 0x17
        /*007a*/ 	.short	(.L_5632 - .L_5631)
.L_5631:
        /*007c*/ 	.word	0x00000000
        /*0080*/ 	.short	0x0002
        /*0082*/ 	.short	0x0010
        /*0084*/ 	.byte	0x00, 0xf0, 0x11, 0x00


	//----- nvinfo : EIATTR_KPARAM_INFO
	.align		4
.L_5632:
        /*0088*/ 	.byte	0x04, 0x17
        /*008a*/ 	.short	(.L_5634 - .L_5633)
.L_5633:
        /*008c*/ 	.word	0x00000000
        /*0090*/ 	.short	0x0001
        /*0092*/ 	.short	0x0008
        /*0094*/ 	.byte	0x00, 0xf5, 0x21, 0x00


	//----- nvinfo : EIATTR_KPARAM_INFO
	.align		4
.L_5634:
        /*0098*/ 	.byte	0x04, 0x17
        /*009a*/ 	.short	(.L_5636 - .L_5635)
.L_5635:
        /*009c*/ 	.word	0x00000000
        /*00a0*/ 	.short	0x0000
        /*00a2*/ 	.short	0x0000
        /*00a4*/ 	.byte	0x00, 0xf0, 0x11, 0x00


	//----- nvinfo : EIATTR_SPARSE_MMA_MASK
	.align		4
.L_5636:
        /*00a8*/ 	.byte	0x03, 0x50
        /*00aa*/ 	.short	0x0000


	//----- nvinfo : EIATTR_MAXREG_COUNT
	.align		4
        /*00ac*/ 	.byte	0x03, 0x1b
        /*00ae*/ 	.short	0x00ff


	//----- nvinfo : EIATTR_MERCURY_ISA_VERSION
	.align		4
        /*00b0*/ 	.byte	0x03, 0x5f
        /*00b2*/ 	.short	0x0101


	//----- nvinfo : EIATTR_VRC_CTA_INIT_COUNT
	.align		4
        /*00b4*/ 	.byte	0x02, 0x4a
	.zero		1
	.zero		1


	//----- nvinfo : EIATTR_EXIT_INSTR_OFFSETS
	.align		4
        /*00b8*/ 	.byte	0x04, 0x1c
        /*00ba*/ 	.short	(.L_5638 - .L_5637)


	//   ....[0]....
.L_5637:
        /*00bc*/ 	.word	0x00000070


	//   ....[1]....
        /*00c0*/ 	.word	0x00000190


	//----- nvinfo : EIATTR_CBANK_PARAM_SIZE
	.align		4
.L_5638:
        /*00c4*/ 	.byte	0x03, 0x19
        /*00c6*/ 	.short	0x0038


	//----- nvinfo : EIATTR_PARAM_CBANK
	.align		4
        /*00c8*/ 	.byte	0x04, 0x0a
        /*00ca*/ 	.short	(.L_5640 - .L_5639)
	.align		4
.L_5639:
        /*00cc*/ 	.word	index@(.nv.constant0.vector_mul)
        /*00d0*/ 	.short	0x0380
        /*00d2*/ 	.short	0x0038


	//----- nvinfo : EIATTR_SW_WAR
	.align		4
.L_5640:
        /*00d4*/ 	.byte	0x04, 0x36
        /*00d6*/ 	.short	(.L_5642 - .L_5641)
.L_5641:
        /*00d8*/ 	.word	0x00000008
.L_5642:


//--------------------- .nv.info.vector_sqr       --------------------------
	.section	.nv.info.vector_sqr,"",@"SHT_CUDA_INFO"
	.sectionflags	@""
	.align	4


	//----- nvinfo : EIATTR_CUDA_API_VERSION
	.align		4
        /*0000*/ 	.byte	0x04, 0x37
        /*0002*/ 	.short	(.L_5644 - .L_5643)
.L_5643:
        /*0004*/ 	.word	0x00000082


	//----- nvinfo : EIATTR_KPARAM_INFO
	.align		4
.L_5644:
        /*0008*/ 	.byte	0x04, 0x17
        /*000a*/ 	.short	(.L_5646 - .L_5645)
.L_5645:
        /*000c*/ 	.word	0x00000000
        /*0010*/ 	.short	0x0006
        /*0012*/ 	.short	0x0024
        /*0014*/ 	.byte	0x00, 0xf0, 0x11, 0x00


	//----- nvinfo : EIATTR_KPARAM_INFO
	.align		4
.L_5646:
        /*0018*/ 	.byte	0x04, 0x17
        /*001a*/ 	.short	(.L_5648 - .L_5647)
.L_5647:
        /*001c*/ 	.word	0x00000000
        /*0020*/ 	.short	0x0005
        /*0022*/ 	.short	0x0020
        /*0024*/ 	.byte	0x00, 0xf0, 0x11, 0x00


	//----- nvinfo : EIATTR_KPARAM_INFO
	.align		4
.L_5648:
        /*0028*/ 	.byte	0x04, 0x17
        /*002a*/ 	.short	(.L_5650 - .L_5649)
.L_5649:
        /*002c*/ 	.word	0x00000000
        /*0030*/ 	.short	0x0004
        /*0032*/ 	.short	0x0018
        /*0034*/ 	.byte	0x00, 0xf5, 0x21, 0x00


	//----- nvinfo : EIATTR_KPARAM_INFO
	.align		4
.L_5650:
        /*0038*/ 	.byte	0x04, 0x17
        /*003a*/ 	.short	(.L_5652 - .L_5651)
.L_5651:
        /*003c*/ 	.word	0x00000000
        /*0040*/ 	.short	0x0003
        /*0042*/ 	.short	0x0014
        /*0044*/ 	.byte	0x00, 0xf0, 0x11, 0x00


	//----- nvinfo : EIATTR_KPARAM_INFO
	.align		4
.L_5652:
        /*0048*/ 	.byte	0x04, 0x17
        /*004a*/ 	.short	(.L_5654 - .L_5653)
.L_5653:
        /*004c*/ 	.word	0x00000000
        /*0050*/ 	.short	0x0002
        /*0052*/ 	.short	0x0010
        /*0054*/ 	.byte	0x00, 0xf0, 0x11, 0x00


	//----- nvinfo : EIATTR_KPARAM_INFO
	.align		4
.L_5654:
        /*0058*/ 	.byte	0x04, 0x17
        /*005a*/ 	.short	(.L_5656 - .L_5655)
.L_5655:
        /*005c*/ 	.word	0x00000000
        /*0060*/ 	.short	0x0001
        /*0062*/ 	.short	0x0008
        /*0064*/ 	.byte	0x00, 0xf5, 0x21, 0x00


	//----- nvinfo : EIATTR_KPARAM_INFO
	.align		4
.L_5656:
        /*0068*/ 	.byte	0x04, 0x17
        /*006a*/ 	.short	(.L_5658 - .L_5657)
.L_5657:
        /*006c*/ 	.word	0x00000000
        /*0070*/ 	.short	0x0000
        /*0072*/ 	.short	0x0000
        /*0074*/ 	.byte	0x00, 0xf0, 0x11, 0x00


	//----- nvinfo : EIATTR_SPARSE_MMA_MASK
	.align		4
.L_5658:
        /*0078*/ 	.byte	0x03, 0x50
        /*007a*/ 	.short	0x0000


	//----- nvinfo : EIATTR_MAXREG_COUNT
	.align		4
        /*007c*/ 	.byte	0x03, 0x1b
        /*007e*/ 	.short	0x00ff


	//----- nvinfo : EIATTR_MERCURY_ISA_VERSION
	.align		4
        /*0080*/ 	.byte	0x03, 0x5f
        /*0082*/ 	.short	0x0101


	//----- nvinfo : EIATTR_VRC_CTA_INIT_COUNT
	.align		4
        /*0084*/ 	.byte	0x02, 0x4a
	.zero		1
	.zero		1


	//----- nvinfo : EIATTR_EXIT_INSTR_OFFSETS
	.align		4
        /*0088*/ 	.byte	0x04, 0x1c
        /*008a*/ 	.short	(.L_5660 - .L_5659)


	//   ....[0]....
.L_5659:
        /*008c*/ 	.word	0x00000070


	//   ....[1]....
        /*0090*/ 	.word	0x00000140


	//----- nvinfo : EIATTR_CBANK_PARAM_SIZE
	.align		4
.L_5660:
        /*0094*/ 	.byte	0x03, 0x19
        /*0096*/ 	.short	0x0028


	//----- nvinfo : EIATTR_PARAM_CBANK
	.align		4
        /*0098*/ 	.byte	0x04, 0x0a
        /*009a*/ 	.short	(.L_5662 - .L_5661)
	.align		4
.L_5661:
        /*009c*/ 	.word	index@(.nv.constant0.vector_sqr)
        /*00a0*/ 	.short	0x0380
        /*00a2*/ 	.short	0x0028


	//----- nvinfo : EIATTR_SW_WAR
	.align		4
.L_5662:
        /*00a4*/ 	.byte	0x04, 0x36
        /*00a6*/ 	.short	(.L_5664 - .L_5663)
.L_5663:
        /*00a8*/ 	.word	0x00000008
.L_5664:


//--------------------- .nv.callgraph             --------------------------
	.section	.nv.callgraph,"",@"SHT_CUDA_CALLGRAPH"
	.align	4
	.sectionentsize	8
	.align		4
        /*0000*/ 	.word	0x00000000
	.align		4
        /*0004*/ 	.word	0xffffffff
	.align		4
        /*0008*/ 	.word	0x00000000
	.align		4
        /*000c*/ 	.word	0xfffffffe
	.align		4
        /*0010*/ 	.word	0x00000000
	.align		4
        /*0014*/ 	.word	0xfffffffd
	.align		4
        /*0018*/ 	.word	0x00000000
	.align		4
        /*001c*/ 	.word	0xfffffffc


//--------------------- .nv.constant4             --------------------------
	.section	.nv.constant4,"a",@progbits
	.align	8
	.align		8
.nv.constant4:
        /*0000*/ 	.dword	__cudart_i2opi_f


//--------------------- .text.uplo_elu            --------------------------
	.section	.text.uplo_elu,"ax",@progbits
	.align	128
        .global         uplo_elu
        .type           uplo_elu,@function
        .size           uplo_elu,(.L_x_663 - uplo_elu)
        .other          uplo_elu,@"STO_CUDA_ENTRY STV_DEFAULT"
uplo_elu:
.text.uplo_elu:
[----:B------:R-:W-:Y:S01]  /*0000*/  LDC R1, c[0x0][0x37c] ;  /* 0x0000df00ff017b82 */ /* 0x000fe20000000800 */
[----:B------:R-:W0:Y:S07]  /*0010*/  S2R R3, SR_TID.X ;  /* 0x0000000000037919 */ /* 0x000e2e0000002100 */
[----:B------:R-:W0:Y:S01]  /*0020*/  S2UR UR4, SR_CTAID.X ;  /* 0x00000000000479c3 */ /* 0x000e220000002500 */
[----:B------:R-:W1:Y:S01]  /*0030*/  LDCU UR6, c[0x0][0x380] ;  /* 0x00007000ff0677ac */ /* 0x000e620008000800 */
[----:B------:R-:W2:Y:S06]  /*0040*/  S2R R5, SR_TID.Y ;  /* 0x0000000000057919 */ /* 0x000eac0000002200 */
[----:B------:R-:W0:Y:S08]  /*0050*/  LDC R0, c[0x0][0x360] ;  /* 0x0000d800ff007b82 */ /* 0x000e300000000800 */
[----:B------:R-:W2:Y:S08]  /*0060*/  S2UR UR5, SR_CTAID.Y ;  /* 0x00000000000579c3 */ /* 0x000eb00000002600 */
[----:B------:R-:W2:Y:S01]  /*0070*/  LDC R2, c[0x0][0x364] ;  /* 0x0000d900ff027b82 */ /* 0x000ea20000000800 */
[----:B0-----:R-:W-:-:S02]  /*0080*/  IMAD R0, R0, UR4, R3 ;  /* 0x0000000400007c24 */ /* 0x001fc4000f8e0203 */
[----:B--2---:R-:W-:-:S05]  /*0090*/  IMAD R3, R2, UR5, R5 ;  /* 0x0000000502037c24 */ /* 0x004fca000f8e0205 */
[----:B------:R-:W-:-:S04]  /*00a0*/  VIMNMX R2, PT, PT, R0, R3, !PT ;  /* 0x0000000300027248 */ /* 0x000fc80007fe0100 */
[----:B-1----:R-:W-:-:S13]  /*00b0*/  ISETP.GE.AND P0, PT, R2, UR6, PT ;  /* 0x0000000602007c0c */ /* 0x002fda000bf06270 */
[----:B------:R-:W-:Y:S05]  /*00c0*/  @P0 EXIT ;  /* 0x000000000000094d */ /* 0x000fea0003800000 */
[----:B------:R-:W0:Y:S01]  /*00d0*/  LDCU UR6, c[0x0][0x384] ;  /* 0x00007080ff0677ac */ /* 0x000e220008000800 */
[----:B------:R-:W1:Y:S01]  /*00e0*/  LDCU.64 UR4, c[0x0][0x358] ;  /* 0x00006b00ff0477ac */ /* 0x000e620008000a00 */
[----:B0-----:R-:W-:-:S09]  /*00f0*/  UISETP.NE.AND UP0, UPT, UR6, 0x84, UPT ;  /* 0x000000840600788c */ /* 0x001fd2000bf05270 */
[----:B-1----:R-:W-:Y:S05]  /*0100*/  BRA.U UP0, `(.L_x_0) ;  /* 0x0000000100187547 */ /* 0x002fea000b800000 */
[----:B------:R-:W0:Y:S02]  /*0110*/  LDCU UR6, c[0x0][0x388] ;  /* 0x00007100ff0677ac */ /* 0x000e240008000800 */
[----:B0-----:R-:W-:Y:S02]  /*0120*/  IMAD R2, R0, UR6, RZ ;  /* 0x0000000600027c24 */ /* 0x001fe4000f8e02ff */
[----:B------:R-:W-:-:S05]  /*0130*/  IMAD R5, R3, UR6, RZ ;  /* 0x0000000603057c24 */ /* 0x000fca000f8e02ff */
[----:B------:R-:W-:-:S13]  /*0140*/  ISETP.GT.AND P0, PT, R2, R5, PT ;  /* 0x000000050200720c */ /* 0x000fda0003f04270 */
[----:B------:R-:W-:Y:S05]  /*0150*/  @P0 BRA `(.L_x_1) ;  /* 0x0000000000180947 */ /* 0x000fea0003800000 */
[----:B------:R-:W-:Y:S05]  /*0160*/  EXIT ;  /* 0x000000000000794d */ /* 0x000fea0003800000 */
.L_x_0:
[----:B------:R-:W0:Y:S02]  /*0170*/  LDCU UR6, c[0x0][0x388] ;  /* 0x00007100ff0677ac */ /* 0x000e240008000800 */
[----:B0-----:R-:W-:Y:S02]  /*0180*/  IMAD R2, R0, UR6, RZ ;  /* 0x0000000600027c24 */ /* 0x001fe4000f8e02ff */
[----:B------:R-:W-:-:S05]  /*0190*/  IMAD R5, R3, UR6, RZ ;  /* 0x0000000603057c24 */ /* 0x000fca000f8e02ff */
[----:B------:R-:W-:-:S13]  /*01a0*/  ISETP.GE.AND P0, PT, R2, R5, PT ;  /* 0x000000050200720c */ /* 0x000fda0003f06270 */
[----:B------:R-:W-:Y:S05]  /*01b0*/  @!P0 EXIT ;  /* 0x000000000000894d */ /* 0x000fea0003800000 */
.L_x_1:
[----:B------:R-:W0:Y:S01]  /*01c0*/  LDCU.64 UR6, c[0x0][0x398] ;  /* 0x00007300ff0677ac */ /* 0x000e220008000a00 */
[----:B------:R-:W1:Y:S01]  /*01d0*/  LDC.64 R4, c[0x0][0x390] ;  /* 0x0000e400ff047b82 */ /* 0x000e620000000a00 */
[----:B------:R-:W2:Y:S01]  /*01e0*/  LDCU.64 UR8, c[0x0][0x3a8] ;  /* 0x00007500ff0877ac */ /* 0x000ea20008000a00 */
[----:B0-----:R-:W-:Y:S01]  /*01f0*/  IADD3 R2, PT, PT, R0, UR6, RZ ;  /* 0x0000000600027c10 */ /* 0x001fe2000fffe0ff */
[----:B------:R-:W0:Y:S04]  /*0200*/  LDCU UR6, c[0x0][0x38c] ;  /* 0x00007180ff0677ac */ /* 0x000e280008000800 */
[----:B------:R-:W-:-:S04]  /*0210*/  IMAD R7, R3, UR7, R2 ;  /* 0x0000000703077c24 */ /* 0x000fc8000f8e0202 */
[----:B-1----:R-:W-:-:S05]  /*0220*/  IMAD.WIDE R4, R7, 0x4, R4 ;  /* 0x0000000407047825 */ /* 0x002fca00078e0204 */
[----:B------:R1:W3:Y:S01]  /*0230*/  LDG.E R2, desc[UR4][R4.64] ;  /* 0x0000000404027981 */ /* 0x0002e2000c1e1900 */
[----:B--2---:R-:W-:Y:S01]  /*0240*/  IADD3 R0, PT, PT, R0, UR8, RZ ;  /* 0x0000000800007c10 */ /* 0x004fe2000fffe0ff */
[----:B-1----:R-:W-:Y:S02]  /*0250*/  HFMA2 R5, -RZ, RZ, 0.83837890625, -4044 ;  /* 0x3ab5ebe6ff057431 */ /* 0x002fe400000001ff */
[C---:B---3--:R-:W-:Y:S01]  /*0260*/  FMUL R6, R2.reuse, 1.4426950216293334961 ;  /* 0x3fb8aa3b02067820 */ /* 0x048fe20000400000 */
[----:B------:R-:W-:-:S05]  /*0270*/  FSETP.GEU.AND P0, PT, |R2|, 0.40999999642372131348, PT ;  /* 0x3ed1eb850200780b */ /* 0x000fca0003f0e200 */
[----:B------:R-:W1:Y:S02]  /*0280*/  FRND R6, R6 ;  /* 0x0000000600067307 */ /* 0x000e640000201000 */
[----:B-1----:R-:W-:-:S04]  /*0290*/  FSEL R7, R6, RZ, P0 ;  /* 0x000000ff06077208 */ /* 0x002fc80000000000 */
[C---:B------:R-:W-:Y:S01]  /*02a0*/  FSETP.NEU.AND P1, PT, R7.reuse, 128, PT ;  /* 0x430000000700780b */ /* 0x040fe20003f2d000 */
[----:B------:R-:W-:-:S03]  /*02b0*/  FFMA R8, R7, -0.693145751953125, R2 ;  /* 0xbf31720007087823 */ /* 0x000fc60000000002 */
[C---:B------:R-:W-:Y:S01]  /*02c0*/  FSEL R9, R7.reuse, 127, P1 ;  /* 0x42fe000007097808 */ /* 0x040fe20000800000 */
[----:B------:R-:W-:Y:S01]  /*02d0*/  FFMA R8, R7, -1.428606765330187045e-06, R8 ;  /* 0xb5bfbe8e07087823 */ /* 0x000fe20000000008 */
[----:B------:R-:W-:Y:S02]  /*02e0*/  IMAD R7, R3, UR9, R0 ;  /* 0x0000000903077c24 */ /* 0x000fe4000f8e0200 */
[C---:B------:R-:W-:Y:S01]  /*02f0*/  FSETP.GEU.AND P0, PT, R9.reuse, -126, PT ;  /* 0xc2fc00000900780b */ /* 0x040fe20003f0e000 */
[C---:B------:R-:W-:Y:S01]  /*0300*/  FMUL R10, R9.reuse, 0.5 ;  /* 0x3f000000090a7820 */ /* 0x040fe20000400000 */
[----:B------:R-:W-:Y:S01]  /*0310*/  FFMA R5, R8, R5, 0.0083824126049876213074 ;  /* 0x3c09566308057423 */ /* 0x000fe20000000005 */
[----:B------:R-:W-:-:S03]  /*0320*/  FSETP.GEU.AND P2, PT, R9, -25, PT ;  /* 0xc1c800000900780b */ /* 0x000fc60003f4e000 */
[----:B------:R-:W-:Y:S01]  /*0330*/  FSEL R10, R10, R9, !P0 ;  /* 0x000000090a0a7208 */ /* 0x000fe20004000000 */
[----:B------:R-:W-:-:S03]  /*0340*/  FFMA R5, R8, R5, 0.041667830199003219604 ;  /* 0x3d2aabe308057423 */ /* 0x000fc60000000005 */
[----:B------:R-:W1:Y:S01]  /*0350*/  MUFU.EX2 R4, R10 ;  /* 0x0000000a00047308 */ /* 0x000e620000000800 */
[----:B------:R-:W-:-:S04]  /*0360*/  FFMA R5, R8, R5, 0.16666397452354431152 ;  /* 0x3e2aa9f608057423 */ /* 0x000fc80000000005 */
[----:B------:R-:W-:-:S04]  /*0370*/  FFMA R5, R8, R5, 0.49999994039535522461 ;  /* 0x3efffffe08057423 */ /* 0x000fc80000000005 */
[----:B------:R-:W-:-:S04]  /*0380*/  FMUL R5, R8, R5 ;  /* 0x0000000508057220 */ /* 0x000fc80000400000 */
[----:B------:R-:W-:Y:S01]  /*0390*/  FFMA R5, R8, R5, R8 ;  /* 0x0000000508057223 */ /* 0x000fe20000000008 */
[----:B-1----:R-:W-:Y:S01]  /*03a0*/  @!P0 FMUL R4, R4, R4 ;  /* 0x0000000404048220 */ /* 0x002fe20000400000 */
[----:B------:R-:W-:-:S03]  /*03b0*/  FSETP.NEU.AND P0, PT, R2, RZ, PT ;  /* 0x000000ff0200720b */ /* 0x000fc60003f0d000 */
[----:B------:R-:W-:-:S04]  /*03c0*/  FADD R6, R4, -1 ;  /* 0xbf80000004067421 */ /* 0x000fc80000000000 */
[----:B------:R-:W-:Y:S02]  /*03d0*/  FFMA R6, R5, R4, R6 ;  /* 0x0000000405067223 */ /* 0x000fe40000000006 */
[----:B------:R-:W1:Y:S02]  /*03e0*/  LDC.64 R4, c[0x0][0x3a0] ;  /* 0x0000e800ff047b82 */ /* 0x000e640000000a00 */
[----:B------:R-:W-:Y:S01]  /*03f0*/  @!P1 FADD R6, R6, R6 ;  /* 0x0000000606069221 */ /* 0x000fe20000000000 */
[----:B------:R-:W-:-:S04]  /*0400*/  FSETP.GT.AND P1, PT, R9, 128, PT ;  /* 0x430000000900780b */ /* 0x000fc80003f24000 */
[----:B------:R-:W-:-:S04]  /*0410*/  FSEL R6, R6, +INF , !P1 ;  /* 0x7f80000006067808 */ /* 0x000fc80004800000 */
[----:B------:R-:W-:Y:S01]  /*0420*/  FSEL R6, R6, -1, P2 ;  /* 0xbf80000006067808 */ /* 0x000fe20001000000 */
[----:B------:R-:W-:-:S04]  /*0430*/  @!P0 FADD R6, R2, R2 ;  /* 0x0000000202068221 */ /* 0x000fc80000000000 */
[----:B0-----:R-:W-:-:S05]  /*0440*/  FMUL R3, R6, UR6 ;  /* 0x0000000606037c20 */ /* 0x001fca0008400000 */
[----:B------:R-:W-:Y:S01]  /*0450*/  FMNMX R3, R2, R3, !PT ;  /* 0x0000000302037209 */ /* 0x000fe20007800000 */
[----:B-1----:R-:W-:-:S05]  /*0460*/  IMAD.WIDE R4, R7, 0x4, R4 ;  /* 0x0000000407047825 */ /* 0x002fca00078e0204 */
[----:B------:R-:W-:Y:S01]  /*0470*/  STG.E desc[UR4][R4.64], R3 ;  /* 0x0000000304007986 */ /* 0x000fe2000c101904 */
[----:B------:R-:W-:Y:S05]  /*0480*/  EXIT ;  /* 0x000000000000794d */ /* 0x000fea0003800000 */
.L_x_2:
[----:B------:R-:W-:-:S00]  /*0490*/  BRA `(.L_x_2) ;  /* 0xfffffffc00fc7947 */ /* 0x000fc0000383ffff */
[----:B------:R-:W-:-:S00]  /*04a0*/  NOP ;  /* 0x0000000000007918 */ /* 0x000fc00000000000 */
        /* <DEDUP_REMOVED lines=13> */
.L_x_663:


//--------------------- .text.uplo_relu           --------------------------
	.section	.text.uplo_relu,"ax",@progbits
	.align	128
        .global         uplo_relu
        .type           uplo_relu,@function
        .size           uplo_relu,(.L_x_664 - uplo_relu)
        .other          uplo_relu,@"STO_CUDA_ENTRY STV_DEFAULT"
uplo_relu:
.text.uplo_relu:
[----:B------:R-:W-:Y:S01]  /*0000*/  LDC R1, c[0x0][0x37c] ;  /* 0x0000df00ff017b82 */ /* 0x000fe20000000800 */
[----:B------:R-:W0:Y:S07]  /*0010*/  S2R R3, SR_TID.X ;  /* 0x0000000000037919 */ /* 0x000e2e0000002100 */
[----:B------:R-:W0:Y:S01]  /*0020*/  LDC R0, c[0x0][0x360] ;  /* 0x0000d800ff007b82 */ /* 0x000e220000000800 */
[----:B------:R-:W1:Y:S01]  /*0030*/  LDCU UR6, c[0x0][0x380] ;  /* 0x00007000ff0677ac */ /* 0x000e620008000800 */
[----:B------:R-:W2:Y:S06]  /*0040*/  S2R R2, SR_TID.Y ;  /* 0x0000000000027919 */ /* 0x000eac0000002200 */
[----:B------:R-:W0:Y:S08]  /*0050*/  S2UR UR4, SR_CTAID.X ;  /* 0x00000000000479c3 */ /* 0x000e300000002500 */
        /* <DEDUP_REMOVED lines=17> */
.L_x_3:
[----:B------:R-:W0:Y:S02]  /*0170*/  LDCU UR6, c[0x0][0x388] ;  /* 0x00007100ff0677ac */ /* 0x000e240008000800 */
[----:B0-----:R-:W-:Y:S02]  /*0180*/  IMAD R2, R0, UR6, RZ ;  /* 0x0000000600027c24 */ /* 0x001fe4000f8e02ff */
[----:B------:R-:W-:-:S05]  /*0190*/  IMAD R3, R7, UR6, RZ ;  /* 0x0000000607037c24 */ /* 0x000fca000f8e02ff */
[----:B------:R-:W-:-:S13]  /*01a0*/  ISETP.GE.AND P0, PT, R2, R3, PT ;  /* 0x000000030200720c */ /* 0x000fda0003f06270 */
[----:B------:R-:W-:Y:S05]  /*01b0*/  @!P0 EXIT ;  /* 0x000000000000894d */ /* 0x000fea0003800000 */
.L_x_4:
[----:B------:R-:W0:Y:S01]  /*01c0*/  LDCU.64 UR6, c[0x0][0x398] ;  /* 0x00007300ff0677ac */ /* 0x000e220008000a00 */
[----:B------:R-:W1:Y:S01]  /*01d0*/  LDC.64 R2, c[0x0][0x390] ;  /* 0x0000e400ff027b82 */ /* 0x000e620000000a00 */
[----:B------:R-:W2:Y:S01]  /*01e0*/  LDCU.64 UR8, c[0x0][0x3a8] ;  /* 0x00007500ff0877ac */ /* 0x000ea20008000a00 */
[----:B0-----:R-:W-:Y:S01]  /*01f0*/  IADD3 R4, PT, PT, R0, UR6, RZ ;  /* 0x0000000600047c10 */ /* 0x001fe2000fffe0ff */
[----:B------:R-:W0:Y:S04]  /*0200*/  LDCU UR6, c[0x0][0x38c] ;  /* 0x00007180ff0677ac */ /* 0x000e280008000800 */
[----:B------:R-:W-:-:S04]  /*0210*/  IMAD R5, R7, UR7, R4 ;  /* 0x0000000707057c24 */ /* 0x000fc8000f8e0204 */
[----:B-1----:R-:W-:Y:S02]  /*0220*/  IMAD.WIDE R2, R5, 0x4, R2 ;  /* 0x0000000405027825 */ /* 0x002fe400078e0202 */
[----:B------:R-:W1:Y:S04]  /*0230*/  LDC.64 R4, c[0x0][0x3a0] ;  /* 0x0000e800ff047b82 */ /* 0x000e680000000a00 */
[----:B------:R-:W0:Y:S01]  /*0240*/  LDG.E R2, desc[UR4][R2.64] ;  /* 0x0000000402027981 */ /* 0x000e22000c1e1900 */
[----:B--2---:R-:W-:-:S05]  /*0250*/  IADD3 R0, PT, PT, R0, UR8, RZ ;  /* 0x0000000800007c10 */ /* 0x004fca000fffe0ff */
[----:B------:R-:W-:-:S04]  /*0260*/  IMAD R9, R7, UR9, R0 ;  /* 0x0000000907097c24 */ /* 0x000fc8000f8e0200 */
[----:B-1----:R-:W-:-:S04]  /*0270*/  IMAD.WIDE R4, R9, 0x4, R4 ;  /* 0x0000000409047825 */ /* 0x002fc800078e0204 */
[----:B0-----:R-:W-:-:S05]  /*0280*/  FMUL R7, R2, UR6 ;  /* 0x0000000602077c20 */ /* 0x001fca0008400000 */
[----:B------:R-:W-:-:S05]  /*0290*/  FMNMX R7, R2, R7, !PT ;  /* 0x0000000702077209 */ /* 0x000fca0007800000 */
[----:B------:R-:W-:Y:S01]  /*02a0*/  STG.E desc[UR4][R4.64], R7 ;  /* 0x0000000704007986 */ /* 0x000fe2000c101904 */
[----:B------:R-:W-:Y:S05]  /*02b0*/  EXIT ;  /* 0x000000000000794d */ /* 0x000fea0003800000 */
.L_x_5:
        /* <DEDUP_REMOVED lines=12> */
.L_x_664:


//--------------------- .text.uplo_ramp           --------------------------
	.section	.text.uplo_ramp,"ax",@progbits
	.align	128
        .global         uplo_ramp
        .type           uplo_ramp,@function
        .size           uplo_ramp,(.L_x_665 - uplo_ramp)
        .other          uplo_ramp,@"STO_CUDA_ENTRY STV_DEFAULT"
uplo_ramp:
.text.uplo_ramp:
        /* <DEDUP_REMOVED lines=23> */
.L_x_6:
[----:B------:R-:W0:Y:S02]  /*0170*/  LDCU UR6, c[0x0][0x388] ;  /* 0x00007100ff0677ac */ /* 0x000e240008000800 */
[----:B0-----:R-:W-:Y:S02]  /*0180*/  IMAD R2, R0, UR6, RZ ;  /* 0x0000000600027c24 */ /* 0x001fe4000f8e02ff */
[----:B------:R-:W-:-:S05]  /*0190*/  IMAD R3, R7, UR6, RZ ;  /* 0x0000000607037c24 */ /* 0x000fca000f8e02ff */
[----:B------:R-:W-:-:S13]  /*01a0*/  ISETP.GE.AND P0, PT, R2, R3, PT ;  /* 0x000000030200720c */ /* 0x000fda0003f06270 */
[----:B------:R-:W-:Y:S05]  /*01b0*/  @!P0 EXIT ;  /* 0x000000000000894d */ /* 0x000fea0003800000 */
.L_x_7:
[----:B------:R-:W0:Y:S01]  /*01c0*/  LDCU.64 UR6, c[0x0][0x398] ;  /* 0x00007300ff0677ac */ /* 0x000e220008000a00 */
[----:B------:R-:W1:Y:S01]  /*01d0*/  LDC.64 R2, c[0x0][0x390] ;  /* 0x0000e400ff027b82 */ /* 0x000e620000000a00 */
[----:B0-----:R-:W-:-:S05]  /*01e0*/  IADD3 R4, PT, PT, R0, UR6, RZ ;  /* 0x0000000600047c10 */ /* 0x001fca000fffe0ff */
[----:B------:R-:W-:Y:S01]  /*01f0*/  IMAD R5, R7, UR7, R4 ;  /* 0x0000000707057c24 */ /* 0x000fe2000f8e0204 */
[----:B------:R-:W0:Y:S03]  /*0200*/  LDCU.64 UR6, c[0x0][0x3a8] ;  /* 0x00007500ff0677ac */ /* 0x000e260008000a00 */
[----:B-1----:R-:W-:Y:S02]  /*0210*/  IMAD.WIDE R2, R5, 0x4, R2 ;  /* 0x0000000405027825 */ /* 0x002fe400078e0202 */
[----:B------:R-:W1:Y:S04]  /*0220*/  LDC.64 R4, c[0x0][0x3a0] ;  /* 0x0000e800ff047b82 */ /* 0x000e680000000a00 */
[----:B------:R-:W2:Y:S01]  /*0230*/  LDG.E R2, desc[UR4][R2.64] ;  /* 0x0000000402027981 */ /* 0x000ea2000c1e1900 */
[----:B0-----:R-:W-:-:S05]  /*0240*/  IADD3 R0, PT, PT, R0, UR6, RZ ;  /* 0x0000000600007c10 */ /* 0x001fca000fffe0ff */
[----:B------:R-:W-:-:S04]  /*0250*/  IMAD R7, R7, UR7, R0 ;  /* 0x0000000707077c24 */ /* 0x000fc8000f8e0200 */
[----:B-1----:R-:W-:Y:S01]  /*0260*/  IMAD.WIDE R4, R7, 0x4, R4 ;  /* 0x0000000407047825 */ /* 0x002fe200078e0204 */
[----:B--2---:R-:W-:-:S05]  /*0270*/  FMNMX R7, RZ, R2, !PT ;  /* 0x00000002ff077209 */ /* 0x004fca0007800000 */
[----:B------:R-:W-:Y:S01]  /*0280*/  STG.E desc[UR4][R4.64], R7 ;  /* 0x0000000704007986 */ /* 0x000fe2000c101904 */
[----:B------:R-:W-:Y:S05]  /*0290*/  EXIT ;  /* 0x000000000000794d */ /* 0x000fea0003800000 */
.L_x_8:
        /* <DEDUP_REMOVED lines=14> */
.L_x_665:


//--------------------- .text.uplo_sigmoid        --------------------------
	.section	.text.uplo_sigmoid,"ax",@progbits
	.align	128
        .global         uplo_sigmoid
        .type           uplo_sigmoid,@function
        .size           uplo_sigmoid,(.L_x_666 - uplo_sigmoid)
        .other          uplo_sigmoid,@"STO_CUDA_ENTRY STV_DEFAULT"
uplo_sigmoid:
.text.uplo_sigmoid:
        /* <DEDUP_REMOVED lines=23> */
.L_x_9:
[----:B------:R-:W0:Y:S02]  /*0170*/  LDCU UR6, c[0x0][0x388] ;  /* 0x00007100ff0677ac */ /* 0x000e240008000800 */
[----:B0-----:R-:W-:Y:S02]  /*0180*/  IMAD R0, R5, UR6, RZ ;  /* 0x0000000605007c24 */ /* 0x001fe4000f8e02ff */
[----:B------:R-:W-:-:S05]  /*0190*/  IMAD R3, R4, UR6, RZ ;  /* 0x0000000604037c24 */ /* 0x000fca000f8e02ff */
[----:B------:R-:W-:-:S13]  /*01a0*/  ISETP.GE.AND P0, PT, R0, R3, PT ;  /* 0x000000030000720c */ /* 0x000fda0003f06270 */
[----:B------:R-:W-:Y:S05]  /*01b0*/  @!P0 EXIT ;  /* 0x000000000000894d */ /* 0x000fea0003800000 */
.L_x_10:
[----:B------:R-:W0:Y:S01]  /*01c0*/  LDCU.64 UR6, c[0x0][0x398] ;  /* 0x00007300ff0677ac */ /* 0x000e220008000a00 */
[----:B------:R-:W1:Y:S01]  /*01d0*/  LDC.64 R6, c[0x0][0x390] ;  /* 0x0000e400ff067b82 */ /* 0x000e620000000a00 */
[----:B0-----:R-:W-:-:S05]  /*01e0*/  IADD3 R3, PT, PT, R5, UR6, RZ ;  /* 0x0000000605037c10 */ /* 0x001fca000fffe0ff */
[----:B------:R-:W-:Y:S01]  /*01f0*/  IMAD R3, R4, UR7, R3 ;  /* 0x0000000704037c24 */ /* 0x000fe2000f8e0203 */
[----:B------:R-:W-:Y:S01]  /*0200*/  MOV R10, 0x3c80f082 ;  /* 0x3c80f082000a7802 */ /* 0x000fe20000000f00 */
[----:B------:R-:W0:Y:S02]  /*0210*/  LDCU.64 UR6, c[0x0][0x3a8] ;  /* 0x00007500ff0677ac */ /* 0x000e240008000a00 */
[----:B-1----:R-:W-:-:S04]  /*0220*/  IMAD.WIDE R6, R3, 0x4, R6 ;  /* 0x0000000403067825 */ /* 0x002fc800078e0206 */
[----:B------:R-:W-:Y:S01]  /*0230*/  HFMA2 R12, -RZ, RZ, 1.875, 0 ;  /* 0x3f800000ff0c7431 */ /* 0x000fe200000001ff */
[----:B------:R-:W1:Y:S01]  /*0240*/  LDC.64 R2, c[0x0][0x3a0] ;  /* 0x0000e800ff027b82 */ /* 0x000e620000000a00 */
[----:B------:R-:W2:Y:S01]  /*0250*/  LDG.E R6, desc[UR4][R6.64] ;  /* 0x0000000406067981 */ /* 0x000ea2000c1e1900 */
[----:B0-----:R-:W-:-:S05]  /*0260*/  IADD3 R5, PT, PT, R5, UR6, RZ ;  /* 0x0000000605057c10 */ /* 0x001fca000fffe0ff */
[----:B------:R-:W-:-:S04]  /*0270*/  IMAD R5, R4, UR7, R5 ;  /* 0x0000000704057c24 */ /* 0x000fc8000f8e0205 */
[----:B-1----:R-:W-:-:S04]  /*0280*/  IMAD.WIDE R2, R5, 0x4, R2 ;  /* 0x0000000405027825 */ /* 0x002fc800078e0202 */
[----:B--2---:R-:W-:-:S04]  /*0290*/  FMUL R8, R6, 0.5 ;  /* 0x3f00000006087820 */ /* 0x004fc80000400000 */
[C---:B------:R-:W-:Y:S01]  /*02a0*/  FMUL R0, |R8|.reuse, 2.8853900432586669922 ;  /* 0x4038aa3b08007820 */ /* 0x040fe20000400200 */
[C---:B------:R-:W-:Y:S01]  /*02b0*/  FMUL R11, R8.reuse, R8 ;  /* 0x00000008080b7220 */ /* 0x040fe20000400000 */
[C---:B------:R-:W-:Y:S02]  /*02c0*/  FSETP.GE.AND P1, PT, |R8|.reuse, 0.60000002384185791016, PT ;  /* 0x3f19999a0800780b */ /* 0x040fe40003f26200 */
[----:B------:R-:W-:Y:S01]  /*02d0*/  FSETP.GE.AND P0, PT, |R8|, 9.010913848876953125, PT ;  /* 0x41102cb40800780b */ /* 0x000fe20003f06200 */
[C---:B------:R-:W-:Y:S01]  /*02e0*/  FFMA R10, R11.reuse, R10, -0.052303962409496307373 ;  /* 0xbd563cae0b0a7423 */ /* 0x040fe2000000000a */
[----:B------:R-:W0:Y:S02]  /*02f0*/  MUFU.EX2 R0, R0 ;  /* 0x0000000000007308 */ /* 0x000e240000000800 */
[----:B0-----:R-:W-:Y:S01]  /*0300*/  FADD R9, R0, 1 ;  /* 0x3f80000000097421 */ /* 0x001fe20000000000 */
[----:B------:R-:W-:-:S04]  /*0310*/  FFMA R0, R11, R10, 0.1331529766321182251 ;  /* 0x3e0859410b007423 */ /* 0x000fc8000000000a */
[C---:B------:R-:W-:Y:S01]  /*0320*/  FFMA R0, R11.reuse, R0, -0.33332768082618713379 ;  /* 0xbeaaa9ed0b007423 */ /* 0x040fe20000000000 */
[----:B------:R-:W0:Y:S03]  /*0330*/  MUFU.RCP R9, R9 ;  /* 0x0000000900097308 */ /* 0x000e260000001000 */
[----:B------:R-:W-:Y:S01]  /*0340*/  FFMA R11, R11, R0, RZ ;  /* 0x000000000b0b7223 */ /* 0x000fe200000000ff */
[----:B------:R-:W-:Y:S02]  /*0350*/  HFMA2 R0, -RZ, RZ, 1.75, 0 ;  /* 0x3f000000ff007431 */ /* 0x000fe400000001ff */
[----:B0-----:R-:W-:-:S05]  /*0360*/  FFMA R6, R9, -2, R12 ;  /* 0xc000000009067823 */ /* 0x001fca000000000c */
[----:B------:R-:W-:-:S04]  /*0370*/  FSEL R7, R6, 1, !P0 ;  /* 0x3f80000006077808 */ /* 0x000fc80004000000 */
[--C-:B------:R-:W-:Y:S01]  /*0380*/  LOP3.LUT R7, R7, 0x80000000, R8.reuse, 0xb8, !PT ;  /* 0x8000000007077812 */ /* 0x100fe200078eb808 */
[----:B------:R-:W-:-:S04]  /*0390*/  @!P1 FFMA R7, R8, R11, R8 ;  /* 0x0000000b08079223 */ /* 0x000fc80000000008 */
[----:B------:R-:W-:-:S05]  /*03a0*/  FFMA R7, R7, R0, 0.5 ;  /* 0x3f00000007077423 */ /* 0x000fca0000000000 */
[----:B------:R-:W-:Y:S01]  /*03b0*/  STG.E desc[UR4][R2.64], R7 ;  /* 0x0000000702007986 */ /* 0x000fe2000c101904 */
[----:B------:R-:W-:Y:S05]  /*03c0*/  EXIT ;  /* 0x000000000000794d */ /* 0x000fea0003800000 */
.L_x_11:
        /* <DEDUP_REMOVED lines=11> */
.L_x_666:


//--------------------- .text.uplo_copysign       --------------------------
	.section	.text.uplo_copysign,"ax",@progbits
	.align	128
        .global         uplo_copysign
        .type           uplo_copysign,@function
        .size           uplo_copysign,(.L_x_667 - uplo_copysign)
        .other          uplo_copysign,@"STO_CUDA_ENTRY STV_DEFAULT"
uplo_copysign:
.text.uplo_copysign:
        /* <DEDUP_REMOVED lines=23> */
.L_x_12:
[----:B------:R-:W0:Y:S02]  /*0170*/  LDCU UR6, c[0x0][0x388] ;  /* 0x00007100ff0677ac */ /* 0x000e240008000800 */
[----:B0-----:R-:W-:Y:S02]  /*0180*/  IMAD R2, R0, UR6, RZ ;  /* 0x0000000600027c24 */ /* 0x001fe4000f8e02ff */
[----:B------:R-:W-:-:S05]  /*0190*/  IMAD R3, R9, UR6, RZ ;  /* 0x0000000609037c24 */ /* 0x000fca000f8e02ff */
[----:B------:R-:W-:-:S13]  /*01a0*/  ISETP.GE.AND P0, PT, R2, R3, PT ;  /* 0x000000030200720c */ /* 0x000fda0003f06270 */
[----:B------:R-:W-:Y:S05]  /*01b0*/  @!P0 EXIT ;  /* 0x000000000000894d */ /* 0x000fea0003800000 */
.L_x_13:
[----:B------:R-:W0:Y:S01]  /*01c0*/  LDCU.64 UR6, c[0x0][0x398] ;  /* 0x00007300ff0677ac */ /* 0x000e220008000a00 */
[----:B------:R-:W1:Y:S01]  /*01d0*/  LDC.64 R2, c[0x0][0x390] ;  /* 0x0000e400ff027b82 */ /* 0x000e620000000a00 */
[----:B------:R-:W2:Y:S07]  /*01e0*/  LDCU.64 UR8, c[0x0][0x3a8] ;  /* 0x00007500ff0877ac */ /* 0x000eae0008000a00 */
[----:B------:R-:W3:Y:S01]  /*01f0*/  LDC.64 R4, c[0x0][0x3a0] ;  /* 0x0000e800ff047b82 */ /* 0x000ee20000000a00 */
[----:B0-----:R-:W-:-:S02]  /*0200*/  IADD3 R6, PT, PT, R0, UR6, RZ ;  /* 0x0000000600067c10 */ /* 0x001fc4000fffe0ff */
[----:B--2---:R-:W-:-:S03]  /*0210*/  IADD3 R8, PT, PT, R0, UR8, RZ ;  /* 0x0000000800087c10 */ /* 0x004fc6000fffe0ff */
[C---:B------:R-:W-:Y:S01]  /*0220*/  IMAD R7, R9.reuse, UR7, R6 ;  /* 0x0000000709077c24 */ /* 0x040fe2000f8e0206 */
[----:B------:R-:W0:Y:S01]  /*0230*/  LDCU.64 UR6, c[0x0][0x3b8] ;  /* 0x00007700ff0677ac */ /* 0x000e220008000a00 */
[----:B------:R-:W-:Y:S02]  /*0240*/  IMAD R11, R9, UR9, R8 ;  /* 0x00000009090b7c24 */ /* 0x000fe4000f8e0208 */
[----:B-1----:R-:W-:Y:S02]  /*0250*/  IMAD.WIDE R2, R7, 0x4, R2 ;  /* 0x0000000407027825 */ /* 0x002fe400078e0202 */
[----:B------:R-:W1:Y:S02]  /*0260*/  LDC.64 R6, c[0x0][0x3b0] ;  /* 0x0000ec00ff067b82 */ /* 0x000e640000000a00 */
[----:B---3--:R-:W-:Y:S02]  /*0270*/  IMAD.WIDE R4, R11, 0x4, R4 ;  /* 0x000000040b047825 */ /* 0x008fe400078e0204 */
[----:B------:R-:W2:Y:S04]  /*0280*/  LDG.E R2, desc[UR4][R2.64] ;  /* 0x0000000402027981 */ /* 0x000ea8000c1e1900 */
[----:B------:R-:W2:Y:S01]  /*0290*/  LDG.E R5, desc[UR4][R4.64] ;  /* 0x0000000404057981 */ /* 0x000ea2000c1e1900 */
[----:B0-----:R-:W-:-:S05]  /*02a0*/  IADD3 R0, PT, PT, R0, UR6, RZ ;  /* 0x0000000600007c10 */ /* 0x001fca000fffe0ff */
[----:B------:R-:W-:-:S04]  /*02b0*/  IMAD R9, R9, UR7, R0 ;  /* 0x0000000709097c24 */ /* 0x000fc8000f8e0200 */
[----:B-1----:R-:W-:Y:S01]  /*02c0*/  IMAD.WIDE R6, R9, 0x4, R6 ;  /* 0x0000000409067825 */ /* 0x002fe200078e0206 */
[----:B--2---:R-:W-:-:S05]  /*02d0*/  LOP3.LUT R9, R2, 0x80000000, R5, 0xb8, !PT ;  /* 0x8000000002097812 */ /* 0x004fca00078eb805 */
[----:B------:R-:W-:Y:S01]  /*02e0*/  STG.E desc[UR4][R6.64], R9 ;  /* 0x0000000906007986 */ /* 0x000fe2000c101904 */
[----:B------:R-:W-:Y:S05]  /*02f0*/  EXIT ;  /* 0x000000000000794d */ /* 0x000fea0003800000 */
.L_x_14:
        /* <DEDUP_REMOVED lines=16> */
.L_x_667:


//--------------------- .text.uplo_fmin           --------------------------
	.section	.text.uplo_fmin,"ax",@progbits
	.align	128
        .global         uplo_fmin
        .type           uplo_fmin,@function
        .size           uplo_fmin,(.L_x_668 - uplo_fmin)
        .other          uplo_fmin,@"STO_CUDA_ENTRY STV_DEFAULT"
uplo_fmin:
.text.uplo_fmin:
        /* <DEDUP_REMOVED lines=23> */
.L_x_15:
[----:B------:R-:W0:Y:S02]  /*0170*/  LDCU UR6, c[0x0][0x388] ;  /* 0x00007100ff0677ac */ /* 0x000e240008000800 */
[----:B0-----:R-:W-:Y:S02]  /*0180*/  IMAD R2, R0, UR6, RZ ;  /* 0x0000000600027c24 */ /* 0x001fe4000f8e02ff */
[----:B------:R-:W-:-:S05]  /*0190*/  IMAD R3, R9, UR6, RZ ;  /* 0x0000000609037c24 */ /* 0x000fca000f8e02ff */
[----:B------:R-:W-:-:S13]  /*01a0*/  ISETP.GE.AND P0, PT, R2, R3, PT ;  /* 0x000000030200720c */ /* 0x000fda0003f06270 */
[----:B------:R-:W-:Y:S05]  /*01b0*/  @!P0 EXIT ;  /* 0x000000000000894d */ /* 0x000fea0003800000 */
.L_x_16:
        /* <DEDUP_REMOVED lines=17> */
[----:B--2---:R-:W-:-:S05]  /*02d0*/  FMNMX R9, R2, R5, PT ;  /* 0x0000000502097209 */ /* 0x004fca0003800000 */
[----:B------:R-:W-:Y:S01]  /*02e0*/  STG.E desc[UR4][R6.64], R9 ;  /* 0x0000000906007986 */ /* 0x000fe2000c101904 */
[----:B------:R-:W-:Y:S05]  /*02f0*/  EXIT ;  /* 0x000000000000794d */ /* 0x000fea0003800000 */
.L_x_17:
        /* <DEDUP_REMOVED lines=16> */
.L_x_668:


//--------------------- .text.uplo_fmax           --------------------------
	.section	.text.uplo_fmax,"ax",@progbits
	.align	128
        .global         uplo_fmax
        .type           uplo_fmax,@function
        .size           uplo_fmax,(.L_x_669 - uplo_fmax)
        .other          uplo_fmax,@"STO_CUDA_ENTRY STV_DEFAULT"
uplo_fmax:
.text.uplo_fmax:
        /* <DEDUP_REMOVED lines=23> */
.L_x_18:
[----:B------:R-:W0:Y:S02]  /*0170*/  LDCU UR6, c[0x0][0x388] ;  /* 0x00007100ff0677ac */ /* 0x000e240008000800 */
[----:B0-----:R-:W-:Y:S02]  /*0180*/  IMAD R2, R0, UR6, RZ ;  /* 0x0000000600027c24 */ /* 0x001fe4000f8e02ff */
[----:B------:R-:W-:-:S05]  /*0190*/  IMAD R3, R9, UR6, RZ ;  /* 0x0000000609037c24 */ /* 0x000fca000f8e02ff */
[----:B------:R-:W-:-:S13]  /*01a0*/  ISETP.GE.AND P0, PT, R2, R3, PT ;  /* 0x000000030200720c */ /* 0x000fda0003f06270 */
[----:B------:R-:W-:Y:S05]  /*01b0*/  @!P0 EXIT ;  /* 0x000000000000894d */ /* 0x000fea0003800000 */
.L_x_19:
        /* <DEDUP_REMOVED lines=17> */
[----:B--2---:R-:W-:-:S05]  /*02d0*/  FMNMX R9, R2, R5, !PT ;  /* 0x0000000502097209 */ /* 0x004fca0007800000 */
[----:B------:R-:W-:Y:S01]  /*02e0*/  STG.E desc[UR4][R6.64], R9 ;  /* 0x0000000906007986 */ /* 0x000fe2000c101904 */
[----:B------:R-:W-:Y:S05]  /*02f0*/  EXIT ;  /* 0x000000000000794d */ /* 0x000fea0003800000 */
.L_x_20:
        /* <DEDUP_REMOVED lines=16> */
.L_x_669:


//--------------------- .text.uplo_frac           --------------------------
	.section	.text.uplo_frac,"ax",@progbits
	.align	128
        .global         uplo_frac
        .type           uplo_frac,@function
        .size           uplo_frac,(.L_x_670 - uplo_frac)
        .other          uplo_frac,@"STO_CUDA_ENTRY STV_DEFAULT"
uplo_frac:
.text.uplo_frac:
        /* <DEDUP_REMOVED lines=23> */
.L_x_21:
[----:B------:R-:W0:Y:S02]  /*0170*/  LDCU UR6, c[0x0][0x388] ;  /* 0x00007100ff0677ac */ /* 0x000e240008000800 */
[----:B0-----:R-:W-:Y:S02]  /*0180*/  IMAD R2, R0, UR6, RZ ;  /* 0x0000000600027c24 */ /* 0x001fe4000f8e02ff */
[----:B------:R-:W-:-:S05]  /*0190*/  IMAD R3, R7, UR6, RZ ;  /* 0x0000000607037c24 */ /* 0x000fca000f8e02ff */
[----:B------:R-:W-:-:S13]  /*01a0*/  ISETP.GE.AND P0, PT, R2, R3, PT ;  /* 0x000000030200720c */ /* 0x000fda0003f06270 */
[----:B------:R-:W-:Y:S05]  /*01b0*/  @!P0 EXIT ;  /* 0x000000000000894d */ /* 0x000fea0003800000 */
.L_x_22:
        /* <DEDUP_REMOVED lines=11> */
[----:B--2---:R-:W0:Y:S01]  /*0270*/  FRND.TRUNC R9, R2 ;  /* 0x0000000200097307 */ /* 0x004e22000020d000 */
[C---:B------:R-:W-:Y:S02]  /*0280*/  LOP3.LUT R7, R2.reuse, 0x80000000, RZ, 0xc0, !PT ;  /* 0x8000000002077812 */ /* 0x040fe400078ec0ff */
[----:B0-----:R-:W-:-:S13]  /*0290*/  FSETP.NEU.AND P0, PT, R2, R9, PT ;  /* 0x000000090200720b */ /* 0x001fda0003f0d000 */
[----:B------:R-:W-:-:S05]  /*02a0*/  @P0 FADD R7, R2, -R9 ;  /* 0x8000000902070221 */ /* 0x000fca0000000000 */
[----:B------:R-:W-:Y:S01]  /*02b0*/  STG.E desc[UR4][R4.64], R7 ;  /* 0x0000000704007986 */ /* 0x000fe2000c101904 */
[----:B------:R-:W-:Y:S05]  /*02c0*/  EXIT ;  /* 0x000000000000794d */ /* 0x000fea0003800000 */
.L_x_23:
        /* <DEDUP_REMOVED lines=11> */
.L_x_670:


//--------------------- .text.uplo_modf           --------------------------
	.section	.text.uplo_modf,"ax",@progbits
	.align	128
        .global         uplo_modf
        .type           uplo_modf,@function
        .size           uplo_modf,(.L_x_671 - uplo_modf)
        .other          uplo_modf,@"STO_CUDA_ENTRY STV_DEFAULT"
uplo_modf:
.text.uplo_modf:
        /* <DEDUP_REMOVED lines=23> */
.L_x_24:
[----:B------:R-:W0:Y:S02]  /*0170*/  LDCU UR6, c[0x0][0x388] ;  /* 0x00007100ff0677ac */ /* 0x000e240008000800 */
[----:B0-----:R-:W-:Y:S02]  /*0180*/  IMAD R2, R0, UR6, RZ ;  /* 0x0000000600027c24 */ /* 0x001fe4000f8e02ff */
[----:B------:R-:W-:-:S05]  /*0190*/  IMAD R3, R9, UR6, RZ ;  /* 0x0000000609037c24 */ /* 0x000fca000f8e02ff */
[----:B------:R-:W-:-:S13]  /*01a0*/  ISETP.GE.AND P0, PT, R2, R3, PT ;  /* 0x000000030200720c */ /* 0x000fda0003f06270 */
[----:B------:R-:W-:Y:S05]  /*01b0*/  @!P0 EXIT ;  /* 0x000000000000894d */ /* 0x000fea0003800000 */
.L_x_25:
[----:B------:R-:W0:Y:S01]  /*01c0*/  LDCU.64 UR6, c[0x0][0x398] ;  /* 0x00007300ff0677ac */ /* 0x000e220008000a00 */
[----:B------:R-:W1:Y:S01]  /*01d0*/  LDC.64 R2, c[0x0][0x390] ;  /* 0x0000e400ff027b82 */ /* 0x000e620000000a00 */
[----:B------:R-:W2:Y:S07]  /*01e0*/  LDCU.64 UR8, c[0x0][0x3b8] ;  /* 0x00007700ff0877ac */ /* 0x000eae0008000a00 */
[----:B------:R-:W3:Y:S01]  /*01f0*/  LDC.64 R6, c[0x0][0x3b0] ;  /* 0x0000ec00ff067b82 */ /* 0x000ee20000000a00 */
[----:B0-----:R-:W-:-:S05]  /*0200*/  IADD3 R4, PT, PT, R0, UR6, RZ ;  /* 0x0000000600047c10 */ /* 0x001fca000fffe0ff */
[----:B------:R-:W-:Y:S01]  /*0210*/  IMAD R5, R9, UR7, R4 ;  /* 0x0000000709057c24 */ /* 0x000fe2000f8e0204 */
[----:B------:R-:W0:Y:S03]  /*0220*/  LDCU.64 UR6, c[0x0][0x3a8] ;  /* 0x00007500ff0677ac */ /* 0x000e260008000a00 */
[----:B-1----:R-:W-:Y:S02]  /*0230*/  IMAD.WIDE R2, R5, 0x4, R2 ;  /* 0x0000000405027825 */ /* 0x002fe400078e0202 */
[----:B------:R-:W1:Y:S03]  /*0240*/  LDC.64 R4, c[0x0][0x3a0] ;  /* 0x0000e800ff047b82 */ /* 0x000e660000000a00 */
[----:B------:R1:W4:Y:S01]  /*0250*/  LDG.E R8, desc[UR4][R2.64] ;  /* 0x0000000402087981 */ /* 0x000322000c1e1900 */
[----:B0-----:R-:W-:-:S02]  /*0260*/  IADD3 R10, PT, PT, R0, UR6, RZ ;  /* 0x00000006000a7c10 */ /* 0x001fc4000fffe0ff */
[----:B--2---:R-:W-:-:S03]  /*0270*/  IADD3 R0, PT, PT, R0, UR8, RZ ;  /* 0x0000000800007c10 */ /* 0x004fc6000fffe0ff */
[C---:B------:R-:W-:Y:S02]  /*0280*/  IMAD R11, R9.reuse, UR7, R10 ;  /* 0x00000007090b7c24 */ /* 0x040fe4000f8e020a */
[----:B------:R-:W-:Y:S02]  /*0290*/  IMAD R15, R9, UR9, R0 ;  /* 0x00000009090f7c24 */ /* 0x000fe4000f8e0200 */
[----:B-1----:R-:W-:-:S04]  /*02a0*/  IMAD.WIDE R2, R11, 0x4, R4 ;  /* 0x000000040b027825 */ /* 0x002fc800078e0204 */
[----:B---3--:R-:W-:Y:S01]  /*02b0*/  IMAD.WIDE R4, R15, 0x4, R6 ;  /* 0x000000040f047825 */ /* 0x008fe200078e0206 */
[----:B----4-:R-:W0:Y:S01]  /*02c0*/  FRND.TRUNC R13, R8 ;  /* 0x00000008000d7307 */ /* 0x010e22000020d000 */
[C---:B------:R-:W-:Y:S02]  /*02d0*/  LOP3.LUT R9, R8.reuse, 0x80000000, RZ, 0xc0, !PT ;  /* 0x8000000008097812 */ /* 0x040fe400078ec0ff */
[----:B0-----:R-:W-:Y:S01]  /*02e0*/  FSETP.NEU.AND P0, PT, R8, R13, PT ;  /* 0x0000000d0800720b */ /* 0x001fe20003f0d000 */
[----:B------:R-:W-:-:S12]  /*02f0*/  STG.E desc[UR4][R2.64], R13 ;  /* 0x0000000d02007986 */ /* 0x000fd8000c101904 */
[----:B------:R-:W-:-:S05]  /*0300*/  @P0 FADD R9, R8, -R13 ;  /* 0x8000000d08090221 */ /* 0x000fca0000000000 */
[----:B------:R-:W-:Y:S01]  /*0310*/  STG.E desc[UR4][R4.64], R9 ;  /* 0x0000000904007986 */ /* 0x000fe2000c101904 */
[----:B------:R-:W-:Y:S05]  /*0320*/  EXIT ;  /* 0x000000000000794d */ /* 0x000fea0003800000 */
.L_x_26:
        /* <DEDUP_REMOVED lines=13> */
.L_x_671:


//--------------------- .text.uplo_round          --------------------------
	.section	.text.uplo_round,"ax",@progbits
	.align	128
        .global         uplo_round
        .type           uplo_round,@function
        .size           uplo_round,(.L_x_672 - uplo_round)
        .other          uplo_round,@"STO_CUDA_ENTRY STV_DEFAULT"
uplo_round:
.text.uplo_round:
        /* <DEDUP_REMOVED lines=23> */
.L_x_27:
[----:B------:R-:W0:Y:S02]  /*0170*/  LDCU UR6, c[0x0][0x388] ;  /* 0x00007100ff0677ac */ /* 0x000e240008000800 */
[----:B0-----:R-:W-:Y:S02]  /*0180*/  IMAD R2, R0, UR6, RZ ;  /* 0x0000000600027c24 */ /* 0x001fe4000f8e02ff */
[----:B------:R-:W-:-:S05]  /*0190*/  IMAD R3, R7, UR6, RZ ;  /* 0x0000000607037c24 */ /* 0x000fca000f8e02ff */
[----:B------:R-:W-:-:S13]  /*01a0*/  ISETP.GE.AND P0, PT, R2, R3, PT ;  /* 0x000000030200720c */ /* 0x000fda0003f06270 */
[----:B------:R-:W-:Y:S05]  /*01b0*/  @!P0 EXIT ;  /* 0x000000000000894d */ /* 0x000fea0003800000 */
.L_x_28:
[----:B------:R-:W0:Y:S01]  /*01c0*/  LDCU.64 UR6, c[0x0][0x398] ;  /* 0x00007300ff0677ac */ /* 0x000e220008000a00 */
[----:B------:R-:W1:Y:S01]  /*01d0*/  LDC.64 R2, c[0x0][0x390] ;  /* 0x0000e400ff027b82 */ /* 0x000e620000000a00 */
[----:B0-----:R-:W-:-:S05]  /*01e0*/  IADD3 R4, PT, PT, R0, UR6, RZ ;  /* 0x0000000600047c10 */ /* 0x001fca000fffe0ff */
[----:B------:R-:W-:Y:S02]  /*01f0*/  IMAD R5, R7, UR7, R4 ;  /* 0x0000000707057c24 */ /* 0x000fe4000f8e0204 */
[----:B------:R-:W-:Y:S01]  /*0200*/  HFMA2 R9, -RZ, RZ, 1.75, 0 ;  /* 0x3f000000ff097431 */ /* 0x000fe200000001ff */
[----:B------:R-:W0:Y:S01]  /*0210*/  LDCU.64 UR6, c[0x0][0x3a8] ;  /* 0x00007500ff0677ac */ /* 0x000e220008000a00 */
[----:B-1----:R-:W-:Y:S02]  /*0220*/  IMAD.WIDE R2, R5, 0x4, R2 ;  /* 0x0000000405027825 */ /* 0x002fe400078e0202 */
[----:B------:R-:W1:Y:S04]  /*0230*/  LDC.64 R4, c[0x0][0x3a0] ;  /* 0x0000e800ff047b82 */ /* 0x000e680000000a00 */
[----:B------:R-:W2:Y:S01]  /*0240*/  LDG.E R2, desc[UR4][R2.64] ;  /* 0x0000000402027981 */ /* 0x000ea2000c1e1900 */
[----:B0-----:R-:W-:-:S05]  /*0250*/  IADD3 R0, PT, PT, R0, UR6, RZ ;  /* 0x0000000600007c10 */ /* 0x001fca000fffe0ff */
[----:B------:R-:W-:-:S04]  /*0260*/  IMAD R7, R7, UR7, R0 ;  /* 0x0000000707077c24 */ /* 0x000fc8000f8e0200 */
[----:B-1----:R-:W-:Y:S01]  /*0270*/  IMAD.WIDE R4, R7, 0x4, R4 ;  /* 0x0000000407047825 */ /* 0x002fe200078e0204 */
[----:B--2---:R-:W-:-:S05]  /*0280*/  LOP3.LUT R9, R9, 0x80000000, R2, 0xb8, !PT ;  /* 0x8000000009097812 */ /* 0x004fca00078eb802 */
[----:B------:R-:W-:-:S06]  /*0290*/  FADD.RZ R9, R2, R9 ;  /* 0x0000000902097221 */ /* 0x000fcc000000c000 */
[----:B------:R-:W0:Y:S02]  /*02a0*/  FRND.TRUNC R9, R9 ;  /* 0x0000000900097307 */ /* 0x000e24000020d000 */
[----:B0-----:R-:W-:Y:S01]  /*02b0*/  STG.E desc[UR4][R4.64], R9 ;  /* 0x0000000904007986 */ /* 0x001fe2000c101904 */
[----:B------:R-:W-:Y:S05]  /*02c0*/  EXIT ;  /* 0x000000000000794d */ /* 0x000fea0003800000 */
.L_x_29:
        /* <DEDUP_REMOVED lines=11> */
.L_x_672:


//--------------------- .text.uplo_trunc          --------------------------
	.section	.text.uplo_trunc,"ax",@progbits
	.align	128
        .global         uplo_trunc
        .type           uplo_trunc,@function
        .size           uplo_trunc,(.L_x_673 - uplo_trunc)
        .other          uplo_trunc,@"STO_CUDA_ENTRY STV_DEFAULT"
uplo_trunc:
.text.uplo_trunc:
        /* <DEDUP_REMOVED lines=23> */
.L_x_30:
[----:B------:R-:W0:Y:S02]  /*0170*/  LDCU UR6, c[0x0][0x388] ;  /* 0x00007100ff0677ac */ /* 0x000e240008000800 */
[----:B0-----:R-:W-:Y:S02]  /*0180*/  IMAD R2, R0, UR6, RZ ;  /* 0x0000000600027c24 */ /* 0x001fe4000f8e02ff */
[----:B------:R-:W-:-:S05]  /*0190*/  IMAD R3, R7, UR6, RZ ;  /* 0x0000000607037c24 */ /* 0x000fca000f8e02ff */
[----:B------:R-:W-:-:S13]  /*01a0*/  ISETP.GE.AND P0, PT, R2, R3, PT ;  /* 0x000000030200720c */ /* 0x000fda0003f06270 */
[----:B------:R-:W-:Y:S05]  /*01b0*/  @!P0 EXIT ;  /* 0x000000000000894d */ /* 0x000fea0003800000 */
.L_x_31:
        /* <DEDUP_REMOVED lines=11> */
[----:B--2---:R-:W0:Y:S04]  /*0270*/  FRND.TRUNC R9, R2 ;  /* 0x0000000200097307 */ /* 0x004e28000020d000 */
[----:B0-----:R-:W-:Y:S01]  /*0280*/  STG.E desc[UR4][R4.64], R9 ;  /* 0x0000000904007986 */ /* 0x001fe2000c101904 */
[----:B------:R-:W-:Y:S05]  /*0290*/  EXIT ;  /* 0x000000000000794d */ /* 0x000fea0003800000 */
.L_x_32:
        /* <DEDUP_REMOVED lines=14> */
.L_x_673:


//--------------------- .text.uplo_ceil           --------------------------
	.section	.text.uplo_ceil,"ax",@progbits
	.align	128
        .global         uplo_ceil
        .type           uplo_ceil,@function
        .size           uplo_ceil,(.L_x_674 - uplo_ceil)
        .other          uplo_ceil,@"STO_CUDA_ENTRY STV_DEFAULT"
uplo_ceil:
.text.uplo_ceil:
        /* <DEDUP_REMOVED lines=23> */
.L_x_33:
[----:B------:R-:W0:Y:S02]  /*0170*/  LDCU UR6, c[0x0][0x388] ;  /* 0x00007100ff0677ac */ /* 0x000e240008000800 */
[----:B0-----:R-:W-:Y:S02]  /*0180*/  IMAD R2, R0, UR6, RZ ;  /* 0x0000000600027c24 */ /* 0x001fe4000f8e02ff */
[----:B------:R-:W-:-:S05]  /*0190*/  IMAD R3, R7, UR6, RZ ;  /* 0x0000000607037c24 */ /* 0x000fca000f8e02ff */
[----:B------:R-:W-:-:S13]  /*01a0*/  ISETP.GE.AND P0, PT, R2, R3, PT ;  /* 0x000000030200720c */ /* 0x000fda0003f06270 */
[----:B------:R-:W-:Y:S05]  /*01b0*/  @!P0 EXIT ;  /* 0x000000000000894d */ /* 0x000fea0003800000 */
.L_x_34:
        /* <DEDUP_REMOVED lines=11> */
[----:B--2---:R-:W0:Y:S04]  /*0270*/  FRND.CEIL R9, R2 ;  /* 0x0000000200097307 */ /* 0x004e280000209000 */
[----:B0-----:R-:W-:Y:S01]  /*0280*/  STG.E desc[UR4][R4.64], R9 ;  /* 0x0000000904007986 */ /* 0x001fe2000c101904 */
[----:B------:R-:W-:Y:S05]  /*0290*/  EXIT ;  /* 0x000000000000794d */ /* 0x000fea0003800000 */
.L_x_35:
        /* <DEDUP_REMOVED lines=14> */
.L_x_674:


//--------------------- .text.uplo_floor          --------------------------
	.section	.text.uplo_floor,"ax",@progbits
	.align	128
        .global         uplo_floor
        .type           uplo_floor,@function
        .size           uplo_floor,(.L_x_675 - uplo_floor)
        .other          uplo_floor,@"STO_CUDA_ENTRY STV_DEFAULT"
uplo_floor:
.text.uplo_floor:
        /* <DEDUP_REMOVED lines=23> */
.L_x_36:
[----:B------:R-:W0:Y:S02]  /*0170*/  LDCU UR6, c[0x0][0x388] ;  /* 0x00007100ff0677ac */ /* 0x000e240008000800 */
[----:B0-----:R-:W-:Y:S02]  /*0180*/  IMAD R2, R0, UR6, RZ ;  /* 0x0000000600027c24 */ /* 0x001fe4000f8e02ff */
[----:B------:R-:W-:-:S05]  /*0190*/  IMAD R3, R7, UR6, RZ ;  /* 0x0000000607037c24 */ /* 0x000fca000f8e02ff */
[----:B------:R-:W-:-:S13]  /*01a0*/  ISETP.GE.AND P0, PT, R2, R3, PT ;  /* 0x000000030200720c */ /* 0x000fda0003f06270 */
[----:B------:R-:W-:Y:S05]  /*01b0*/  @!P0 EXIT ;  /* 0x000000000000894d */ /* 0x000fea0003800000 */
.L_x_37:
        /* <DEDUP_REMOVED lines=11> */
[----:B--2---:R-:W0:Y:S04]  /*0270*/  FRND.FLOOR R9, R2 ;  /* 0x0000000200097307 */ /* 0x004e280000205000 */
[----:B0-----:R-:W-:Y:S01]  /*0280*/  STG.E desc[UR4][R4.64], R9 ;  /* 0x0000000904007986 */ /* 0x001fe2000c101904 */
[----:B------:R-:W-:Y:S05]  /*0290*/  EXIT ;  /* 0x000000000000794d */ /* 0x000fea0003800000 */
.L_x_38:
        /* <DEDUP_REMOVED lines=14> */
.L_x_675:


//--------------------- .text.uplo_lgamma         --------------------------
	.section	.text.uplo_lgamma,"ax",@progbits
	.align	128
        .global         uplo_lgamma
        .type           uplo_lgamma,@function
        .size           uplo_lgamma,(.L_x_676 - uplo_lgamma)
        .other          uplo_lgamma,@"STO_CUDA_ENTRY STV_DEFAULT"
uplo_lgamma:
.text.uplo_lgamma:
        /* <DEDUP_REMOVED lines=23> */
.L_x_39:
[----:B------:R-:W0:Y:S02]  /*0170*/  LDCU UR6, c[0x0][0x388] ;  /* 0x00007100ff0677ac */ /* 0x000e240008000800 */
[----:B0-----:R-:W-:Y:S02]  /*0180*/  IMAD R0, R2, UR6, RZ ;  /* 0x0000000602007c24 */ /* 0x001fe4000f8e02ff */
[----:B------:R-:W-:-:S05]  /*0190*/  IMAD R5, R3, UR6, RZ ;  /* 0x0000000603057c24 */ /* 0x000fca000f8e02ff */
[----:B------:R-:W-:-:S13]  /*01a0*/  ISETP.GE.AND P0, PT, R0, R5, PT ;  /* 0x000000050000720c */ /* 0x000fda0003f06270 */
[----:B------:R-:W-:Y:S05]  /*01b0*/  @!P0 EXIT ;  /* 0x000000000000894d */ /* 0x000fea0003800000 */
.L_x_40:
[----:B------:R-:W0:Y:S01]  /*01c0*/  LDCU.64 UR6, c[0x0][0x398] ;  /* 0x00007300ff0677ac */ /* 0x000e220008000a00 */
[----:B------:R-:W1:Y:S01]  /*01d0*/  LDC.64 R4, c[0x0][0x390] ;  /* 0x0000e400ff047b82 */ /* 0x000e620000000a00 */
[----:B0-----:R-:W-:-:S05]  /*01e0*/  IADD3 R0, PT, PT, R2, UR6, RZ ;  /* 0x0000000602007c10 */ /* 0x001fca000fffe0ff */
[----:B------:R-:W-:-:S04]  /*01f0*/  IMAD R7, R3, UR7, R0 ;  /* 0x0000000703077c24 */ /* 0x000fc8000f8e0200 */
[----:B-1----:R-:W-:-:S06]  /*0200*/  IMAD.WIDE R4, R7, 0x4, R4 ;  /* 0x0000000407047825 */ /* 0x002fcc00078e0204 */
[----:B------:R-:W2:Y:S01]  /*0210*/  LDG.E R4, desc[UR4][R4.64] ;  /* 0x0000000404047981 */ /* 0x000ea2000c1e1900 */
[----:B------:R-:W-:Y:S01]  /*0220*/  BSSY.RECONVERGENT B0, `(.L_x_41) ;  /* 0x0000079000007945 */ /* 0x000fe20003800200 */
[----:B--2---:R-:W-:-:S13]  /*0230*/  FSETP.GE.AND P0, PT, |R4|, 3, PT ;  /* 0x404000000400780b */ /* 0x004fda0003f06200 */
[----:B------:R-:W-:Y:S05]  /*0240*/  @!P0 BRA `(.L_x_42) ;  /* 0x0000000000d08947 */ /* 0x000fea0003800000 */
[----:B------:R-:W-:-:S13]  /*0250*/  FSETP.GE.AND P0, PT, |R4|, 7.8000001907348632812, PT ;  /* 0x40f9999a0400780b */ /* 0x000fda0003f06200 */
[----:B------:R-:W-:Y:S05]  /*0260*/  @!P0 BRA `(.L_x_43) ;  /* 0x0000000000948947 */ /* 0x000fea0003800000 */
[----:B------:R-:W-:Y:S01]  /*0270*/  FADD R9, |R4|, -RZ ;  /* 0x800000ff04097221 */ /* 0x000fe20000000200 */
[----:B------:R-:W-:Y:S01]  /*0280*/  HFMA2 R7, -RZ, RZ, 1.5048828125, 33.21875 ;  /* 0x3e055027ff077431 */ /* 0x000fe200000001ff */
[----:B------:R-:W-:-:S03]  /*0290*/  MOV R11, 0x7f800000 ;  /* 0x7f800000000b7802 */ /* 0x000fc60000000f00 */
[C---:B------:R-:W-:Y:S02]  /*02a0*/  IADD3 R0, PT, PT, R9.reuse, -0x3f2aaaab, RZ ;  /* 0xc0d5555509007810 */ /* 0x040fe40007ffe0ff */
[----:B------:R-:W-:Y:S02]  /*02b0*/  ISETP.GT.U32.AND P0, PT, R9, 0x7f7fffff, PT ;  /* 0x7f7fffff0900780c */ /* 0x000fe40003f04070 */
[----:B------:R-:W-:-:S04]  /*02c0*/  LOP3.LUT R0, R0, 0xff800000, RZ, 0xc0, !PT ;  /* 0xff80000000007812 */ /* 0x000fc800078ec0ff */
[----:B------:R-:W-:Y:S02]  /*02d0*/  IADD3 R5, PT, PT, -R0, R9, RZ ;  /* 0x0000000900057210 */ /* 0x000fe40007ffe1ff */
[----:B------:R-:W-:Y:S02]  /*02e0*/  I2FP.F32.S32 R0, R0 ;  /* 0x0000000000007245 */ /* 0x000fe40000201400 */
[----:B------:R-:W-:Y:S01]  /*02f0*/  MOV R9, 0x3a4be755 ;  /* 0x3a4be75500097802 */ /* 0x000fe20000000f00 */
[----:B------:R-:W-:-:S04]  /*0300*/  FADD R6, R5, -1 ;  /* 0xbf80000005067421 */ /* 0x000fc80000000000 */
[----:B------:R-:W-:-:S04]  /*0310*/  FFMA R5, R6, -R7, 0.14084610342979431152 ;  /* 0x3e1039f606057423 */ /* 0x000fc80000000807 */
[----:B------:R-:W-:-:S04]  /*0320*/  FFMA R5, R6, R5, -0.12148627638816833496 ;  /* 0xbdf8cdcc06057423 */ /* 0x000fc80000000005 */
[----:B------:R-:W-:-:S04]  /*0330*/  FFMA R5, R6, R5, 0.13980610668659210205 ;  /* 0x3e0f295506057423 */ /* 0x000fc80000000005 */
[----:B------:R-:W-:-:S04]  /*0340*/  FFMA R5, R6, R5, -0.16684235632419586182 ;  /* 0xbe2ad8b906057423 */ /* 0x000fc80000000005 */
[----:B------:R-:W-:-:S04]  /*0350*/  FFMA R5, R6, R5, 0.20012299716472625732 ;  /* 0x3e4ced0b06057423 */ /* 0x000fc80000000005 */
[C---:B------:R-:W-:Y:S02]  /*0360*/  FFMA R7, R6.reuse, R5, -0.24999669194221496582 ;  /* 0xbe7fff2206077423 */ /* 0x040fe40000000005 */
[----:B------:R-:W0:Y:S02]  /*0370*/  MUFU.RCP R5, |R4| ;  /* 0x4000000400057308 */ /* 0x000e240000001000 */
[----:B------:R-:W-:-:S04]  /*0380*/  FFMA R7, R6, R7, 0.33333182334899902344 ;  /* 0x3eaaaa7806077423 */ /* 0x000fc80000000007 */
[----:B------:R-:W-:-:S04]  /*0390*/  FFMA R7, R6, R7, -0.5 ;  /* 0xbf00000006077423 */ /* 0x000fc80000000007 */
[----:B------:R-:W-:-:S04]  /*03a0*/  FMUL R7, R6, R7 ;  /* 0x0000000706077220 */ /* 0x000fc80000400000 */
[----:B------:R-:W-:Y:S01]  /*03b0*/  FFMA R7, R6, R7, R6 ;  /* 0x0000000706077223 */ /* 0x000fe20000000006 */
[----:B------:R-:W-:Y:S01]  /*03c0*/  FFMA R6, R0, 1.1920928955078125e-07, RZ ;  /* 0x3400000000067823 */ /* 0x000fe200000000ff */
[----:B0-----:R-:W-:-:S03]  /*03d0*/  FMUL R0, R5, R5 ;  /* 0x0000000505007220 */ /* 0x001fc60000400000 */
[----:B------:R-:W-:Y:S01]  /*03e0*/  FFMA R6, R6, 0.69314718246459960938, R7 ;  /* 0x3f31721806067823 */ /* 0x000fe20000000007 */
[----:B------:R-:W-:Y:S01]  /*03f0*/  @P0 FFMA R6, |R4|, R11, +INF ;  /* 0x7f80000004060423 */ /* 0x000fe2000000020b */
[----:B------:R-:W-:Y:S01]  /*0400*/  FFMA R7, R0, R9, -0.0027776553761214017868 ;  /* 0xbb36095300077423 */ /* 0x000fe20000000009 */
[C---:B------:R-:W-:Y:S01]  /*0410*/  FADD R9, |R4|.reuse, -0.5 ;  /* 0xbf00000004097421 */ /* 0x040fe20000000200 */
[----:B------:R-:W-:Y:S01]  /*0420*/  FSETP.NEU.AND P0, PT, |R4|, +INF , PT ;  /* 0x7f8000000400780b */ /* 0x000fe20003f0d200 */
[----:B------:R-:W-:Y:S01]  /*0430*/  FMUL R6, R6, 0.5 ;  /* 0x3f00000006067820 */ /* 0x000fe20000400000 */
[----:B------:R-:W-:-:S03]  /*0440*/  FFMA R0, R0, R7, 0.083333276212215423584 ;  /* 0x3daaaaa300007423 */ /* 0x000fc60000000007 */
[----:B------:R-:W-:Y:S01]  /*0450*/  FMUL R9, R6, R9 ;  /* 0x0000000906097220 */ /* 0x000fe20000400000 */
[----:B------:R-:W-:-:S04]  /*0460*/  FFMA R0, R5, R0, 0.91893851757049560547 ;  /* 0x3f6b3f8e05007423 */ /* 0x000fc80000000000 */
[--C-:B------:R-:W-:Y:S01]  /*0470*/  FADD R0, R0, R9.reuse ;  /* 0x0000000900007221 */ /* 0x100fe20000000000 */
[----:B------:R-:W-:-:S04]  /*0480*/  FADD R9, -|R4|, R9 ;  /* 0x0000000904097221 */ /* 0x000fc80000000300 */
[----:B------:R-:W-:-:S05]  /*0490*/  FADD R0, R9, R0 ;  /* 0x0000000009007221 */ /* 0x000fca0000000000 */
[----:B------:R-:W-:Y:S01]  /*04a0*/  FSEL R6, R0, +INF , P0 ;  /* 0x7f80000000067808 */ /* 0x000fe20000000000 */
[----:B------:R-:W-:Y:S06]  /*04b0*/  BRA `(.L_x_44) ;  /* 0x00000004003c7947 */ /* 0x000fec0003800000 */
.L_x_43:
[----:B------:R-:W-:Y:S01]  /*04c0*/  FADD R6, |R4|, -3 ;  /* 0xc040000004067421 */ /* 0x000fe20000000200 */
[----:B------:R-:W-:-:S03]  /*04d0*/  HFMA2 R7, -RZ, RZ, 4.23046875, 0.62255859375 ;  /* 0x443b38fbff077431 */ /* 0x000fc600000001ff */
[----:B------:R-:W-:-:S04]  /*04e0*/  FADD R5, R6, -259.2509765625 ;  /* 0xc381a02006057421 */ /* 0x000fc80000000000 */
[----:B------:R-:W-:-:S04]  /*04f0*/  FFMA R5, R6, R5, -10777.1796875 ;  /* 0xc62864b806057423 */ /* 0x000fc80000000005 */
[----:B------:R-:W-:-:S04]  /*0500*/  FFMA R5, R6, R5, -92685.046875 ;  /* 0xc7b5068606057423 */ /* 0x000fc80000000005 */
[C---:B------:R-:W-:Y:S01]  /*0510*/  FFMA R0, R6.reuse, R5, -206353.578125 ;  /* 0xc849846506007423 */ /* 0x040fe20000000005 */
[----:B------:R-:W-:-:S04]  /*0520*/  FFMA R5, R6, -R7, -12349.7421875 ;  /* 0xc640f6f806057423 */ /* 0x000fc80000000807 */
[C---:B------:R-:W-:Y:S01]  /*0530*/  FFMA R5, R6.reuse, R5, -41061.375 ;  /* 0xc720656006057423 */ /* 0x040fe20000000005 */
[----:B------:R-:W0:Y:S03]  /*0540*/  MUFU.RCP R0, R0 ;  /* 0x0000000000007308 */ /* 0x000e260000001000 */
[----:B------:R-:W-:-:S04]  /*0550*/  FFMA R5, R6, R5, -48310.6640625 ;  /* 0xc73cb6aa06057423 */ /* 0x000fc80000000005 */
[----:B------:R-:W-:-:S04]  /*0560*/  FFMA R5, R6, R5, -143033.40625 ;  /* 0xc80bae5a06057423 */ /* 0x000fc80000000005 */
[----:B0-----:R-:W-:Y:S01]  /*0570*/  FFMA R6, R5, R0, R6 ;  /* 0x0000000005067223 */ /* 0x001fe20000000006 */
[----:B------:R-:W-:Y:S06]  /*0580*/  BRA `(.L_x_44) ;  /* 0x0000000400087947 */ /* 0x000fec0003800000 */
.L_x_42:
[----:B------:R-:W-:-:S13]  /*0590*/  FSETP.GE.AND P0, PT, |R4|, 1.5, PT ;  /* 0x3fc000000400780b */ /* 0x000fda0003f06200 */
[----:B------:R-:W-:Y:S05]  /*05a0*/  @!P0 BRA `(.L_x_45) ;  /* 0x0000000000348947 */ /* 0x000fea0003800000 */
[----:B------:R-:W-:Y:S01]  /*05b0*/  MOV R5, 0x385007fa ;  /* 0x385007fa00057802 */ /* 0x000fe20000000f00 */
[----:B------:R-:W-:-:S04]  /*05c0*/  FADD R6, |R4|, -2 ;  /* 0xc000000004067421 */ /* 0x000fc80000000200 */
[----:B------:R-:W-:-:S04]  /*05d0*/  FFMA R5, R6, R5, -0.00022089484264142811298 ;  /* 0xb967a00206057423 */ /* 0x000fc80000000005 */
[----:B------:R-:W-:-:S04]  /*05e0*/  FFMA R5, R6, R5, 0.00054131424985826015472 ;  /* 0x3a0de6fc06057423 */ /* 0x000fc80000000005 */
[----:B------:R-:W-:-:S04]  /*05f0*/  FFMA R5, R6, R5, -0.0012045169714838266373 ;  /* 0xba9de0e206057423 */ /* 0x000fc80000000005 */
[----:B------:R-:W-:-:S04]  /*0600*/  FFMA R5, R6, R5, 0.0028842517640441656113 ;  /* 0x3b3d05b706057423 */ /* 0x000fc80000000005 */
[----:B------:R-:W-:-:S04]  /*0610*/  FFMA R5, R6, R5, -0.0073827579617500305176 ;  /* 0xbbf1eb1006057423 */ /* 0x000fc80000000005 */
[----:B------:R-:W-:-:S04]  /*0620*/  FFMA R5, R6, R5, 0.020581319928169250488 ;  /* 0x3ca89a2806057423 */ /* 0x000fc80000000005 */
[----:B------:R-:W-:-:S04]  /*0630*/  FFMA R5, R6, R5, -0.06735248863697052002 ;  /* 0xbd89f01a06057423 */ /* 0x000fc80000000005 */
[----:B------:R-:W-:-:S04]  /*0640*/  FFMA R5, R6, R5, 0.32246702909469604492 ;  /* 0x3ea51a6606057423 */ /* 0x000fc80000000005 */
[----:B------:R-:W-:-:S04]  /*0650*/  FFMA R5, R6, R5, 0.42278432846069335938 ;  /* 0x3ed8773006057423 */ /* 0x000fc80000000005 */
[----:B------:R-:W-:Y:S01]  /*0660*/  FMUL R6, R6, R5 ;  /* 0x0000000506067220 */ /* 0x000fe20000400000 */
[----:B------:R-:W-:Y:S06]  /*0670*/  BRA `(.L_x_44) ;  /* 0x0000000000cc7947 */ /* 0x000fec0003800000 */
.L_x_45:
[----:B------:R-:W-:-:S13]  /*0680*/  FSETP.GE.AND P0, PT, |R4|, 0.69999998807907104492, PT ;  /* 0x3f3333330400780b */ /* 0x000fda0003f06200 */
[----:B------:R-:W-:Y:S05]  /*0690*/  @!P0 BRA `(.L_x_46) ;  /* 0x0000000000388947 */ /* 0x000fea0003800000 */
[----:B------:R-:W-:Y:S02]  /*06a0*/  HFMA2 R5, -RZ, RZ, 1.3076171875, -7640 ;  /* 0x3d3bef76ff057431 */ /* 0x000fe400000001ff */
[----:B------:R-:W-:-:S04]  /*06b0*/  FADD R6, -|R4|, 1 ;  /* 0x3f80000004067421 */ /* 0x000fc80000000300 */
[----:B------:R-:W-:-:S04]  /*06c0*/  FFMA R5, R6, R5, 0.10373967140913009644 ;  /* 0x3dd4757706057423 */ /* 0x000fc80000000005 */
[----:B------:R-:W-:-:S04]  /*06d0*/  FFMA R5, R6, R5, 0.12280363589525222778 ;  /* 0x3dfb807906057423 */ /* 0x000fc80000000005 */
[----:B------:R-:W-:-:S04]  /*06e0*/  FFMA R5, R6, R5, 0.12752421200275421143 ;  /* 0x3e0295b506057423 */ /* 0x000fc80000000005 */
[----:B------:R-:W-:-:S04]  /*06f0*/  FFMA R5, R6, R5, 0.14321668446063995361 ;  /* 0x3e12a76506057423 */ /* 0x000fc80000000005 */
[----:B------:R-:W-:-:S04]  /*0700*/  FFMA R5, R6, R5, 0.16934357583522796631 ;  /* 0x3e2d686706057423 */ /* 0x000fc80000000005 */
[----:B------:R-:W-:-:S04]  /*0710*/  FFMA R5, R6, R5, 0.2074079364538192749 ;  /* 0x3e5462bf06057423 */ /* 0x000fc80000000005 */
[----:B------:R-:W-:-:S04]  /*0720*/  FFMA R5, R6, R5, 0.27058750391006469727 ;  /* 0x3e8a8a7206057423 */ /* 0x000fc80000000005 */
[----:B------:R-:W-:-:S04]  /*0730*/  FFMA R5, R6, R5, 0.40068542957305908203 ;  /* 0x3ecd26a406057423 */ /* 0x000fc80000000005 */
[----:B------:R-:W-:-:S04]  /*0740*/  FFMA R5, R6, R5, 0.82246696949005126953 ;  /* 0x3f528d3206057423 */ /* 0x000fc80000000005 */
[----:B------:R-:W-:-:S04]  /*0750*/  FFMA R5, R6, R5, 0.57721567153930664062 ;  /* 0x3f13c46806057423 */ /* 0x000fc80000000005 */
[----:B------:R-:W-:Y:S01]  /*0760*/  FMUL R6, R6, R5 ;  /* 0x0000000506067220 */ /* 0x000fe20000400000 */
[----:B------:R-:W-:Y:S06]  /*0770*/  BRA `(.L_x_44) ;  /* 0x00000000008c7947 */ /* 0x000fec0003800000 */
.L_x_46:
[----:B------:R-:W-:Y:S01]  /*0780*/  MOV R5, 0x3b6b1c86 ;  /* 0x3b6b1c8600057802 */ /* 0x000fe20000000f00 */
[----:B------:R-:W-:-:S04]  /*0790*/  HFMA2 R7, -RZ, RZ, 1.5048828125, 33.21875 ;  /* 0x3e055027ff077431 */ /* 0x000fc800000001ff */
[----:B------:R-:W-:-:S04]  /*07a0*/  FFMA R5, |R4|, R5, -0.0054712854325771331787 ;  /* 0xbbb3487804057423 */ /* 0x000fc80000000205 */
[----:B------:R-:W-:-:S04]  /*07b0*/  FFMA R5, |R4|, R5, -0.044627126306295394897 ;  /* 0xbd36caef04057423 */ /* 0x000fc80000000205 */
[----:B------:R-:W-:-:S04]  /*07c0*/  FFMA R5, |R4|, R5, 0.16731770336627960205 ;  /* 0x3e2b555504057423 */ /* 0x000fc80000000205 */
[----:B------:R-:W-:-:S04]  /*07d0*/  FFMA R5, |R4|, R5, -0.042135979980230331421 ;  /* 0xbd2c96c704057423 */ /* 0x000fc80000000205 */
[----:B------:R-:W-:-:S04]  /*07e0*/  FFMA R5, |R4|, R5, -0.6558672785758972168 ;  /* 0xbf27e6eb04057423 */ /* 0x000fc80000000205 */
[----:B------:R-:W-:-:S04]  /*07f0*/  FFMA R5, |R4|, R5, 0.57721537351608276367 ;  /* 0x3f13c46304057423 */ /* 0x000fc80000000205 */
[----:B------:R-:W-:-:S04]  /*0800*/  FMUL R5, |R4|, R5 ;  /* 0x0000000504057220 */ /* 0x000fc80000400200 */
[----:B------:R-:W-:-:S05]  /*0810*/  FFMA R5, |R4|, R5, |R4| ;  /* 0x0000000504057223 */ /* 0x000fca0000000604 */
[----:B------:R-:W-:-:S13]  /*0820*/  FSETP.GEU.AND P0, PT, R5, 1.175494350822287508e-38, PT ;  /* 0x008000000500780b */ /* 0x000fda0003f0e000 */
[----:B------:R-:W-:-:S05]  /*0830*/  @!P0 FMUL R5, R5, 8388608 ;  /* 0x4b00000005058820 */ /* 0x000fca0000400000 */
[C---:B------:R-:W-:Y:S02]  /*0840*/  IADD3 R0, PT, PT, R5.reuse, -0x3f2aaaab, RZ ;  /* 0xc0d5555505007810 */ /* 0x040fe40007ffe0ff */
[----:B------:R-:W-:Y:S02]  /*0850*/  FSETP.NEU.AND P1, PT, R5, RZ, PT ;  /* 0x000000ff0500720b */ /* 0x000fe40003f2d000 */
[----:B------:R-:W-:-:S04]  /*0860*/  LOP3.LUT R6, R0, 0xff800000, RZ, 0xc0, !PT ;  /* 0xff80000000067812 */ /* 0x000fc800078ec0ff */
[----:B------:R-:W-:-:S05]  /*0870*/  IADD3 R0, PT, PT, R5, -R6, RZ ;  /* 0x8000000605007210 */ /* 0x000fca0007ffe0ff */
[----:B------:R-:W-:Y:S01]  /*0880*/  FADD R8, R0, -1 ;  /* 0xbf80000000087421 */ /* 0x000fe20000000000 */
[----:B------:R-:W-:Y:S02]  /*0890*/  FSEL R0, RZ, -23, P0 ;  /* 0xc1b80000ff007808 */ /* 0x000fe40000000000 */
[----:B------:R-:W-:Y:S01]  /*08a0*/  ISETP.GT.U32.AND P0, PT, R5, 0x7f7fffff, PT ;  /* 0x7f7fffff0500780c */ /* 0x000fe20003f04070 */
[----:B------:R-:W-:-:S04]  /*08b0*/  FFMA R7, R8, -R7, 0.14084610342979431152 ;  /* 0x3e1039f608077423 */ /* 0x000fc80000000807 */
[----:B------:R-:W-:-:S04]  /*08c0*/  FFMA R7, R8, R7, -0.12148627638816833496 ;  /* 0xbdf8cdcc08077423 */ /* 0x000fc80000000007 */
[----:B------:R-:W-:-:S04]  /*08d0*/  FFMA R7, R8, R7, 0.13980610668659210205 ;  /* 0x3e0f295508077423 */ /* 0x000fc80000000007 */
[----:B------:R-:W-:-:S04]  /*08e0*/  FFMA R7, R8, R7, -0.16684235632419586182 ;  /* 0xbe2ad8b908077423 */ /* 0x000fc80000000007 */
[----:B------:R-:W-:-:S04]  /*08f0*/  FFMA R7, R8, R7, 0.20012299716472625732 ;  /* 0x3e4ced0b08077423 */ /* 0x000fc80000000007 */
[----:B------:R-:W-:-:S04]  /*0900*/  FFMA R7, R8, R7, -0.24999669194221496582 ;  /* 0xbe7fff2208077423 */ /* 0x000fc80000000007 */
[----:B------:R-:W-:-:S04]  /*0910*/  FFMA R7, R8, R7, 0.33333182334899902344 ;  /* 0x3eaaaa7808077423 */ /* 0x000fc80000000007 */
[C---:B------:R-:W-:Y:S01]  /*0920*/  FFMA R9, R8.reuse, R7, -0.5 ;  /* 0xbf00000008097423 */ /* 0x040fe20000000007 */
[----:B------:R-:W-:Y:S02]  /*0930*/  I2FP.F32.S32 R7, R6 ;  /* 0x0000000600077245 */ /* 0x000fe40000201400 */
[----:B------:R-:W-:Y:S01]  /*0940*/  MOV R6, 0x7f800000 ;  /* 0x7f80000000067802 */ /* 0x000fe20000000f00 */
[C---:B------:R-:W-:Y:S02]  /*0950*/  FMUL R9, R8.reuse, R9 ;  /* 0x0000000908097220 */ /* 0x040fe40000400000 */
[----:B------:R-:W-:Y:S02]  /*0960*/  FFMA R0, R7, 1.1920928955078125e-07, R0 ;  /* 0x3400000007007823 */ /* 0x000fe40000000000 */
[----:B------:R-:W-:-:S04]  /*0970*/  FFMA R9, R8, R9, R8 ;  /* 0x0000000908097223 */ /* 0x000fc80000000008 */
[----:B------:R-:W-:Y:S01]  /*0980*/  FFMA R0, R0, 0.69314718246459960938, R9 ;  /* 0x3f31721800007823 */ /* 0x000fe20000000009 */
[----:B------:R-:W-:-:S05]  /*0990*/  @P0 FFMA R0, R5, R6, +INF ;  /* 0x7f80000005000423 */ /* 0x000fca0000000006 */
[----:B------:R-:W-:-:S07]  /*09a0*/  FSEL R6, -R0, +INF , P1 ;  /* 0x7f80000000067808 */ /* 0x000fce0000800100 */
.L_x_44:
[----:B------:R-:W-:Y:S05]  /*09b0*/  BSYNC.RECONVERGENT B0 ;  /* 0x0000000000007941 */ /* 0x000fea0003800200 */
.L_x_41:
[----:B------:R-:W-:Y:S01]  /*09c0*/  FSETP.GE.AND P0, PT, R4, RZ, PT ;  /* 0x000000ff0400720b */ /* 0x000fe20003f06000 */
[----:B------:R-:W-:Y:S01]  /*09d0*/  BSSY.RECONVERGENT B0, `(.L_x_47) ;  /* 0x0000057000007945 */ /* 0x000fe20003800200 */
[----:B------:R-:W-:-:S11]  /*09e0*/  MOV R7, R6 ;  /* 0x0000000600077202 */ /* 0x000fd60000000f00 */
[----:B------:R-:W-:Y:S05]  /*09f0*/  @P0 BRA `(.L_x_48) ;  /* 0x0000000400500947 */ /* 0x000fea0003800000 */
[----:B------:R-:W0:Y:S01]  /*0a00*/  FRND.FLOOR R5, |R4| ;  /* 0x4000000400057307 */ /* 0x000e220000205000 */
[----:B------:R-:W-:Y:S02]  /*0a10*/  MOV R7, 0x7f800000 ;  /* 0x7f80000000077802 */ /* 0x000fe40000000f00 */
[----:B0-----:R-:W-:-:S13]  /*0a20*/  FSETP.NEU.AND P0, PT, |R4|, R5, PT ;  /* 0x000000050400720b */ /* 0x001fda0003f0d200 */
[----:B------:R-:W-:Y:S05]  /*0a30*/  @!P0 BRA `(.L_x_48) ;  /* 0x0000000400408947 */ /* 0x000fea0003800000 */
[----:B------:R-:W-:Y:S02]  /*0a40*/  FSETP.GEU.AND P0, PT, |R4|, 9.999999682655225389e-20, PT ;  /* 0x1fec1e4a0400780b */ /* 0x000fe40003f0e200 */
[----:B------:R-:W-:-:S11]  /*0a50*/  MOV R5, 0x7f800000 ;  /* 0x7f80000000057802 */ /* 0x000fd60000000f00 */
[----:B------:R-:W-:Y:S05]  /*0a60*/  @P0 BRA `(.L_x_49) ;  /* 0x00000000006c0947 */ /* 0x000fea0003800000 */
[C---:B------:R-:W-:Y:S01]  /*0a70*/  FMUL R7, |R4|.reuse, 8388608 ;  /* 0x4b00000004077820 */ /* 0x040fe20000400200 */
[----:B------:R-:W-:Y:S01]  /*0a80*/  FSETP.GEU.AND P0, PT, |R4|, 1.175494350822287508e-38, PT ;  /* 0x008000000400780b */ /* 0x000fe20003f0e200 */
[----:B------:R-:W-:-:S03]  /*0a90*/  HFMA2 R9, -RZ, RZ, 1.5048828125, 33.21875 ;  /* 0x3e055027ff097431 */ /* 0x000fc600000001ff */
[----:B------:R-:W-:-:S04]  /*0aa0*/  FSEL R4, R7, |R4|, !P0 ;  /* 0x4000000407047208 */ /* 0x000fc80004000000 */
[C---:B------:R-:W-:Y:S02]  /*0ab0*/  IADD3 R0, PT, PT, R4.reuse, -0x3f2aaaab, RZ ;  /* 0xc0d5555504007810 */ /* 0x040fe40007ffe0ff */
[----:B------:R-:W-:Y:S02]  /*0ac0*/  FSETP.NEU.AND P1, PT, R4, RZ, PT ;  /* 0x000000ff0400720b */ /* 0x000fe40003f2d000 */
[----:B------:R-:W-:-:S04]  /*0ad0*/  LOP3.LUT R7, R0, 0xff800000, RZ, 0xc0, !PT ;  /* 0xff80000000077812 */ /* 0x000fc800078ec0ff */
[-C--:B------:R-:W-:Y:S02]  /*0ae0*/  IADD3 R0, PT, PT, R4, -R7.reuse, RZ ;  /* 0x8000000704007210 */ /* 0x080fe40007ffe0ff */
[----:B------:R-:W-:-:S03]  /*0af0*/  I2FP.F32.S32 R7, R7 ;  /* 0x0000000700077245 */ /* 0x000fc60000201400 */
[----:B------:R-:W-:Y:S01]  /*0b00*/  FADD R6, R0, -1 ;  /* 0xbf80000000067421 */ /* 0x000fe20000000000 */
[----:B------:R-:W-:Y:S02]  /*0b10*/  FSEL R0, RZ, -23, P0 ;  /* 0xc1b80000ff007808 */ /* 0x000fe40000000000 */
[----:B------:R-:W-:Y:S01]  /*0b20*/  ISETP.GT.U32.AND P0, PT, R4, 0x7f7fffff, PT ;  /* 0x7f7fffff0400780c */ /* 0x000fe20003f04070 */
[C---:B------:R-:W-:Y:S02]  /*0b30*/  FFMA R9, R6.reuse, -R9, 0.14084610342979431152 ;  /* 0x3e1039f606097423 */ /* 0x040fe40000000809 */
[----:B------:R-:W-:Y:S02]  /*0b40*/  FFMA R0, R7, 1.1920928955078125e-07, R0 ;  /* 0x3400000007007823 */ /* 0x000fe40000000000 */
[----:B------:R-:W-:-:S04]  /*0b50*/  FFMA R9, R6, R9, -0.12148627638816833496 ;  /* 0xbdf8cdcc06097423 */ /* 0x000fc80000000009 */
[----:B------:R-:W-:-:S04]  /*0b60*/  FFMA R9, R6, R9, 0.13980610668659210205 ;  /* 0x3e0f295506097423 */ /* 0x000fc80000000009 */
[----:B------:R-:W-:-:S04]  /*0b70*/  FFMA R9, R6, R9, -0.16684235632419586182 ;  /* 0xbe2ad8b906097423 */ /* 0x000fc80000000009 */
[----:B------:R-:W-:-:S04]  /*0b80*/  FFMA R9, R6, R9, 0.20012299716472625732 ;  /* 0x3e4ced0b06097423 */ /* 0x000fc80000000009 */
[----:B------:R-:W-:-:S04]  /*0b90*/  FFMA R9, R6, R9, -0.24999669194221496582 ;  /* 0xbe7fff2206097423 */ /* 0x000fc80000000009 */
[----:B------:R-:W-:-:S04]  /*0ba0*/  FFMA R9, R6, R9, 0.33333182334899902344 ;  /* 0x3eaaaa7806097423 */ /* 0x000fc80000000009 */
[----:B------:R-:W-:-:S04]  /*0bb0*/  FFMA R9, R6, R9, -0.5 ;  /* 0xbf00000006097423 */ /* 0x000fc80000000009 */
[----:B------:R-:W-:-:S04]  /*0bc0*/  FMUL R9, R6, R9 ;  /* 0x0000000906097220 */ /* 0x000fc80000400000 */
[----:B------:R-:W-:-:S04]  /*0bd0*/  FFMA R9, R6, R9, R6 ;  /* 0x0000000906097223 */ /* 0x000fc80000000006 */
[----:B------:R-:W-:Y:S01]  /*0be0*/  FFMA R0, R0, 0.69314718246459960938, R9 ;  /* 0x3f31721800007823 */ /* 0x000fe20000000009 */
[----:B------:R-:W-:-:S05]  /*0bf0*/  @P0 FFMA R0, R4, R5, +INF ;  /* 0x7f80000004000423 */ /* 0x000fca0000000005 */
[----:B------:R-:W-:Y:S01]  /*0c00*/  FSEL R7, -R0, +INF , P1 ;  /* 0x7f80000000077808 */ /* 0x000fe20000800100 */
[----:B------:R-:W-:Y:S06]  /*0c10*/  BRA `(.L_x_48) ;  /* 0x0000000000c87947 */ /* 0x000fec0003800000 */
.L_x_49:
[--C-:B------:R-:W-:Y:S01]  /*0c20*/  FADD R0, |R4|, |R4|.reuse ;  /* 0x4000000404007221 */ /* 0x100fe20000000200 */
[----:B------:R-:W-:Y:S01]  /*0c30*/  MOV R12, 0x37cbac00 ;  /* 0x37cbac00000c7802 */ /* 0x000fe20000000f00 */
[----:B------:R-:W-:Y:S01]  /*0c40*/  HFMA2 R11, -RZ, RZ, 1.291015625, -0.052581787109375 ;  /* 0x3d2aaabbff0b7431 */ /* 0x000fe200000001ff */
[----:B------:R-:W-:Y:S01]  /*0c50*/  MOV R13, 0x3effffff ;  /* 0x3effffff000d7802 */ /* 0x000fe20000000f00 */
[----:B------:R-:W0:Y:S08]  /*0c60*/  FRND R7, R0 ;  /* 0x0000000000077307 */ /* 0x000e300000201000 */
[----:B------:R-:W1:Y:S01]  /*0c70*/  F2I.NTZ R8, R0 ;  /* 0x0000000000087305 */ /* 0x000e620000203100 */
[----:B0-----:R-:W-:-:S04]  /*0c80*/  FFMA R7, R7, -0.5, |R4| ;  /* 0xbf00000007077823 */ /* 0x001fc80000000404 */
[----:B------:R-:W-:Y:S01]  /*0c90*/  FMUL R7, R7, 3.1415927410125732422 ;  /* 0x40490fdb07077820 */ /* 0x000fe20000400000 */
[----:B-1----:R-:W-:-:S03]  /*0ca0*/  LOP3.LUT R10, R8, 0x1, RZ, 0xc0, !PT ;  /* 0x00000001080a7812 */ /* 0x002fc600078ec0ff */
[----:B------:R-:W-:Y:S01]  /*0cb0*/  FMUL R9, R7, R7 ;  /* 0x0000000707097220 */ /* 0x000fe20000400000 */
[----:B------:R-:W-:Y:S02]  /*0cc0*/  LOP3.LUT P1, RZ, R8, 0x2, RZ, 0xc0, !PT ;  /* 0x0000000208ff7812 */ /* 0x000fe4000782c0ff */
[----:B------:R-:W-:Y:S01]  /*0cd0*/  ISETP.NE.U32.AND P0, PT, R10, 0x1, PT ;  /* 0x000000010a00780c */ /* 0x000fe20003f05070 */
[----:B------:R-:W-:-:S03]  /*0ce0*/  FFMA R10, R9, R12, -0.0013887860113754868507 ;  /* 0xbab607ed090a7423 */ /* 0x000fc6000000000c */
[----:B------:R-:W-:Y:S02]  /*0cf0*/  FSEL R12, R11, 0.0083327032625675201416, !P0 ;  /* 0x3c0885e40b0c7808 */ /* 0x000fe40004000000 */
[----:B------:R-:W-:Y:S02]  /*0d00*/  FSEL R10, R10, -0.00019574658654164522886, !P0 ;  /* 0xb94d41530a0a7808 */ /* 0x000fe40004000000 */
[----:B------:R-:W-:Y:S02]  /*0d10*/  FSEL R0, R7, 1, P0 ;  /* 0x3f80000007007808 */ /* 0x000fe40000000000 */
[----:B------:R-:W-:Y:S01]  /*0d20*/  FSEL R11, -R13, -0.16666662693023681641, !P0 ;  /* 0xbe2aaaa80d0b7808 */ /* 0x000fe20004000100 */
[C---:B------:R-:W-:Y:S02]  /*0d30*/  FFMA R10, R9.reuse, R10, R12 ;  /* 0x0000000a090a7223 */ /* 0x040fe4000000000c */
[C---:B------:R-:W-:Y:S02]  /*0d40*/  FFMA R7, R9.reuse, R0, RZ ;  /* 0x0000000009077223 */ /* 0x040fe400000000ff */
[----:B------:R-:W-:Y:S01]  /*0d50*/  FFMA R10, R9, R10, R11 ;  /* 0x0000000a090a7223 */ /* 0x000fe2000000000b */
[----:B------:R-:W-:-:S03]  /*0d60*/  HFMA2 R9, -RZ, RZ, 1.5048828125, 33.21875 ;  /* 0x3e055027ff097431 */ /* 0x000fc600000001ff */
[----:B------:R-:W-:-:S04]  /*0d70*/  FFMA R7, R7, R10, R0 ;  /* 0x0000000a07077223 */ /* 0x000fc80000000000 */
[----:B------:R-:W-:-:S04]  /*0d80*/  @P1 FADD R7, RZ, -R7 ;  /* 0x80000007ff071221 */ /* 0x000fc80000000000 */
[----:B------:R-:W-:-:S05]  /*0d90*/  FMUL R4, |R4|, |R7| ;  /* 0x4000000704047220 */ /* 0x000fca0000400200 */
[----:B------:R-:W-:-:S13]  /*0da0*/  FSETP.GEU.AND P0, PT, R4, 1.175494350822287508e-38, PT ;  /* 0x008000000400780b */ /* 0x000fda0003f0e000 */
[----:B------:R-:W-:-:S05]  /*0db0*/  @!P0 FMUL R4, R4, 8388608 ;  /* 0x4b00000004048820 */ /* 0x000fca0000400000 */
[----:B------:R-:W-:-:S04]  /*0dc0*/  IADD3 R0, PT, PT, R4, -0x3f2aaaab, RZ ;  /* 0xc0d5555504007810 */ /* 0x000fc80007ffe0ff */
        /* <DEDUP_REMOVED lines=18> */
[C---:B------:R-:W-:Y:S01]  /*0ef0*/  @P0 FFMA R0, R4.reuse, R5, +INF ;  /* 0x7f80000004000423 */ /* 0x040fe20000000005 */
[----:B------:R-:W-:-:S03]  /*0f00*/  FSETP.NEU.AND P0, PT, R4, RZ, PT ;  /* 0x000000ff0400720b */ /* 0x000fc60003f0d000 */
[----:B------:R-:W-:-:S05]  /*0f10*/  FADD R0, -R0, 1.1447298526763916016 ;  /* 0x3f92868200007421 */ /* 0x000fca0000000100 */
[----:B------:R-:W-:-:S05]  /*0f20*/  FSEL R7, R0, +INF , P0 ;  /* 0x7f80000000077808 */ /* 0x000fca0000000000 */
[----:B------:R-:W-:-:S07]  /*0f30*/  FADD R7, R7, -R6 ;  /* 0x8000000607077221 */ /* 0x000fce0000000000 */
.L_x_48:
[----:B------:R-:W-:Y:S05]  /*0f40*/  BSYNC.RECONVERGENT B0 ;  /* 0x0000000000007941 */ /* 0x000fea0003800200 */
.L_x_47:
[----:B------:R-:W0:Y:S01]  /*0f50*/  LDCU.64 UR6, c[0x0][0x3a8] ;  /* 0x00007500ff0677ac */ /* 0x000e220008000a00 */
[----:B------:R-:W1:Y:S01]  /*0f60*/  LDC.64 R4, c[0x0][0x3a0] ;  /* 0x0000e800ff047b82 */ /* 0x000e620000000a00 */
[----:B0-----:R-:W-:-:S05]  /*0f70*/  IADD3 R2, PT, PT, R2, UR6, RZ ;  /* 0x0000000602027c10 */ /* 0x001fca000fffe0ff */
[----:B------:R-:W-:-:S04]  /*0f80*/  IMAD R3, R3, UR7, R2 ;  /* 0x0000000703037c24 */ /* 0x000fc8000f8e0202 */
[----:B-1----:R-:W-:-:S05]  /*0f90*/  IMAD.WIDE R2, R3, 0x4, R4 ;  /* 0x0000000403027825 */ /* 0x002fca00078e0204 */
[----:B------:R-:W-:Y:S01]  /*0fa0*/  STG.E desc[UR4][R2.64], R7 ;  /* 0x0000000702007986 */ /* 0x000fe2000c101904 */
[----:B------:R-:W-:Y:S05]  /*0fb0*/  EXIT ;  /* 0x000000000000794d */ /* 0x000fea0003800000 */
.L_x_50:
        /* <DEDUP_REMOVED lines=12> */
.L_x_676:


//--------------------- .text.uplo_gamma          --------------------------
	.section	.text.uplo_gamma,"ax",@progbits
	.align	128
        .global         uplo_gamma
        .type           uplo_gamma,@function
        .size           uplo_gamma,(.L_x_677 - uplo_gamma)
        .other          uplo_gamma,@"STO_CUDA_ENTRY STV_DEFAULT"
uplo_gamma:
.text.uplo_gamma:
        /* <DEDUP_REMOVED lines=23> */
.L_x_51:
[----:B------:R-:W0:Y:S02]  /*0170*/  LDCU UR6, c[0x0][0x388] ;  /* 0x00007100ff0677ac */ /* 0x000e240008000800 */
[----:B0-----:R-:W-:Y:S02]  /*0180*/  IMAD R0, R3, UR6, RZ ;  /* 0x0000000603007c24 */ /* 0x001fe4000f8e02ff */
[----:B------:R-:W-:-:S05]  /*0190*/  IMAD R5, R4, UR6, RZ ;  /* 0x0000000604057c24 */ /* 0x000fca000f8e02ff */
[----:B------:R-:W-:-:S13]  /*01a0*/  ISETP.GE.AND P0, PT, R0, R5, PT ;  /* 0x000000050000720c */ /* 0x000fda0003f06270 */
[----:B------:R-:W-:Y:S05]  /*01b0*/  @!P0 EXIT ;  /* 0x000000000000894d */ /* 0x000fea0003800000 */
.L_x_52:
[----:B------:R-:W0:Y:S01]  /*01c0*/  LDCU.64 UR6, c[0x0][0x398] ;  /* 0x00007300ff0677ac */ /* 0x000e220008000a00 */
[----:B------:R-:W1:Y:S01]  /*01d0*/  LDC.64 R6, c[0x0][0x390] ;  /* 0x0000e400ff067b82 */ /* 0x000e620000000a00 */
[----:B0-----:R-:W-:-:S05]  /*01e0*/  IADD3 R5, PT, PT, R3, UR6, RZ ;  /* 0x0000000603057c10 */ /* 0x001fca000fffe0ff */
[----:B------:R-:W-:-:S04]  /*01f0*/  IMAD R5, R4, UR7, R5 ;  /* 0x0000000704057c24 */ /* 0x000fc8000f8e0205 */
[----:B-1----:R-:W-:-:S05]  /*0200*/  IMAD.WIDE R6, R5, 0x4, R6 ;  /* 0x0000000405067825 */ /* 0x002fca00078e0206 */
[----:B------:R-:W2:Y:S01]  /*0210*/  LDG.E R5, desc[UR4][R6.64] ;  /* 0x0000000406057981 */ /* 0x000ea2000c1e1900 */
[----:B------:R-:W-:Y:S01]  /*0220*/  BSSY.RECONVERGENT B0, `(.L_x_53) ;  /* 0x00000a5000007945 */ /* 0x000fe20003800200 */
[----:B--2---:R-:W-:-:S13]  /*0230*/  FSETP.GE.AND P0, PT, |R5|, 1.5, PT ;  /* 0x3fc000000500780b */ /* 0x004fda0003f06200 */
[----:B------:R-:W-:Y:S05]  /*0240*/  @!P0 BRA `(.L_x_54) ;  /* 0x0000000400f08947 */ /* 0x000fea0003800000 */
[----:B------:R-:W-:Y:S01]  /*0250*/  FSETP.GT.AND P0, PT, |R5|, 41.09999847412109375, PT ;  /* 0x422466660500780b */ /* 0x000fe20003f04200 */
[----:B------:R-:W-:-:S03]  /*0260*/  HFMA2 R13, -RZ, RZ, 0.771484375, 0.21533203125 ;  /* 0x3a2c32e4ff0d7431 */ /* 0x000fc600000001ff */
[----:B------:R-:W-:-:S04]  /*0270*/  FSEL R6, R5, 41.09999847412109375, !P0 ;  /* 0x4224666605067808 */ /* 0x000fc80004000000 */
[C---:B------:R-:W-:Y:S01]  /*0280*/  FSETP.GEU.AND P0, PT, |R6|.reuse, 1.175494350822287508e-38, PT ;  /* 0x008000000600780b */ /* 0x040fe20003f0e200 */
[----:B------:R-:W-:-:S05]  /*0290*/  FMUL R7, |R6|, 16777216 ;  /* 0x4b80000006077820 */ /* 0x000fca0000400200 */
[----:B------:R-:W-:-:S04]  /*02a0*/  FSEL R7, R7, |R6|, !P0 ;  /* 0x4000000607077208 */ /* 0x000fc80004000000 */
[----:B------:R-:W-:-:S04]  /*02b0*/  IADD3 R0, PT, PT, R7, -0x3f3504f3, RZ ;  /* 0xc0cafb0d07007810 */ /* 0x000fc80007ffe0ff */
[----:B------:R-:W-:Y:S02]  /*02c0*/  LOP3.LUT R2, R0, 0xff800000, RZ, 0xc0, !PT ;  /* 0xff80000000027812 */ /* 0x000fe400078ec0ff */
[----:B------:R-:W-:Y:S02]  /*02d0*/  FSEL R0, RZ, -24, P0 ;  /* 0xc1c00000ff007808 */ /* 0x000fe40000000000 */
[----:B------:R-:W-:Y:S02]  /*02e0*/  IADD3 R7, PT, PT, R7, -R2, RZ ;  /* 0x8000000207077210 */ /* 0x000fe40007ffe0ff */
[----:B------:R-:W-:-:S03]  /*02f0*/  FSETP.GEU.AND P0, PT, R5, RZ, PT ;  /* 0x000000ff0500720b */ /* 0x000fc60003f0e000 */
[C---:B------:R-:W-:Y:S01]  /*0300*/  FADD R9, R7.reuse, 1 ;  /* 0x3f80000007097421 */ /* 0x040fe20000000000 */
[----:B------:R-:W-:Y:S01]  /*0310*/  FADD R8, R7, -1 ;  /* 0xbf80000007087421 */ /* 0x000fe20000000000 */
[----:B------:R-:W-:-:S03]  /*0320*/  I2FP.F32.S32 R7, R2 ;  /* 0x0000000200077245 */ /* 0x000fc60000201400 */
[----:B------:R-:W-:Y:S01]  /*0330*/  FADD R10, R8, R8 ;  /* 0x00000008080a7221 */ /* 0x000fe20000000000 */
[----:B------:R-:W0:Y:S01]  /*0340*/  MUFU.RCP R9, R9 ;  /* 0x0000000900097308 */ /* 0x000e220000001000 */
[----:B------:R-:W-:-:S03]  /*0350*/  FFMA R0, R7, 1.1920928955078125e-07, R0 ;  /* 0x3400000007007823 */ /* 0x000fc60000000000 */
[----:B------:R-:W-:Y:S01]  /*0360*/  @!P0 FSETP.GT.AND P1, PT, |R6|, 33, PT ;  /* 0x420400000600880b */ /* 0x000fe20003f24200 */
[----:B0-----:R-:W-:-:S04]  /*0370*/  FMUL R11, R9, R10 ;  /* 0x0000000a090b7220 */ /* 0x001fc80000400000 */
[----:B------:R-:W-:Y:S01]  /*0380*/  FADD R7, R8, -R11 ;  /* 0x8000000b08077221 */ /* 0x000fe20000000000 */
[C---:B------:R-:W-:Y:S01]  /*0390*/  FMUL R2, R11.reuse, R11 ;  /* 0x0000000b0b027220 */ /* 0x040fe20000400000 */
[----:B------:R-:W-:Y:S02]  /*03a0*/  FFMA R15, R11, 1.4426950216293334961, R0 ;  /* 0x3fb8aa3b0b0f7823 */ /* 0x000fe40000000000 */
[----:B------:R-:W-:Y:S01]  /*03b0*/  FADD R7, R7, R7 ;  /* 0x0000000707077221 */ /* 0x000fe20000000000 */
[----:B------:R-:W-:Y:S01]  /*03c0*/  FFMA R13, R2, R13, 0.0032181653659790754318 ;  /* 0x3b52e7db020d7423 */ /* 0x000fe2000000000d */
[----:B------:R-:W-:Y:S02]  /*03d0*/  FADD R0, R0, -R15 ;  /* 0x8000000f00007221 */ /* 0x000fe40000000000 */
[----:B------:R-:W-:Y:S01]  /*03e0*/  FFMA R8, R8, -R11, R7 ;  /* 0x8000000b08087223 */ /* 0x000fe20000000007 */
[----:B------:R-:W-:Y:S01]  /*03f0*/  FFMA R13, R2, R13, 0.018033718690276145935 ;  /* 0x3c93bb73020d7423 */ /* 0x000fe2000000000d */
[----:B------:R-:W-:-:S02]  /*0400*/  FFMA R7, R11, 1.4426950216293334961, R0 ;  /* 0x3fb8aa3b0b077823 */ /* 0x000fc40000000000 */
[----:B------:R-:W-:Y:S01]  /*0410*/  FMUL R8, R9, R8 ;  /* 0x0000000809087220 */ /* 0x000fe20000400000 */
[----:B------:R-:W-:Y:S01]  /*0420*/  FFMA R13, R2, R13, 0.12022458761930465698 ;  /* 0x3df6384f020d7423 */ /* 0x000fe2000000000d */
[----:B------:R-:W-:Y:S02]  /*0430*/  FADD R9, |R6|, -0.5 ;  /* 0xbf00000006097421 */ /* 0x000fe40000000200 */
[----:B------:R-:W-:Y:S01]  /*0440*/  FFMA R8, R8, 1.4426950216293334961, R7 ;  /* 0x3fb8aa3b08087823 */ /* 0x000fe20000000007 */
[----:B------:R-:W-:Y:S01]  /*0450*/  FMUL R2, R2, R13 ;  /* 0x0000000d02027220 */ /* 0x000fe20000400000 */
[C---:B------:R-:W-:Y:S02]  /*0460*/  FMUL R13, |R6|.reuse, 1.4426950216293334961 ;  /* 0x3fb8aa3b060d7820 */ /* 0x040fe40000400200 */
[----:B------:R-:W-:Y:S02]  /*0470*/  FFMA R7, R11, 1.9251366722983220825e-08, R8 ;  /* 0x32a55e340b077823 */ /* 0x000fe40000000008 */
[----:B------:R-:W-:-:S02]  /*0480*/  FFMA R17, |R6|, 1.4426950216293334961, -R13 ;  /* 0x3fb8aa3b06117823 */ /* 0x000fc40000000a0d */
[----:B------:R-:W-:Y:S02]  /*0490*/  FFMA R2, R11, R2, R7 ;  /* 0x000000020b027223 */ /* 0x000fe40000000007 */
[----:B------:R-:W-:Y:S02]  /*04a0*/  FFMA R17, |R6|, 1.925963033500011079e-08, R17 ;  /* 0x32a5706006117823 */ /* 0x000fe40000000211 */
[----:B------:R-:W-:-:S04]  /*04b0*/  FADD R8, R15, R2 ;  /* 0x000000020f087221 */ /* 0x000fc80000000000 */
[----:B------:R-:W-:Y:S01]  /*04c0*/  FMUL R11, R8, R9 ;  /* 0x00000009080b7220 */ /* 0x000fe20000400000 */
[----:B------:R-:W-:-:S03]  /*04d0*/  FADD R15, -R15, R8 ;  /* 0x000000080f0f7221 */ /* 0x000fc60000000100 */
[----:B------:R-:W-:Y:S01]  /*04e0*/  FADD R0, R11, -R13 ;  /* 0x8000000d0b007221 */ /* 0x000fe20000000000 */
[----:B------:R-:W-:Y:S01]  /*04f0*/  FADD R15, R2, -R15 ;  /* 0x8000000f020f7221 */ /* 0x000fe20000000000 */
[-C--:B------:R-:W-:Y:S02]  /*0500*/  FFMA R8, R8, R9.reuse, -R11 ;  /* 0x0000000908087223 */ /* 0x080fe4000000080b */
[----:B------:R-:W-:Y:S01]  /*0510*/  FADD R10, R13, R0 ;  /* 0x000000000d0a7221 */ /* 0x000fe20000000000 */
[C---:B------:R-:W-:Y:S01]  /*0520*/  @!P0 FADD R7, -R0.reuse, 48 ;  /* 0x4240000000078421 */ /* 0x040fe20000000100 */
[----:B------:R-:W-:Y:S02]  /*0530*/  FFMA R8, R15, R9, R8 ;  /* 0x000000090f087223 */ /* 0x000fe40000000008 */
[--C-:B------:R-:W-:Y:S01]  /*0540*/  FADD R2, R0, -R10.reuse ;  /* 0x8000000a00027221 */ /* 0x100fe20000000000 */
[----:B------:R-:W-:Y:S01]  /*0550*/  FADD R10, R11, -R10 ;  /* 0x8000000a0b0a7221 */ /* 0x000fe20000000000 */
[----:B------:R-:W-:Y:S01]  /*0560*/  @!P0 FSEL R0, R7, -R0, P1 ;  /* 0x8000000007008208 */ /* 0x000fe20000800000 */
[----:B------:R-:W-:Y:S01]  /*0570*/  FADD R17, R8, -R17 ;  /* 0x8000001108117221 */ /* 0x000fe20000000000 */
[----:B------:R-:W-:Y:S01]  /*0580*/  FADD R13, -R13, -R2 ;  /* 0x800000020d0d7221 */ /* 0x000fe20000000100 */
[----:B------:R-:W0:Y:S01]  /*0590*/  MUFU.RCP R8, |R6| ;  /* 0x4000000600087308 */ /* 0x000e220000001000 */
[----:B------:R-:W-:Y:S01]  /*05a0*/  MOV R2, 0x391fcb8e ;  /* 0x391fcb8e00027802 */ /* 0x000fe20000000f00 */
[----:B------:R-:W-:-:S02]  /*05b0*/  HFMA2 R11, -RZ, RZ, 0.56982421875, 44576 ;  /* 0x388f7971ff0b7431 */ /* 0x000fc400000001ff */
[----:B------:R-:W-:-:S04]  /*05c0*/  FADD R10, R10, R13 ;  /* 0x0000000d0a0a7221 */ /* 0x000fc80000000000 */
[----:B------:R-:W-:Y:S01]  /*05d0*/  FADD R10, R10, R17 ;  /* 0x000000110a0a7221 */ /* 0x000fe20000000000 */
[----:B------:R-:W1:Y:S03]  /*05e0*/  FRND R7, R0 ;  /* 0x0000000000077307 */ /* 0x000e660000201000 */
[----:B------:R-:W-:Y:S01]  /*05f0*/  @!P0 FADD R10, -R10, -RZ ;  /* 0x800000ff0a0a8221 */ /* 0x000fe20000000100 */
[----:B0-----:R-:W-:-:S04]  /*0600*/  FFMA R11, R8, R11, -5.0603266572579741478e-05 ;  /* 0xb8543ed8080b7423 */ /* 0x001fc8000000000b */
[C---:B------:R-:W-:Y:S01]  /*0610*/  FFMA R11, R8.reuse, R11, -0.00042276637395843863487 ;  /* 0xb9dda6be080b7423 */ /* 0x040fe2000000000b */
[C---:B-1----:R-:W-:Y:S01]  /*0620*/  FADD R9, -R7.reuse, R0 ;  /* 0x0000000007097221 */ /* 0x042fe20000000100 */
[----:B------:R-:W-:Y:S01]  /*0630*/  FSETP.GT.AND P1, PT, R7, RZ, PT ;  /* 0x000000ff0700720b */ /* 0x000fe20003f24000 */
[----:B------:R-:W0:Y:S01]  /*0640*/  F2I.NTZ R0, R0 ;  /* 0x0000000000007305 */ /* 0x000e220000203100 */
[C---:B------:R-:W-:Y:S01]  /*0650*/  FFMA R11, R8.reuse, R11, 0.00099214143119752407074 ;  /* 0x3a820abe080b7423 */ /* 0x040fe2000000000b */
[----:B------:R-:W-:Y:S01]  /*0660*/  FADD R9, R9, R10 ;  /* 0x0000000a09097221 */ /* 0x000fe20000000000 */
[----:B------:R-:W-:Y:S02]  /*0670*/  SEL R7, RZ, 0x83000000, P1 ;  /* 0x83000000ff077807 */ /* 0x000fe40000800000 */
[----:B------:R-:W-:Y:S01]  /*0680*/  FFMA R13, R8, R11, -0.00027855476946569979191 ;  /* 0xb9920afd080d7423 */ /* 0x000fe2000000000b */
[----:B------:R-:W-:Y:S01]  /*0690*/  FFMA R2, R9, R2, 0.0013391353422775864601 ;  /* 0x3aaf85ed09027423 */ /* 0x000fe20000000002 */
[----:B------:R-:W-:-:S02]  /*06a0*/  IADD3 R11, PT, PT, R7, 0x7f000000, RZ ;  /* 0x7f000000070b7810 */ /* 0x000fc40007ffe0ff */
[----:B------:R-:W-:Y:S01]  /*06b0*/  FFMA R13, R8, R13, -0.0026749009266495704651 ;  /* 0xbb2f4d64080d7423 */ /* 0x000fe2000000000d */
[----:B------:R-:W-:-:S03]  /*06c0*/  FFMA R2, R9, R2, 0.0096188392490148544312 ;  /* 0x3c1d985609027423 */ /* 0x000fc60000000002 */
[----:B------:R-:W-:Y:S01]  /*06d0*/  FFMA R13, R8, R13, 0.0034718033857643604279 ;  /* 0x3b638732080d7423 */ /* 0x000fe2000000000d */
[C---:B------:R-:W-:Y:S01]  /*06e0*/  FFMA R2, R9.reuse, R2, 0.055503588169813156128 ;  /* 0x3d6357bb09027423 */ /* 0x040fe20000000002 */
[----:B0-----:R-:W-:Y:S02]  /*06f0*/  LEA R7, R0, -R7, 0x17 ;  /* 0x8000000700077211 */ /* 0x001fe400078eb8ff */
[----:B------:R-:W-:Y:S01]  /*0700*/  FFMA R13, R8, R13, 0.083333343267440795898 ;  /* 0x3daaaaac080d7423 */ /* 0x000fe2000000000d */
[----:B------:R-:W-:-:S04]  /*0710*/  FFMA R2, R9, R2, 0.24022644758224487305 ;  /* 0x3e75fdec09027423 */ /* 0x000fc80000000002 */
[----:B------:R-:W-:-:S04]  /*0720*/  FFMA R2, R9, R2, 0.69314718246459960938 ;  /* 0x3f31721809027423 */ /* 0x000fc80000000002 */
[----:B------:R-:W-:-:S04]  /*0730*/  FFMA R2, R9, R2, 1 ;  /* 0x3f80000009027423 */ /* 0x000fc80000000002 */
[----:B------:R-:W-:-:S04]  /*0740*/  FMUL R2, R2, R11 ;  /* 0x0000000b02027220 */ /* 0x000fc80000400000 */
[----:B------:R-:W-:-:S04]  /*0750*/  FMUL R7, R2, R7 ;  /* 0x0000000702077220 */ /* 0x000fc80000400000 */
[----:B------:R-:W-:Y:S01]  /*0760*/  FMUL R7, R7, 2.5066282749176025391 ;  /* 0x40206c9907077820 */ /* 0x000fe20000400000 */
[----:B------:R-:W-:Y:S06]  /*0770*/  @P0 BRA `(.L_x_55) ;  /* 0x0000000000980947 */ /* 0x000fec0003800000 */
[--C-:B------:R-:W-:Y:S01]  /*0780*/  FADD R2, |R6|, |R6|.reuse ;  /* 0x4000000606027221 */ /* 0x100fe20000000200 */
[----:B------:R-:W-:Y:S01]  /*0790*/  MOV R14, 0x3e684e12 ;  /* 0x3e684e12000e7802 */ /* 0x000fe20000000f00 */
[----:B------:R-:W-:Y:S01]  /*07a0*/  FMUL R13, R8, R13 ;  /* 0x0000000d080d7220 */ /* 0x000fe20000400000 */
[----:B------:R-:W-:Y:S01]  /*07b0*/  MOV R12, 0x3f17acc9 ;  /* 0x3f17acc9000c7802 */ /* 0x000fe20000000f00 */
[----:B------:R-:W0:Y:S02]  /*07c0*/  FRND R9, R2 ;  /* 0x0000000200097307 */ /* 0x000e240000201000 */
[----:B------:R-:W-:-:S06]  /*07d0*/  FFMA R13, R6, R13, R6 ;  /* 0x0000000d060d7223 */ /* 0x000fcc0000000006 */
[----:B------:R-:W1:Y:S01]  /*07e0*/  F2I.NTZ R10, R2 ;  /* 0x00000002000a7305 */ /* 0x000e620000203100 */
[----:B0-----:R-:W-:-:S04]  /*07f0*/  FFMA R0, R9, -0.5, |R6| ;  /* 0xbf00000009007823 */ /* 0x001fc80000000406 */
[----:B------:R-:W-:Y:S01]  /*0800*/  FMUL R9, R0, R0 ;  /* 0x0000000000097220 */ /* 0x000fe20000400000 */
[----:B-1----:R-:W-:-:S03]  /*0810*/  LOP3.LUT R11, R10, 0x1, RZ, 0xc0, !PT ;  /* 0x000000010a0b7812 */ /* 0x002fc600078ec0ff */
[C---:B------:R-:W-:Y:S01]  /*0820*/  FFMA R14, R9.reuse, R14, -1.334560394287109375 ;  /* 0xbfaad2e0090e7423 */ /* 0x040fe2000000000e */
[----:B------:R-:W-:Y:S01]  /*0830*/  FFMA R12, R9, -R12, 2.550144195556640625 ;  /* 0x40233590090c7423 */ /* 0x000fe2000000080c */
[----:B------:R-:W-:Y:S02]  /*0840*/  LOP3.LUT P1, RZ, R10, 0x2, RZ, 0xc0, !PT ;  /* 0x000000020aff7812 */ /* 0x000fe4000782c0ff */
[----:B------:R-:W-:Y:S01]  /*0850*/  ISETP.NE.U32.AND P0, PT, R11, 0x1, PT ;  /* 0x000000010b00780c */ /* 0x000fe20003f05070 */
[C---:B------:R-:W-:Y:S01]  /*0860*/  FFMA R14, R9.reuse, R14, 4.0586924552917480469 ;  /* 0x4081e0cf090e7423 */ /* 0x040fe2000000000e */
[----:B------:R-:W-:Y:S01]  /*0870*/  FFMA R11, R0, R9, RZ ;  /* 0x00000009000b7223 */ /* 0x000fe200000000ff */
[C---:B------:R-:W-:Y:S02]  /*0880*/  FFMA R2, R9.reuse, R12, -5.1677198410034179688 ;  /* 0xc0a55df609027423 */ /* 0x040fe4000000000c */
[----:B------:R-:W-:Y:S02]  /*0890*/  FFMA R14, R9, R14, -4.9348020553588867188 ;  /* 0xc09de9e6090e7423 */ /* 0x000fe4000000000e */
[----:B------:R-:W-:-:S02]  /*08a0*/  FFMA R11, R2, R11, RZ ;  /* 0x0000000b020b7223 */ /* 0x000fc400000000ff */
[----:B------:R-:W-:Y:S01]  /*08b0*/  FFMA R14, R9, R14, 1 ;  /* 0x3f800000090e7423 */ /* 0x000fe2000000000e */
[----:B------:R-:W-:-:S03]  /*08c0*/  MOV R9, 0x4b800000 ;  /* 0x4b80000000097802 */ /* 0x000fc60000000f00 */
[----:B------:R-:W-:-:S04]  /*08d0*/  @P0 FFMA R14, R0, 3.1415927410125732422, R11 ;  /* 0x40490fdb000e0823 */ /* 0x000fc8000000000b */
[----:B------:R-:W-:-:S04]  /*08e0*/  @P1 FADD R14, RZ, -R14 ;  /* 0x8000000eff0e1221 */ /* 0x000fc80000000000 */
[----:B------:R-:W-:-:S04]  /*08f0*/  FMUL R0, R13, R14 ;  /* 0x0000000e0d007220 */ /* 0x000fc80000400000 */
[----:B------:R-:W-:Y:S01]  /*0900*/  FFMA R13, R13, R14, -R0 ;  /* 0x0000000e0d0d7223 */ /* 0x000fe20000000800 */
[----:B------:R-:W-:-:S04]  /*0910*/  FSETP.GEU.AND P0, PT, |R0|, 1.175494350822287508e-38, PT ;  /* 0x008000000000780b */ /* 0x000fc80003f0e200 */
[----:B------:R-:W-:-:S09]  /*0920*/  FSEL R9, R9, 1, !P0 ;  /* 0x3f80000009097808 */ /* 0x000fd20004000000 */
[----:B------:R-:W-:Y:S01]  /*0930*/  @!P0 FMUL R0, R0, 16777216 ;  /* 0x4b80000000008820 */ /* 0x000fe20000400000 */
[----:B------:R-:W-:-:S05]  /*0940*/  FSETP.GT.AND P0, PT, |R6|, 33, PT ;  /* 0x420400000600780b */ /* 0x000fca0003f04200 */
[----:B------:R-:W0:Y:S02]  /*0950*/  MUFU.RCP R0, R0 ;  /* 0x0000000000007308 */ /* 0x000e240000001000 */
[----:B0-----:R-:W-:-:S04]  /*0960*/  FMUL R2, R0, R9 ;  /* 0x0000000900027220 */ /* 0x001fc80000400000 */
[----:B------:R-:W-:-:S04]  /*0970*/  FMUL R8, R2, -R2 ;  /* 0x8000000202087220 */ /* 0x000fc80000400000 */
[----:B------:R-:W-:-:S04]  /*0980*/  FMUL R8, R13, R8 ;  /* 0x000000080d087220 */ /* 0x000fc80000400000 */
[----:B------:R-:W-:-:S04]  /*0990*/  FMUL R8, R7, R8 ;  /* 0x0000000807087220 */ /* 0x000fc80000400000 */
[----:B------:R-:W-:-:S04]  /*09a0*/  FFMA R8, R7, R2, R8 ;  /* 0x0000000207087223 */ /* 0x000fc80000000008 */
[----:B------:R-:W-:-:S04]  /*09b0*/  FMUL R8, R8, 0.5 ;  /* 0x3f00000008087820 */ /* 0x000fc80000400000 */
[----:B------:R-:W-:Y:S01]  /*09c0*/  @P0 FMUL R8, R8, 3.5527136788005009294e-15 ;  /* 0x2780000008080820 */ /* 0x000fe20000400000 */
[----:B------:R-:W-:Y:S06]  /*09d0*/  BRA `(.L_x_56) ;  /* 0x00000000007c7947 */ /* 0x000fec0003800000 */
.L_x_55:
[----:B------:R-:W-:-:S04]  /*09e0*/  FMUL R8, R8, R13 ;  /* 0x0000000d08087220 */ /* 0x000fc80000400000 */
[----:B------:R-:W-:Y:S01]  /*09f0*/  FFMA R9, R7, R8, R7 ;  /* 0x0000000807097223 */ /* 0x000fe20000000007 */
[----:B------:R-:W-:Y:S06]  /*0a00*/  BRA `(.L_x_57) ;  /* 0x0000000000987947 */ /* 0x000fec0003800000 */
.L_x_54:
[----:B------:R-:W0:Y:S01]  /*0a10*/  FRND R0, R5 ;  /* 0x0000000500007307 */ /* 0x000e220000201000 */
[C---:B------:R-:W-:Y:S02]  /*0a20*/  FSETP.NEU.AND P0, PT, R5.reuse, RZ, PT ;  /* 0x000000ff0500720b */ /* 0x040fe40003f0d000 */
[----:B------:R-:W-:Y:S02]  /*0a30*/  MOV R2, 0x3a8c9f66 ;  /* 0x3a8c9f6600027802 */ /* 0x000fe40000000f00 */
[C---:B------:R-:W-:Y:S01]  /*0a40*/  FSETP.GTU.AND P1, PT, R5.reuse, 0.5, PT ;  /* 0x3f0000000500780b */ /* 0x040fe20003f2c000 */
[----:B0-----:R-:W-:-:S05]  /*0a50*/  FADD R0, R5, -R0 ;  /* 0x8000000005007221 */ /* 0x001fca0000000000 */
[C---:B------:R-:W-:Y:S02]  /*0a60*/  FSEL R7, R5.reuse, R0, !P0 ;  /* 0x0000000005077208 */ /* 0x040fe40004000000 */
[----:B------:R-:W-:Y:S02]  /*0a70*/  FSETP.GEU.AND P0, PT, R5, -0.5, PT ;  /* 0xbf0000000500780b */ /* 0x000fe40003f0e000 */
[C---:B------:R-:W-:Y:S01]  /*0a80*/  FSEL R9, R7.reuse, 1, !P1 ;  /* 0x3f80000007097808 */ /* 0x040fe20004800000 */
[----:B------:R-:W-:-:S04]  /*0a90*/  FFMA R0, R7, -R2, 0.0071110534481704235077 ;  /* 0x3be903d707007423 */ /* 0x000fc80000000802 */
[----:B------:R-:W-:-:S04]  /*0aa0*/  FFMA R0, R7, R0, -0.0096437186002731323242 ;  /* 0xbc1e00b007007423 */ /* 0x000fc80000000000 */
[----:B------:R-:W-:-:S04]  /*0ab0*/  FFMA R0, R7, R0, -0.042180188000202178955 ;  /* 0xbd2cc52207007423 */ /* 0x000fc80000000000 */
[----:B------:R-:W-:-:S04]  /*0ac0*/  FFMA R0, R7, R0, 0.16654090583324432373 ;  /* 0x3e2a89b307007423 */ /* 0x000fc80000000000 */
[----:B------:R-:W-:Y:S01]  /*0ad0*/  FFMA R2, R7, R0, -0.04200365021824836731 ;  /* 0xbd2c0c0507027423 */ /* 0x000fe20000000000 */
[----:B------:R-:W-:-:S03]  /*0ae0*/  FSEL R0, R5, 1, !P0 ;  /* 0x3f80000005007808 */ /* 0x000fc60004000000 */
[C---:B------:R-:W-:Y:S02]  /*0af0*/  FFMA R2, R7.reuse, R2, -0.65587818622589111328 ;  /* 0xbf27e7a207027423 */ /* 0x040fe40000000002 */
[----:B------:R-:W-:Y:S02]  /*0b00*/  FMUL R0, R0, R9 ;  /* 0x0000000900007220 */ /* 0x000fe40000400000 */
[----:B------:R-:W-:-:S04]  /*0b10*/  FFMA R9, R7, R2, 0.57721567153930664062 ;  /* 0x3f13c46807097423 */ /* 0x000fc80000000002 */
[----:B------:R-:W-:-:S04]  /*0b20*/  FFMA R9, R0, R9, RZ ;  /* 0x0000000900097223 */ /* 0x000fc800000000ff */
[----:B------:R-:W-:Y:S01]  /*0b30*/  FFMA R0, R7, R9, R0 ;  /* 0x0000000907007223 */ /* 0x000fe20000000000 */
[----:B------:R-:W-:-:S04]  /*0b40*/  HFMA2 R7, -RZ, RZ, 15, 0 ;  /* 0x4b800000ff077431 */ /* 0x000fc800000001ff */
[----:B------:R-:W-:-:S04]  /*0b50*/  FSETP.GEU.AND P0, PT, |R0|, 1.175494350822287508e-38, PT ;  /* 0x008000000000780b */ /* 0x000fc80003f0e200 */
[----:B------:R-:W-:-:S09]  /*0b60*/  FSEL R7, R7, 1, !P0 ;  /* 0x3f80000007077808 */ /* 0x000fd20004000000 */
[----:B------:R-:W-:Y:S01]  /*0b70*/  @!P0 FMUL R0, R0, 16777216 ;  /* 0x4b80000000008820 */ /* 0x000fe20000400000 */
[----:B------:R-:W-:-:S05]  /*0b80*/  FSETP.GEU.AND P0, PT, R5, RZ, PT ;  /* 0x000000ff0500720b */ /* 0x000fca0003f0e000 */
[----:B------:R-:W0:Y:S02]  /*0b90*/  MUFU.RCP R0, R0 ;  /* 0x0000000000007308 */ /* 0x000e240000001000 */
[----:B0-----:R-:W-:-:S05]  /*0ba0*/  FMUL R8, R0, R7 ;  /* 0x0000000700087220 */ /* 0x001fca0000400000 */
[----:B------:R-:W-:Y:S01]  /*0bb0*/  MOV R9, R8 ;  /* 0x0000000800097202 */ /* 0x000fe20000000f00 */
[----:B------:R-:W-:Y:S06]  /*0bc0*/  @P0 BRA `(.L_x_57) ;  /* 0x0000000000280947 */ /* 0x000fec0003800000 */
.L_x_56:
[----:B------:R-:W0:Y:S01]  /*0bd0*/  FRND.TRUNC R0, R5 ;  /* 0x0000000500007307 */ /* 0x000e22000020d000 */
[----:B------:R-:W-:Y:S02]  /*0be0*/  MOV R9, 0x7fffffff ;  /* 0x7fffffff00097802 */ /* 0x000fe40000000f00 */
[----:B0-----:R-:W-:-:S13]  /*0bf0*/  FSETP.NEU.AND P0, PT, R5, R0, PT ;  /* 0x000000000500720b */ /* 0x001fda0003f0d000 */
[----:B------:R-:W-:Y:S05]  /*0c00*/  @!P0 BRA `(.L_x_57) ;  /* 0x0000000000188947 */ /* 0x000fea0003800000 */
[----:B------:R-:W-:Y:S02]  /*0c10*/  FSETP.GEU.AND P0, PT, R5, -41.09999847412109375, PT ;  /* 0xc22466660500780b */ /* 0x000fe40003f0e000 */
[----:B------:R-:W-:-:S11]  /*0c20*/  MOV R9, R8 ;  /* 0x0000000800097202 */ /* 0x000fd60000000f00 */
[----:B------:R-:W0:Y:S02]  /*0c30*/  @!P0 F2I.TRUNC.NTZ R5, R5 ;  /* 0x0000000500058305 */ /* 0x000e24000020f100 */
[----:B0-----:R-:W-:-:S04]  /*0c40*/  @!P0 LOP3.LUT R0, R5, 0x1, RZ, 0xc0, !PT ;  /* 0x0000000105008812 */ /* 0x001fc800078ec0ff */
[----:B------:R-:W-:-:S04]  /*0c50*/  @!P0 ISETP.NE.U32.AND P1, PT, R0, 0x1, PT ;  /* 0x000000010000880c */ /* 0x000fc80003f25070 */
[----:B------:R-:W-:-:S09]  /*0c60*/  @!P0 FSEL R9, R8, RZ, P1 ;  /* 0x000000ff08098208 */ /* 0x000fd20000800000 */
.L_x_57:
[----:B------:R-:W-:Y:S05]  /*0c70*/  BSYNC.RECONVERGENT B0 ;  /* 0x0000000000007941 */ /* 0x000fea0003800200 */
.L_x_53:
[----:B------:R-:W0:Y:S01]  /*0c80*/  LDCU.64 UR6, c[0x0][0x3a8] ;  /* 0x00007500ff0677ac */ /* 0x000e220008000a00 */
[----:B------:R-:W1:Y:S01]  /*0c90*/  LDC.64 R6, c[0x0][0x3a0] ;  /* 0x0000e800ff067b82 */ /* 0x000e620000000a00 */
[----:B0-----:R-:W-:-:S05]  /*0ca0*/  IADD3 R3, PT, PT, R3, UR6, RZ ;  /* 0x0000000603037c10 */ /* 0x001fca000fffe0ff */
[----:B------:R-:W-:-:S04]  /*0cb0*/  IMAD R3, R4, UR7, R3 ;  /* 0x0000000704037c24 */ /* 0x000fc8000f8e0203 */
[----:B-1----:R-:W-:-:S05]  /*0cc0*/  IMAD.WIDE R2, R3, 0x4, R6 ;  /* 0x0000000403027825 */ /* 0x002fca00078e0206 */
[----:B------:R-:W-:Y:S01]  /*0cd0*/  STG.E desc[UR4][R2.64], R9 ;  /* 0x0000000902007986 */ /* 0x000fe2000c101904 */
[----:B------:R-:W-:Y:S05]  /*0ce0*/  EXIT ;  /* 0x000000000000794d */ /* 0x000fea0003800000 */
.L_x_58:
        /* <DEDUP_REMOVED lines=9> */
.L_x_677:


//--------------------- .text.uplo_cdf_norm_inv   --------------------------
	.section	.text.uplo_cdf_norm_inv,"ax",@progbits
	.align	128
        .global         uplo_cdf_norm_inv
        .type           uplo_cdf_norm_inv,@function
        .size           uplo_cdf_norm_inv,(.L_x_678 - uplo_cdf_norm_inv)
        .other          uplo_cdf_norm_inv,@"STO_CUDA_ENTRY STV_DEFAULT"
uplo_cdf_norm_inv:
.text.uplo_cdf_norm_inv:
        /* <DEDUP_REMOVED lines=23> */
.L_x_59:
[----:B------:R-:W0:Y:S02]  /*0170*/  LDCU UR6, c[0x0][0x388] ;  /* 0x00007100ff0677ac */ /* 0x000e240008000800 */
[----:B0-----:R-:W-:Y:S02]  /*0180*/  IMAD R0, R2, UR6, RZ ;  /* 0x0000000602007c24 */ /* 0x001fe4000f8e02ff */
[----:B------:R-:W-:-:S05]  /*0190*/  IMAD R5, R3, UR6, RZ ;  /* 0x0000000603057c24 */ /* 0x000fca000f8e02ff */
[----:B------:R-:W-:-:S13]  /*01a0*/  ISETP.GE.AND P0, PT, R0, R5, PT ;  /* 0x000000050000720c */ /* 0x000fda0003f06270 */
[----:B------:R-:W-:Y:S05]  /*01b0*/  @!P0 EXIT ;  /* 0x000000000000894d */ /* 0x000fea0003800000 */
.L_x_60:
[----:B------:R-:W0:Y:S01]  /*01c0*/  LDCU.64 UR6, c[0x0][0x398] ;  /* 0x00007300ff0677ac */ /* 0x000e220008000a00 */
[----:B------:R-:W1:Y:S01]  /*01d0*/  LDC.64 R4, c[0x0][0x390] ;  /* 0x0000e400ff047b82 */ /* 0x000e620000000a00 */
[----:B0-----:R-:W-:-:S05]  /*01e0*/  IADD3 R0, PT, PT, R2, UR6, RZ ;  /* 0x0000000602007c10 */ /* 0x001fca000fffe0ff */
[----:B------:R-:W-:-:S04]  /*01f0*/  IMAD R7, R3, UR7, R0 ;  /* 0x0000000703077c24 */ /* 0x000fc8000f8e0200 */
[----:B-1----:R-:W-:-:S06]  /*0200*/  IMAD.WIDE R4, R7, 0x4, R4 ;  /* 0x0000000407047825 */ /* 0x002fcc00078e0204 */
[----:B------:R-:W2:Y:S01]  /*0210*/  LDG.E R4, desc[UR4][R4.64] ;  /* 0x0000000404047981 */ /* 0x000ea2000c1e1900 */
[----:B------:R-:W-:Y:S01]  /*0220*/  BSSY.RECONVERGENT B0, `(.L_x_61) ;  /* 0x0000029000007945 */ /* 0x000fe20003800200 */
[----:B--2---:R-:W-:-:S04]  /*0230*/  FADD R0, R4, R4 ;  /* 0x0000000404007221 */ /* 0x004fc80000000000 */
[C---:B------:R-:W-:Y:S01]  /*0240*/  FADD R7, -R0.reuse, 2 ;  /* 0x4000000000077421 */ /* 0x040fe20000000100 */
[----:B------:R-:W-:-:S04]  /*0250*/  FSETP.GTU.AND P0, PT, R0, 1.996600031852722168, PT ;  /* 0x3fff90970000780b */ /* 0x000fc80003f0c000 */
[----:B------:R-:W-:-:S13]  /*0260*/  FSETP.LTU.OR P0, PT, R0, 0.0034000000450760126114, P0 ;  /* 0x3b5ed2890000780b */ /* 0x000fda0000709400 */
[----:B------:R-:W-:Y:S05]  /*0270*/  @P0 BRA `(.L_x_62) ;  /* 0x0000000000380947 */ /* 0x000fea0003800000 */
[----:B------:R-:W-:Y:S01]  /*0280*/  FMUL R7, R0, R7 ;  /* 0x0000000700077220 */ /* 0x000fe20000400000 */
[----:B------:R-:W-:-:S05]  /*0290*/  HFMA2 R4, -RZ, RZ, 0.1177978515625, 952 ;  /* 0x2f8a6370ff047431 */ /* 0x000fca00000001ff */
[----:B------:R-:W0:Y:S02]  /*02a0*/  MUFU.LG2 R7, R7 ;  /* 0x0000000700077308 */ /* 0x000e240000000c00 */
[----:B0-----:R-:W-:-:S04]  /*02b0*/  FFMA R4, R7, R4, 9.4274286155382469587e-09 ;  /* 0x3221f64507047423 */ /* 0x001fc80000000004 */
[----:B------:R-:W-:-:S04]  /*02c0*/  FFMA R4, -R7, R4, -1.2054752573931182269e-07 ;  /* 0xb4016fda07047423 */ /* 0x000fc80000000104 */
[----:B------:R-:W-:-:S04]  /*02d0*/  FFMA R4, -R7, R4, 2.1697005081477982458e-07 ;  /* 0x3468f84607047423 */ /* 0x000fc80000000104 */
[----:B------:R-:W-:-:S04]  /*02e0*/  FFMA R4, -R7, R4, 8.0621484812581911683e-06 ;  /* 0x370742aa07047423 */ /* 0x000fc80000000104 */
[----:B------:R-:W-:-:S04]  /*02f0*/  FFMA R4, -R7, R4, -3.1675492209615185857e-05 ;  /* 0xb804db4d07047423 */ /* 0x000fc80000000104 */
[----:B------:R-:W-:-:S04]  /*0300*/  FFMA R4, -R7, R4, -0.00077436311403289437294 ;  /* 0xba4afea107047423 */ /* 0x000fc80000000104 */
[----:B------:R-:W-:-:S04]  /*0310*/  FFMA R4, -R7, R4, 0.0055465879850089550018 ;  /* 0x3bb5c02707047423 */ /* 0x000fc80000000104 */
[----:B------:R-:W-:-:S04]  /*0320*/  FFMA R4, -R7, R4, 0.16082023084163665771 ;  /* 0x3e24ae0f07047423 */ /* 0x000fc80000000104 */
[----:B------:R-:W-:-:S04]  /*0330*/  FFMA R5, -R7, R4, 0.88622689247131347656 ;  /* 0x3f62dfc407057423 */ /* 0x000fc80000000104 */
[----:B------:R-:W-:Y:S01]  /*0340*/  FFMA R0, -R0, R5, R5 ;  /* 0x0000000500007223 */ /* 0x000fe20000000105 */
[----:B------:R-:W-:Y:S06]  /*0350*/  BRA `(.L_x_63) ;  /* 0x0000000000547947 */ /* 0x000fec0003800000 */
.L_x_62:
[----:B------:R-:W-:Y:S02]  /*0360*/  FSETP.GT.AND P0, PT, R0, 1, PT ;  /* 0x3f8000000000780b */ /* 0x000fe40003f04000 */
[----:B------:R-:W-:Y:S02]  /*0370*/  MOV R6, 0x427c73f1 ;  /* 0x427c73f100067802 */ /* 0x000fe40000000f00 */
[----:B------:R-:W-:-:S04]  /*0380*/  FSEL R0, R7, R0, P0 ;  /* 0x0000000007007208 */ /* 0x000fc80000000000 */
[----:B------:R-:W-:-:S13]  /*0390*/  FSETP.GEU.AND P1, PT, |R0|, 1.175494350822287508e-38, PT ;  /* 0x008000000000780b */ /* 0x000fda0003f2e200 */
[----:B------:R-:W-:-:S04]  /*03a0*/  @!P1 FMUL R0, R0, 16777216 ;  /* 0x4b80000000009820 */ /* 0x000fc80000400000 */
[----:B------:R-:W0:Y:S02]  /*03b0*/  MUFU.LG2 R4, R0 ;  /* 0x0000000000047308 */ /* 0x000e240000000c00 */
[----:B0-----:R-:W-:-:S06]  /*03c0*/  @!P1 FADD R4, R4, -24 ;  /* 0xc1c0000004049421 */ /* 0x001fcc0000000000 */
[----:B------:R-:W0:Y:S01]  /*03d0*/  MUFU.RSQ R5, -R4 ;  /* 0x8000000400057308 */ /* 0x000e220000001400 */
[C---:B------:R-:W-:Y:S01]  /*03e0*/  FSETP.NEU.AND P1, PT, R4.reuse, -INF , PT ;  /* 0xff8000000400780b */ /* 0x040fe20003f2d000 */
[----:B0-----:R-:W-:Y:S01]  /*03f0*/  FFMA R6, R5, -R6, 127.48468780517578125 ;  /* 0x42fef82905067423 */ /* 0x001fe20000000806 */
[----:B------:R-:W-:-:S03]  /*0400*/  FMUL R7, R4, -R5 ;  /* 0x8000000504077220 */ /* 0x000fc60000400000 */
[----:B------:R-:W-:Y:S02]  /*0410*/  FFMA R6, R5, R6, -114.105682373046875 ;  /* 0xc2e4361c05067423 */ /* 0x000fe40000000006 */
[----:B------:R-:W-:Y:S02]  /*0420*/  FSEL R7, R7, +INF , P1 ;  /* 0x7f80000007077808 */ /* 0x000fe40000800000 */
[----:B------:R-:W-:Y:S02]  /*0430*/  FFMA R6, R5, R6, 60.325786590576171875 ;  /* 0x42714d9b05067423 */ /* 0x000fe40000000006 */
[----:B------:R-:W-:Y:S02]  /*0440*/  FSEL R7, -R7, R7, P0 ;  /* 0x0000000707077208 */ /* 0x000fe40000000100 */
[----:B------:R-:W-:-:S04]  /*0450*/  FFMA R6, R5, R6, -21.789892196655273438 ;  /* 0xc1ae51b305067423 */ /* 0x000fc80000000006 */
[----:B------:R-:W-:-:S04]  /*0460*/  FFMA R6, R5, R6, 6.4674091339111328125 ;  /* 0x40cef50405067423 */ /* 0x000fc80000000006 */
[----:B------:R-:W-:-:S04]  /*0470*/  FFMA R6, R5, R6, -1.8329473733901977539 ;  /* 0xbfea9e0505067423 */ /* 0x000fc80000000006 */
[----:B------:R-:W-:-:S04]  /*0480*/  FFMA R6, R5, R6, -0.030327774584293365479 ;  /* 0xbcf871f405067423 */ /* 0x000fc80000000006 */
[----:B------:R-:W-:-:S04]  /*0490*/  FFMA R6, R5, R6, 0.8328774571418762207 ;  /* 0x3f55377505067423 */ /* 0x000fc80000000006 */
[----:B------:R-:W-:-:S07]  /*04a0*/  FMUL R0, R6, R7 ;  /* 0x0000000706007220 */ /* 0x000fce0000400000 */
.L_x_63:
[----:B------:R-:W-:Y:S05]  /*04b0*/  BSYNC.RECONVERGENT B0 ;  /* 0x0000000000007941 */ /* 0x000fea0003800200 */
.L_x_61:
[----:B------:R-:W0:Y:S01]  /*04c0*/  LDCU.64 UR6, c[0x0][0x3a8] ;  /* 0x00007500ff0677ac */ /* 0x000e220008000a00 */
[----:B------:R-:W1:Y:S01]  /*04d0*/  LDC.64 R4, c[0x0][0x3a0] ;  /* 0x0000e800ff047b82 */ /* 0x000e620000000a00 */
[----:B------:R-:W-:Y:S01]  /*04e0*/  FFMA R7, R0, -1.4142135381698608398, RZ ;  /* 0xbfb504f300077823 */ /* 0x000fe200000000ff */
[----:B0-----:R-:W-:-:S05]  /*04f0*/  IADD3 R2, PT, PT, R2, UR6, RZ ;  /* 0x0000000602027c10 */ /* 0x001fca000fffe0ff */
[----:B------:R-:W-:-:S04]  /*0500*/  IMAD R3, R3, UR7, R2 ;  /* 0x0000000703037c24 */ /* 0x000fc8000f8e0202 */
[----:B-1----:R-:W-:-:S05]  /*0510*/  IMAD.WIDE R2, R3, 0x4, R4 ;  /* 0x0000000403027825 */ /* 0x002fca00078e0204 */
[----:B------:R-:W-:Y:S01]  /*0520*/  STG.E desc[UR4][R2.64], R7 ;  /* 0x0000000702007986 */ /* 0x000fe2000c101904 */
[----:B------:R-:W-:Y:S05]  /*0530*/  EXIT ;  /* 0x000000000000794d */ /* 0x000fea0003800000 */
.L_x_64:
        /* <DEDUP_REMOVED lines=12> */
.L_x_678:


//--------------------- .text.uplo_cdf_norm       --------------------------
	.section	.text.uplo_cdf_norm,"ax",@progbits
	.align	128
        .global         uplo_cdf_norm
        .type           uplo_cdf_norm,@function
        .size           uplo_cdf_norm,(.L_x_679 - uplo_cdf_norm)
        .other          uplo_cdf_norm,@"STO_CUDA_ENTRY STV_DEFAULT"
uplo_cdf_norm:
.text.uplo_cdf_norm:
        /* <DEDUP_REMOVED lines=23> */
.L_x_65:
[----:B------:R-:W0:Y:S02]  /*0170*/  LDCU UR6, c[0x0][0x388] ;  /* 0x00007100ff0677ac */ /* 0x000e240008000800 */
[----:B0-----:R-:W-:Y:S02]  /*0180*/  IMAD R2, R0, UR6, RZ ;  /* 0x0000000600027c24 */ /* 0x001fe4000f8e02ff */
[----:B------:R-:W-:-:S05]  /*0190*/  IMAD R5, R3, UR6, RZ ;  /* 0x0000000603057c24 */ /* 0x000fca000f8e02ff */
[----:B------:R-:W-:-:S13]  /*01a0*/  ISETP.GE.AND P0, PT, R2, R5, PT ;  /* 0x000000050200720c */ /* 0x000fda0003f06270 */
[----:B------:R-:W-:Y:S05]  /*01b0*/  @!P0 EXIT ;  /* 0x000000000000894d */ /* 0x000fea0003800000 */
.L_x_66:
[----:B------:R-:W0:Y:S01]  /*01c0*/  LDCU.64 UR6, c[0x0][0x398] ;  /* 0x00007300ff0677ac */ /* 0x000e220008000a00 */
[----:B------:R-:W1:Y:S01]  /*01d0*/  LDC.64 R10, c[0x0][0x390] ;  /* 0x0000e400ff0a7b82 */ /* 0x000e620000000a00 */
[----:B0-----:R-:W-:-:S05]  /*01e0*/  IADD3 R2, PT, PT, R0, UR6, RZ ;  /* 0x0000000600027c10 */ /* 0x001fca000fffe0ff */
[----:B------:R-:W-:Y:S02]  /*01f0*/  IMAD R5, R3, UR7, R2 ;  /* 0x0000000703057c24 */ /* 0x000fe4000f8e0202 */
[----:B------:R-:W-:Y:S01]  /*0200*/  HFMA2 R9, -RZ, RZ, 2.703125, 0 ;  /* 0x41680000ff097431 */ /* 0x000fe200000001ff */
[----:B------:R-:W0:Y:S01]  /*0210*/  LDCU.64 UR6, c[0x0][0x3a8] ;  /* 0x00007500ff0677ac */ /* 0x000e220008000a00 */
[----:B-1----:R-:W-:-:S06]  /*0220*/  IMAD.WIDE R10, R5, 0x4, R10 ;  /* 0x00000004050a7825 */ /* 0x002fcc00078e020a */
[----:B------:R1:W2:Y:S02]  /*0230*/  LDG.E R10, desc[UR4][R10.64] ;  /* 0x000000040a0a7981 */ /* 0x0002a4000c1e1900 */
[----:B-1----:R-:W-:Y:S02]  /*0240*/  MOV R11, 0x3a69a091 ;  /* 0x3a69a091000b7802 */ /* 0x002fe40000000f00 */
[----:B0-----:R-:W-:-:S05]  /*0250*/  IADD3 R0, PT, PT, R0, UR6, RZ ;  /* 0x0000000600007c10 */ /* 0x001fca000fffe0ff */
[----:B------:R-:W-:Y:S01]  /*0260*/  IMAD R3, R3, UR7, R0 ;  /* 0x0000000703037c24 */ /* 0x000fe2000f8e0200 */
[----:B--2---:R-:W-:Y:S02]  /*0270*/  FSETP.GT.AND P0, PT, |R10|, 14.5, PT ;  /* 0x416800000a00780b */ /* 0x004fe40003f04200 */
[----:B------:R-:W-:-:S04]  /*0280*/  LOP3.LUT R9, R9, 0x80000000, R10, 0xb8, !PT ;  /* 0x8000000009097812 */ /* 0x000fc800078eb80a */
[----:B------:R-:W-:-:S04]  /*0290*/  FSEL R9, R9, R10, P0 ;  /* 0x0000000a09097208 */ /* 0x000fc80000000000 */
[C---:B------:R-:W-:Y:S01]  /*02a0*/  FSETP.GEU.AND P2, PT, R9.reuse, -1, PT ;  /* 0xbf8000000900780b */ /* 0x040fe20003f4e000 */
[----:B------:R-:W-:-:S04]  /*02b0*/  FMUL R2, R9, -0.70710676908493041992 ;  /* 0xbf3504f309027820 */ /* 0x000fc80000400000 */
[----:B------:R-:W-:-:S04]  /*02c0*/  FFMA R4, R9, -0.70710676908493041992, -R2 ;  /* 0xbf3504f309047823 */ /* 0x000fc80000000802 */
[----:B------:R-:W-:-:S04]  /*02d0*/  FFMA R7, R9, -1.2101617485882343317e-08, R4 ;  /* 0xb24fe77a09077823 */ /* 0x000fc80000000004 */
[----:B------:R-:W-:-:S04]  /*02e0*/  FADD R5, R2, R7 ;  /* 0x0000000702057221 */ /* 0x000fc80000000000 */
[C---:B------:R-:W-:Y:S01]  /*02f0*/  FADD R6, |R5|.reuse, 4 ;  /* 0x4080000005067421 */ /* 0x040fe20000000200 */
[C---:B------:R-:W-:Y:S01]  /*0300*/  FADD R4, |R5|.reuse, -4 ;  /* 0xc080000005047421 */ /* 0x040fe20000000200 */
[----:B------:R-:W-:Y:S01]  /*0310*/  FSETP.GEU.AND P1, PT, R5, RZ, PT ;  /* 0x000000ff0500720b */ /* 0x000fe20003f2e000 */
[----:B------:R-:W-:Y:S01]  /*0320*/  @!P2 FADD R2, R2, -R5 ;  /* 0x800000050202a221 */ /* 0x000fe20000000000 */
[----:B------:R0:W1:Y:S03]  /*0330*/  MUFU.RCP R13, R6 ;  /* 0x00000006000d7308 */ /* 0x0000660000001000 */
[----:B------:R-:W-:Y:S01]  /*0340*/  @!P2 FADD R7, R7, R2 ;  /* 0x000000020707a221 */ /* 0x000fe20000000000 */
[----:B0-----:R-:W-:-:S05]  /*0350*/  MOV R6, 0x40000000 ;  /* 0x4000000000067802 */ /* 0x001fca0000000f00 */
[C---:B------:R-:W-:Y:S01]  /*0360*/  FFMA R6, |R5|.reuse, R6, 1 ;  /* 0x3f80000005067423 */ /* 0x040fe20000000206 */
[----:B-1----:R-:W-:Y:S01]  /*0370*/  FMUL R8, R4, R13 ;  /* 0x0000000d04087220 */ /* 0x002fe20000400000 */
[----:B------:R-:W-:-:S03]  /*0380*/  FMUL R4, R5, -R5 ;  /* 0x8000000505047220 */ /* 0x000fc60000400000 */
[----:B------:R-:W-:Y:S01]  /*0390*/  FADD R10, R8, 1 ;  /* 0x3f800000080a7421 */ /* 0x000fe20000000000 */
[----:B------:R-:W-:-:S03]  /*03a0*/  FMUL R12, R4, 1.4426950216293334961 ;  /* 0x3fb8aa3b040c7820 */ /* 0x000fc60000400000 */
[----:B------:R-:W-:-:S03]  /*03b0*/  FFMA R10, R10, -4, |R5| ;  /* 0xc08000000a0a7823 */ /* 0x000fc60000000405 */
[----:B------:R-:W0:Y:S01]  /*03c0*/  FRND.TRUNC R12, R12 ;  /* 0x0000000c000c7307 */ /* 0x000e22000020d000 */
[----:B------:R-:W-:-:S04]  /*03d0*/  FFMA R10, |R5|, -R8, R10 ;  /* 0x80000008050a7223 */ /* 0x000fc8000000020a */
[----:B------:R-:W-:Y:S01]  /*03e0*/  FFMA R10, R13, R10, R8 ;  /* 0x0000000a0d0a7223 */ /* 0x000fe20000000008 */
[----:B------:R-:W-:-:S03]  /*03f0*/  HFMA2 R13, -RZ, RZ, 3.4921875, 0 ;  /* 0x42fc0000ff0d7431 */ /* 0x000fc600000001ff */
[----:B------:R-:W-:-:S04]  /*0400*/  FFMA R11, R10, R11, 0.0070457882247865200043 ;  /* 0x3be6e05b0a0b7423 */ /* 0x000fc8000000000b */
[----:B------:R-:W-:Y:S01]  /*0410*/  FFMA R11, R10, R11, -0.015866896137595176697 ;  /* 0xbc81fb4b0a0b7423 */ /* 0x000fe2000000000b */
[----:B0-----:R-:W-:-:S03]  /*0420*/  FSETP.GT.AND P0, PT, |R12|, 126, PT ;  /* 0x42fc00000c00780b */ /* 0x001fc60003f04200 */
[----:B------:R-:W-:Y:S01]  /*0430*/  FFMA R11, R10, R11, 0.036429625004529953003 ;  /* 0x3d15373b0a0b7423 */ /* 0x000fe2000000000b */
[----:B------:R-:W-:-:S03]  /*0440*/  LOP3.LUT R13, R13, 0x80000000, R12, 0xb8, !PT ;  /* 0x800000000d0d7812 */ /* 0x000fc600078eb80c */
[C---:B------:R-:W-:Y:S01]  /*0450*/  FFMA R11, R10.reuse, R11, -0.066643431782722473145 ;  /* 0xbd887c5a0a0b7423 */ /* 0x040fe2000000000b */
[----:B------:R-:W-:Y:S02]  /*0460*/  FSEL R15, R13, R12, P0 ;  /* 0x0000000c0d0f7208 */ /* 0x000fe40000000000 */
[----:B------:R-:W0:Y:S01]  /*0470*/  MUFU.RCP R13, R6 ;  /* 0x00000006000d7308 */ /* 0x000e220000001000 */
[C---:B------:R-:W-:Y:S01]  /*0480*/  FFMA R11, R10.reuse, R11, 0.093814529478549957275 ;  /* 0x3dc021d50a0b7423 */ /* 0x040fe2000000000b */
[----:B------:R-:W-:Y:S01]  /*0490*/  FSETP.GT.AND P0, PT, |R5|, 10.05500030517578125, PT ;  /* 0x4120e1480500780b */ /* 0x000fe20003f04200 */
[--C-:B------:R-:W-:Y:S01]  /*04a0*/  FFMA R8, R15, -0.69314718246459960938, R4.reuse ;  /* 0xbf3172180f087823 */ /* 0x100fe20000000004 */
[----:B------:R-:W-:Y:S01]  /*04b0*/  FFMA R4, -|R5|, |R5|, -R4 ;  /* 0x4000000505047223 */ /* 0x000fe20000000b04 */
[C---:B------:R-:W-:Y:S02]  /*04c0*/  FFMA R11, R10.reuse, R11, -0.10099056363105773926 ;  /* 0xbdced4240a0b7423 */ /* 0x040fe4000000000b */
[C---:B------:R-:W-:Y:S01]  /*04d0*/  FFMA R8, R15.reuse, 1.9046542121259335545e-09, R8 ;  /* 0x3102e3080f087823 */ /* 0x040fe20000000008 */
[----:B------:R-:W-:Y:S01]  /*04e0*/  FADD R15, R15, 12583039 ;  /* 0x4b40007f0f0f7421 */ /* 0x000fe20000000000 */
[----:B------:R-:W-:-:S02]  /*04f0*/  FFMA R11, R10, R11, 0.06809400022029876709 ;  /* 0x3d8b74de0a0b7423 */ /* 0x000fc4000000000b */
[----:B------:R-:W-:Y:S02]  /*0500*/  FMUL R12, R8, 1.4426950216293334961 ;  /* 0x3fb8aa3b080c7820 */ /* 0x000fe40000400000 */
[----:B------:R-:W-:Y:S01]  /*0510*/  FFMA R11, R10, R11, 0.015377387404441833496 ;  /* 0x3c7bf1700a0b7423 */ /* 0x000fe2000000000b */
[----:B------:R-:W-:-:S03]  /*0520*/  SHF.L.U32 R15, R15, 0x17, RZ ;  /* 0x000000170f0f7819 */ /* 0x000fc600000006ff */
[C---:B------:R-:W-:Y:S01]  /*0530*/  FFMA R11, R10.reuse, R11, -0.1396210789680480957 ;  /* 0xbe0ef8d40a0b7423 */ /* 0x040fe2000000000b */
[----:B------:R-:W1:Y:S03]  /*0540*/  MUFU.EX2 R12, R12 ;  /* 0x0000000c000c7308 */ /* 0x000e660000000800 */
[----:B------:R-:W-:-:S04]  /*0550*/  FFMA R10, R10, R11, 1.232995152473449707 ;  /* 0x3f9dd2c90a0a7423 */ /* 0x000fc8000000000b */
[----:B0-----:R-:W-:-:S04]  /*0560*/  FMUL R8, R10, R13 ;  /* 0x0000000d0a087220 */ /* 0x001fc80000400000 */
[----:B------:R-:W-:-:S04]  /*0570*/  FMUL R11, R8, -2 ;  /* 0xc0000000080b7820 */ /* 0x000fc80000400000 */
[C---:B------:R-:W-:Y:S01]  /*0580*/  FFMA R11, |R5|.reuse, R11, R10 ;  /* 0x0000000b050b7223 */ /* 0x040fe2000000020a */
[----:B------:R-:W-:Y:S01]  /*0590*/  @!P2 FMUL R5, R5, -2 ;  /* 0xc00000000505a820 */ /* 0x000fe20000400000 */
[----:B-1----:R-:W-:Y:S02]  /*05a0*/  FMUL R15, R15, R12 ;  /* 0x0000000c0f0f7220 */ /* 0x002fe40000400000 */
[----:B------:R-:W-:Y:S02]  /*05b0*/  FADD R11, -R8, R11 ;  /* 0x0000000b080b7221 */ /* 0x000fe40000000100 */
[----:B------:R-:W-:Y:S02]  /*05c0*/  FFMA R4, R15, R4, R15 ;  /* 0x000000040f047223 */ /* 0x000fe4000000000f */
[----:B------:R-:W-:Y:S02]  /*05d0*/  FFMA R11, R13, R11, R8 ;  /* 0x0000000b0d0b7223 */ /* 0x000fe40000000008 */
[----:B------:R-:W0:Y:S02]  /*05e0*/  LDC.64 R8, c[0x0][0x3a0] ;  /* 0x0000e800ff087b82 */ /* 0x000e240000000a00 */
[----:B------:R-:W-:-:S05]  /*05f0*/  FMUL R4, R11, R4 ;  /* 0x000000040b047220 */ /* 0x000fca0000400000 */
[----:B------:R-:W-:-:S05]  /*0600*/  FSEL R4, R4, RZ, !P0 ;  /* 0x000000ff04047208 */ /* 0x000fca0004000000 */
[----:B------:R-:W-:-:S04]  /*0610*/  @!P1 FADD R4, -R4, 2 ;  /* 0x4000000004049421 */ /* 0x000fc80000000100 */
[----:B------:R-:W-:-:S04]  /*0620*/  @!P2 FMUL R5, R4, R5 ;  /* 0x000000050405a220 */ /* 0x000fc80000400000 */
[----:B------:R-:W-:Y:S01]  /*0630*/  @!P2 FFMA R4, R7, R5, R4 ;  /* 0x000000050704a223 */ /* 0x000fe20000000004 */
[----:B0-----:R-:W-:-:S04]  /*0640*/  IMAD.WIDE R8, R3, 0x4, R8 ;  /* 0x0000000403087825 */ /* 0x001fc800078e0208 */
[----:B------:R-:W-:-:S05]  /*0650*/  FMUL R3, R4, 0.5 ;  /* 0x3f00000004037820 */ /* 0x000fca0000400000 */
[----:B------:R-:W-:Y:S01]  /*0660*/  STG.E desc[UR4][R8.64], R3 ;  /* 0x0000000308007986 */ /* 0x000fe2000c101904 */
[----:B------:R-:W-:Y:S05]  /*0670*/  EXIT ;  /* 0x000000000000794d */ /* 0x000fea0003800000 */
.L_x_67:
        /* <DEDUP_REMOVED lines=16> */
.L_x_679:


//--------------------- .text.uplo_erfc_inv       --------------------------
	.section	.text.uplo_erfc_inv,"ax",@progbits
	.align	128
        .global         uplo_erfc_inv
        .type           uplo_erfc_inv,@function
        .size           uplo_erfc_inv,(.L_x_680 - uplo_erfc_inv)
        .other          uplo_erfc_inv,@"STO_CUDA_ENTRY STV_DEFAULT"
uplo_erfc_inv:
.text.uplo_erfc_inv:
        /* <DEDUP_REMOVED lines=23> */
.L_x_68:
[----:B------:R-:W0:Y:S02]  /*0170*/  LDCU UR6, c[0x0][0x388] ;  /* 0x00007100ff0677ac */ /* 0x000e240008000800 */
[----:B0-----:R-:W-:Y:S02]  /*0180*/  IMAD R2, R0, UR6, RZ ;  /* 0x0000000600027c24 */ /* 0x001fe4000f8e02ff */
[----:B------:R-:W-:-:S05]  /*0190*/  IMAD R5, R3, UR6, RZ ;  /* 0x0000000603057c24 */ /* 0x000fca000f8e02ff */
[----:B------:R-:W-:-:S13]  /*01a0*/  ISETP.GE.AND P0, PT, R2, R5, PT ;  /* 0x000000050200720c */ /* 0x000fda0003f06270 */
[----:B------:R-:W-:Y:S05]  /*01b0*/  @!P0 EXIT ;  /* 0x000000000000894d */ /* 0x000fea0003800000 */
.L_x_69:
[----:B------:R-:W0:Y:S01]  /*01c0*/  LDCU.64 UR6, c[0x0][0x398] ;  /* 0x00007300ff0677ac */ /* 0x000e220008000a00 */
[----:B------:R-:W1:Y:S01]  /*01d0*/  LDC.64 R4, c[0x0][0x390] ;  /* 0x0000e400ff047b82 */ /* 0x000e620000000a00 */
[----:B0-----:R-:W-:-:S05]  /*01e0*/  IADD3 R2, PT, PT, R0, UR6, RZ ;  /* 0x0000000600027c10 */ /* 0x001fca000fffe0ff */
[----:B------:R-:W-:-:S04]  /*01f0*/  IMAD R7, R3, UR7, R2 ;  /* 0x0000000703077c24 */ /* 0x000fc8000f8e0202 */
[----:B-1----:R-:W-:-:S06]  /*0200*/  IMAD.WIDE R4, R7, 0x4, R4 ;  /* 0x0000000407047825 */ /* 0x002fcc00078e0204 */
[----:B------:R-:W2:Y:S01]  /*0210*/  LDG.E R4, desc[UR4][R4.64] ;  /* 0x0000000404047981 */ /* 0x000ea2000c1e1900 */
[----:B------:R-:W-:Y:S01]  /*0220*/  BSSY.RECONVERGENT B0, `(.L_x_70) ;  /* 0x0000028000007945 */ /* 0x000fe20003800200 */
[C---:B--2---:R-:W-:Y:S01]  /*0230*/  FSETP.GTU.AND P0, PT, R4.reuse, 1.996600031852722168, PT ;  /* 0x3fff90970400780b */ /* 0x044fe20003f0c000 */
[----:B------:R-:W-:-:S03]  /*0240*/  FADD R7, -R4, 2 ;  /* 0x4000000004077421 */ /* 0x000fc60000000100 */
        /* <DEDUP_REMOVED lines=16> */
.L_x_71:
        /* <DEDUP_REMOVED lines=21> */
.L_x_72:
[----:B------:R-:W-:Y:S05]  /*04a0*/  BSYNC.RECONVERGENT B0 ;  /* 0x0000000000007941 */ /* 0x000fea0003800200 */
.L_x_70:
[----:B------:R-:W0:Y:S01]  /*04b0*/  LDCU.64 UR6, c[0x0][0x3a8] ;  /* 0x00007500ff0677ac */ /* 0x000e220008000a00 */
[----:B------:R-:W1:Y:S01]  /*04c0*/  LDC.64 R4, c[0x0][0x3a0] ;  /* 0x0000e800ff047b82 */ /* 0x000e620000000a00 */
[----:B0-----:R-:W-:-:S05]  /*04d0*/  IADD3 R0, PT, PT, R0, UR6, RZ ;  /* 0x0000000600007c10 */ /* 0x001fca000fffe0ff */
[----:B------:R-:W-:-:S04]  /*04e0*/  IMAD R3, R3, UR7, R0 ;  /* 0x0000000703037c24 */ /* 0x000fc8000f8e0200 */
[----:B-1----:R-:W-:-:S05]  /*04f0*/  IMAD.WIDE R2, R3, 0x4, R4 ;  /* 0x0000000403027825 */ /* 0x002fca00078e0204 */
[----:B------:R-:W-:Y:S01]  /*0500*/  STG.E desc[UR4][R2.64], R7 ;  /* 0x0000000702007986 */ /* 0x000fe2000c101904 */
[----:B------:R-:W-:Y:S05]  /*0510*/  EXIT ;  /* 0x000000000000794d */ /* 0x000fea0003800000 */
.L_x_73:
        /* <DEDUP_REMOVED lines=14> */
.L_x_680:


//--------------------- .text.uplo_erfc           --------------------------
	.section	.text.uplo_erfc,"ax",@progbits
	.align	128
        .global         uplo_erfc
        .type           uplo_erfc,@function
        .size           uplo_erfc,(.L_x_681 - uplo_erfc)
        .other          uplo_erfc,@"STO_CUDA_ENTRY STV_DEFAULT"
uplo_erfc:
.text.uplo_erfc:
        /* <DEDUP_REMOVED lines=23> */
.L_x_74:
[----:B------:R-:W0:Y:S02]  /*0170*/  LDCU UR6, c[0x0][0x388] ;  /* 0x00007100ff0677ac */ /* 0x000e240008000800 */
[----:B0-----:R-:W-:Y:S02]  /*0180*/  IMAD R2, R3, UR6, RZ ;  /* 0x0000000603027c24 */ /* 0x001fe4000f8e02ff */
[----:B------:R-:W-:-:S05]  /*0190*/  IMAD R5, R0, UR6, RZ ;  /* 0x0000000600057c24 */ /* 0x000fca000f8e02ff */
[----:B------:R-:W-:-:S13]  /*01a0*/  ISETP.GE.AND P0, PT, R2, R5, PT ;  /* 0x000000050200720c */ /* 0x000fda0003f06270 */
[----:B------:R-:W-:Y:S05]  /*01b0*/  @!P0 EXIT ;  /* 0x000000000000894d */ /* 0x000fea0003800000 */
.L_x_75:
[----:B------:R-:W0:Y:S01]  /*01c0*/  LDCU.64 UR6, c[0x0][0x398] ;  /* 0x00007300ff0677ac */ /* 0x000e220008000a00 */
[----:B------:R-:W1:Y:S01]  /*01d0*/  LDC.64 R6, c[0x0][0x390] ;  /* 0x0000e400ff067b82 */ /* 0x000e620000000a00 */
[----:B0-----:R-:W-:-:S05]  /*01e0*/  IADD3 R5, PT, PT, R3, UR6, RZ ;  /* 0x0000000603057c10 */ /* 0x001fca000fffe0ff */
[----:B------:R-:W-:Y:S02]  /*01f0*/  IMAD R5, R0, UR7, R5 ;  /* 0x0000000700057c24 */ /* 0x000fe4000f8e0205 */
[----:B------:R-:W-:Y:S01]  /*0200*/  HFMA2 R12, -RZ, RZ, 0.80126953125, -0.00891876220703125 ;  /* 0x3a69a091ff0c7431 */ /* 0x000fe200000001ff */
[----:B------:R-:W0:Y:S01]  /*0210*/  LDCU.64 UR6, c[0x0][0x3a8] ;  /* 0x00007500ff0677ac */ /* 0x000e220008000a00 */
[----:B-1----:R-:W-:-:S05]  /*0220*/  IMAD.WIDE R6, R5, 0x4, R6 ;  /* 0x0000000405067825 */ /* 0x002fca00078e0206 */
[----:B------:R1:W2:Y:S02]  /*0230*/  LDG.E R2, desc[UR4][R6.64] ;  /* 0x0000000406027981 */ /* 0x0002a4000c1e1900 */
[----:B-1----:R-:W-:Y:S02]  /*0240*/  MOV R7, 0x42fc0000 ;  /* 0x42fc000000077802 */ /* 0x002fe40000000f00 */
[----:B0-----:R-:W-:Y:S01]  /*0250*/  IADD3 R3, PT, PT, R3, UR6, RZ ;  /* 0x0000000603037c10 */ /* 0x001fe2000fffe0ff */
[C---:B--2---:R-:W-:Y:S01]  /*0260*/  FADD R8, |R2|.reuse, 4 ;  /* 0x4080000002087421 */ /* 0x044fe20000000200 */
[C---:B------:R-:W-:Y:S01]  /*0270*/  FADD R4, |R2|.reuse, -4 ;  /* 0xc080000002047421 */ /* 0x040fe20000000200 */
[C---:B------:R-:W-:Y:S01]  /*0280*/  FMUL R5, R2.reuse, -R2 ;  /* 0x8000000202057220 */ /* 0x040fe20000400000 */
[----:B------:R-:W-:Y:S01]  /*0290*/  FSETP.GEU.AND P1, PT, R2, RZ, PT ;  /* 0x000000ff0200720b */ /* 0x000fe20003f2e000 */
[----:B------:R-:W0:Y:S02]  /*02a0*/  MUFU.RCP R9, R8 ;  /* 0x0000000800097308 */ /* 0x000e240000001000 */
[----:B------:R-:W-:-:S06]  /*02b0*/  FMUL R10, R5, 1.4426950216293334961 ;  /* 0x3fb8aa3b050a7820 */ /* 0x000fcc0000400000 */
[----:B------:R-:W1:Y:S01]  /*02c0*/  FRND.TRUNC R10, R10 ;  /* 0x0000000a000a7307 */ /* 0x000e62000020d000 */
[----:B0-----:R-:W-:-:S04]  /*02d0*/  FMUL R4, R4, R9 ;  /* 0x0000000904047220 */ /* 0x001fc80000400000 */
[----:B------:R-:W-:Y:S01]  /*02e0*/  FADD R11, R4, 1 ;  /* 0x3f800000040b7421 */ /* 0x000fe20000000000 */
[----:B-1----:R-:W-:-:S03]  /*02f0*/  FSETP.GT.AND P0, PT, |R10|, 126, PT ;  /* 0x42fc00000a00780b */ /* 0x002fc60003f04200 */
[----:B------:R-:W-:Y:S01]  /*0300*/  FFMA R11, R11, -4, |R2| ;  /* 0xc08000000b0b7823 */ /* 0x000fe20000000402 */
[----:B------:R-:W-:-:S03]  /*0310*/  LOP3.LUT R7, R7, 0x80000000, R10, 0xb8, !PT ;  /* 0x8000000007077812 */ /* 0x000fc600078eb80a */
[----:B------:R-:W-:-:S04]  /*0320*/  FFMA R11, |R2|, -R4, R11 ;  /* 0x80000004020b7223 */ /* 0x000fc8000000020b */
[----:B------:R-:W-:Y:S01]  /*0330*/  FFMA R11, R9, R11, R4 ;  /* 0x0000000b090b7223 */ /* 0x000fe20000000004 */
[----:B------:R-:W-:-:S03]  /*0340*/  HFMA2 R9, -RZ, RZ, 2, 0 ;  /* 0x40000000ff097431 */ /* 0x000fc600000001ff */
[----:B------:R-:W-:Y:S01]  /*0350*/  FFMA R4, R11, R12, 0.0070457882247865200043 ;  /* 0x3be6e05b0b047423 */ /* 0x000fe2000000000c */
[----:B------:R-:W-:Y:S02]  /*0360*/  FSEL R12, R7, R10, P0 ;  /* 0x0000000a070c7208 */ /* 0x000fe40000000000 */
[----:B------:R-:W-:Y:S01]  /*0370*/  FSETP.GT.AND P0, PT, |R2|, 10.05500030517578125, PT ;  /* 0x4120e1480200780b */ /* 0x000fe20003f04200 */
[C---:B------:R-:W-:Y:S02]  /*0380*/  FFMA R4, R11.reuse, R4, -0.015866896137595176697 ;  /* 0xbc81fb4b0b047423 */ /* 0x040fe40000000004 */
[--C-:B------:R-:W-:Y:S01]  /*0390*/  FFMA R7, R12, -0.69314718246459960938, R5.reuse ;  /* 0xbf3172180c077823 */ /* 0x100fe20000000005 */
[C---:B------:R-:W-:Y:S01]  /*03a0*/  FFMA R6, |R2|.reuse, R9, 1 ;  /* 0x3f80000002067423 */ /* 0x040fe20000000209 */
[C---:B------:R-:W-:Y:S01]  /*03b0*/  FFMA R4, R11.reuse, R4, 0.036429625004529953003 ;  /* 0x3d15373b0b047423 */ /* 0x040fe20000000004 */
[----:B------:R-:W-:Y:S01]  /*03c0*/  FFMA R5, -|R2|, |R2|, -R5 ;  /* 0x4000000202057223 */ /* 0x000fe20000000b05 */
[C---:B------:R-:W-:Y:S01]  /*03d0*/  FFMA R7, R12.reuse, 1.9046542121259335545e-09, R7 ;  /* 0x3102e3080c077823 */ /* 0x040fe20000000007 */
[----:B------:R0:W-:Y:S01]  /*03e0*/  MUFU.RCP R8, R6 ;  /* 0x0000000600087308 */ /* 0x0001e20000001000 */
[----:B------:R-:W-:Y:S01]  /*03f0*/  FFMA R4, R11, R4, -0.066643431782722473145 ;  /* 0xbd887c5a0b047423 */ /* 0x000fe20000000004 */
[----:B------:R-:W-:Y:S01]  /*0400*/  FADD R12, R12, 12583039 ;  /* 0x4b40007f0c0c7421 */ /* 0x000fe20000000000 */
[----:B------:R-:W-:-:S02]  /*0410*/  FMUL R10, R7, 1.4426950216293334961 ;  /* 0x3fb8aa3b070a7820 */ /* 0x000fc40000400000 */
[C---:B------:R-:W-:Y:S02]  /*0420*/  FFMA R4, R11.reuse, R4, 0.093814529478549957275 ;  /* 0x3dc021d50b047423 */ /* 0x040fe40000000004 */
[----:B------:R-:W-:Y:S01]  /*0430*/  SHF.L.U32 R12, R12, 0x17, RZ ;  /* 0x000000170c0c7819 */ /* 0x000fe200000006ff */
[----:B------:R-:W1:Y:S01]  /*0440*/  MUFU.EX2 R13, R10 ;  /* 0x0000000a000d7308 */ /* 0x000e620000000800 */
[C---:B------:R-:W-:Y:S01]  /*0450*/  FFMA R4, R11.reuse, R4, -0.10099056363105773926 ;  /* 0xbdced4240b047423 */ /* 0x040fe20000000004 */
[----:B0-----:R-:W0:Y:S03]  /*0460*/  LDC.64 R6, c[0x0][0x3a0] ;  /* 0x0000e800ff067b82 */ /* 0x001e260000000a00 */
[----:B------:R-:W-:-:S04]  /*0470*/  FFMA R4, R11, R4, 0.06809400022029876709 ;  /* 0x3d8b74de0b047423 */ /* 0x000fc80000000004 */
[----:B------:R-:W-:-:S04]  /*0480*/  FFMA R4, R11, R4, 0.015377387404441833496 ;  /* 0x3c7bf1700b047423 */ /* 0x000fc80000000004 */
[----:B------:R-:W-:-:S04]  /*0490*/  FFMA R4, R11, R4, -0.1396210789680480957 ;  /* 0xbe0ef8d40b047423 */ /* 0x000fc80000000004 */
[----:B------:R-:W-:Y:S01]  /*04a0*/  FFMA R11, R11, R4, 1.232995152473449707 ;  /* 0x3f9dd2c90b0b7423 */ /* 0x000fe20000000004 */
[----:B-1----:R-:W-:-:S03]  /*04b0*/  FMUL R12, R12, R13 ;  /* 0x0000000d0c0c7220 */ /* 0x002fc60000400000 */
[----:B------:R-:W-:Y:S01]  /*04c0*/  FMUL R9, R11, R8 ;  /* 0x000000080b097220 */ /* 0x000fe20000400000 */
[----:B------:R-:W-:-:S03]  /*04d0*/  FFMA R5, R12, R5, R12 ;  /* 0x000000050c057223 */ /* 0x000fc6000000000c */
[----:B------:R-:W-:-:S04]  /*04e0*/  FMUL R4, R9, -2 ;  /* 0xc000000009047820 */ /* 0x000fc80000400000 */
[----:B------:R-:W-:-:S04]  /*04f0*/  FFMA R4, |R2|, R4, R11 ;  /* 0x0000000402047223 */ /* 0x000fc8000000020b */
[----:B------:R-:W-:-:S04]  /*0500*/  FADD R4, -R9, R4 ;  /* 0x0000000409047221 */ /* 0x000fc80000000100 */
[----:B------:R-:W-:-:S04]  /*0510*/  FFMA R4, R8, R4, R9 ;  /* 0x0000000408047223 */ /* 0x000fc80000000009 */
[----:B------:R-:W-:Y:S01]  /*0520*/  FMUL R4, R4, R5 ;  /* 0x0000000504047220 */ /* 0x000fe20000400000 */
[----:B------:R-:W-:-:S04]  /*0530*/  IMAD R5, R0, UR7, R3 ;  /* 0x0000000700057c24 */ /* 0x000fc8000f8e0203 */
[----:B------:R-:W-:Y:S01]  /*0540*/  FSEL R3, R4, RZ, !P0 ;  /* 0x000000ff04037208 */ /* 0x000fe20004000000 */
[----:B0-----:R-:W-:-:S04]  /*0550*/  IMAD.WIDE R6, R5, 0x4, R6 ;  /* 0x0000000405067825 */ /* 0x001fc800078e0206 */
[----:B------:R-:W-:-:S05]  /*0560*/  @!P1 FADD R3, -R3, 2 ;  /* 0x4000000003039421 */ /* 0x000fca0000000100 */
[----:B------:R-:W-:Y:S01]  /*0570*/  STG.E desc[UR4][R6.64], R3 ;  /* 0x0000000306007986 */ /* 0x000fe2000c101904 */
[----:B------:R-:W-:Y:S05]  /*0580*/  EXIT ;  /* 0x000000000000794d */ /* 0x000fea0003800000 */
.L_x_76:
        /* <DEDUP_REMOVED lines=15> */
.L_x_681:


//--------------------- .text.uplo_erf_inv        --------------------------
	.section	.text.uplo_erf_inv,"ax",@progbits
	.align	128
        .global         uplo_erf_inv
        .type           uplo_erf_inv,@function
        .size           uplo_erf_inv,(.L_x_682 - uplo_erf_inv)
        .other          uplo_erf_inv,@"STO_CUDA_ENTRY STV_DEFAULT"
uplo_erf_inv:
.text.uplo_erf_inv:
        /* <DEDUP_REMOVED lines=23> */
.L_x_77:
[----:B------:R-:W0:Y:S02]  /*0170*/  LDCU UR6, c[0x0][0x388] ;  /* 0x00007100ff0677ac */ /* 0x000e240008000800 */
[----:B0-----:R-:W-:Y:S02]  /*0180*/  IMAD R2, R0, UR6, RZ ;  /* 0x0000000600027c24 */ /* 0x001fe4000f8e02ff */
[----:B------:R-:W-:-:S05]  /*0190*/  IMAD R5, R3, UR6, RZ ;  /* 0x0000000603057c24 */ /* 0x000fca000f8e02ff */
[----:B------:R-:W-:-:S13]  /*01a0*/  ISETP.GE.AND P0, PT, R2, R5, PT ;  /* 0x000000050200720c */ /* 0x000fda0003f06270 */
[----:B------:R-:W-:Y:S05]  /*01b0*/  @!P0 EXIT ;  /* 0x000000000000894d */ /* 0x000fea0003800000 */
.L_x_78:
[----:B------:R-:W0:Y:S01]  /*01c0*/  LDCU.64 UR6, c[0x0][0x398] ;  /* 0x00007300ff0677ac */ /* 0x000e220008000a00 */
[----:B------:R-:W1:Y:S01]  /*01d0*/  LDC.64 R4, c[0x0][0x390] ;  /* 0x0000e400ff047b82 */ /* 0x000e620000000a00 */
[----:B0-----:R-:W-:-:S05]  /*01e0*/  IADD3 R2, PT, PT, R0, UR6, RZ ;  /* 0x0000000600027c10 */ /* 0x001fca000fffe0ff */
[----:B------:R-:W-:-:S04]  /*01f0*/  IMAD R7, R3, UR7, R2 ;  /* 0x0000000703077c24 */ /* 0x000fc8000f8e0202 */
[----:B-1----:R-:W-:-:S06]  /*0200*/  IMAD.WIDE R4, R7, 0x4, R4 ;  /* 0x0000000407047825 */ /* 0x002fcc00078e0204 */
[----:B------:R-:W2:Y:S01]  /*0210*/  LDG.E R4, desc[UR4][R4.64] ;  /* 0x0000000404047981 */ /* 0x000ea2000c1e1900 */
[----:B------:R-:W-:Y:S01]  /*0220*/  HFMA2 R7, -RZ, RZ, 0.1177978515625, 952 ;  /* 0x2f8a6370ff077431 */ /* 0x000fe200000001ff */
[----:B------:R-:W-:Y:S01]  /*0230*/  BSSY.RECONVERGENT B0, `(.L_x_79) ;  /* 0x000001b000007945 */ /* 0x000fe20003800200 */
[----:B--2---:R-:W-:-:S06]  /*0240*/  FFMA R2, R4, -R4, 1 ;  /* 0x3f80000004027423 */ /* 0x004fcc0000000804 */
[----:B------:R-:W0:Y:S02]  /*0250*/  MUFU.LG2 R2, R2 ;  /* 0x0000000200027308 */ /* 0x000e240000000c00 */
[C---:B0-----:R-:W-:Y:S01]  /*0260*/  FFMA R7, R2.reuse, R7, 9.4274286155382469587e-09 ;  /* 0x3221f64502077423 */ /* 0x041fe20000000007 */
[----:B------:R-:W-:-:S03]  /*0270*/  FSETP.GEU.AND P0, PT, R2, -8.1999998092651367188, PT ;  /* 0xc10333330200780b */ /* 0x000fc60003f0e000 */
        /* <DEDUP_REMOVED lines=8> */
[----:B------:R-:W-:Y:S01]  /*0300*/  FMUL R7, R4, R7 ;  /* 0x0000000704077220 */ /* 0x000fe20000400000 */
[----:B------:R-:W-:Y:S06]  /*0310*/  @P0 BRA `(.L_x_80) ;  /* 0x0000000000300947 */ /* 0x000fec0003800000 */
[----:B------:R-:W0:Y:S01]  /*0320*/  MUFU.RSQ R5, -R2 ;  /* 0x8000000200057308 */ /* 0x000e220000001400 */
[----:B------:R-:W-:Y:S02]  /*0330*/  MOV R6, 0x3f1704a1 ;  /* 0x3f1704a100067802 */ /* 0x000fe40000000f00 */
[----:B------:R-:W-:-:S03]  /*0340*/  FSETP.NEU.AND P0, PT, R2, -INF , PT ;  /* 0xff8000000200780b */ /* 0x000fc60003f0d000 */
[----:B0-----:R-:W-:Y:S01]  /*0350*/  FFMA R6, R5, -R6, -0.66300421953201293945 ;  /* 0xbf29baa505067423 */ /* 0x001fe20000000806 */
[----:B------:R-:W-:-:S03]  /*0360*/  FMUL R7, R2, -R5 ;  /* 0x8000000502077220 */ /* 0x000fc60000400000 */
[----:B------:R-:W-:-:S04]  /*0370*/  FFMA R6, R5, R6, 1.5970110893249511719 ;  /* 0x3fcc6adc05067423 */ /* 0x000fc80000000006 */
[----:B------:R-:W-:-:S04]  /*0380*/  FFMA R6, R5, R6, -0.67521554231643676758 ;  /* 0xbf2cdaed05067423 */ /* 0x000fc80000000006 */
[----:B------:R-:W-:-:S04]  /*0390*/  FFMA R6, R5, R6, -0.095224790275096893311 ;  /* 0xbdc3053705067423 */ /* 0x000fc80000000006 */
[----:B------:R-:W-:-:S04]  /*03a0*/  FFMA R6, R5, R6, 0.83535343408584594727 ;  /* 0x3f55d9b905067423 */ /* 0x000fc80000000006 */
[----:B------:R-:W-:-:S05]  /*03b0*/  FMUL R6, R6, R7 ;  /* 0x0000000706067220 */ /* 0x000fca0000400000 */
[----:B------:R-:W-:-:S04]  /*03c0*/  FSEL R7, R6, +INF , P0 ;  /* 0x7f80000006077808 */ /* 0x000fc80000000000 */
[----:B------:R-:W-:-:S07]  /*03d0*/  LOP3.LUT R7, R7, 0x80000000, R4, 0xb8, !PT ;  /* 0x8000000007077812 */ /* 0x000fce00078eb804 */
.L_x_80:
[----:B------:R-:W-:Y:S05]  /*03e0*/  BSYNC.RECONVERGENT B0 ;  /* 0x0000000000007941 */ /* 0x000fea0003800200 */
.L_x_79:
[----:B------:R-:W0:Y:S01]  /*03f0*/  LDCU.64 UR6, c[0x0][0x3a8] ;  /* 0x00007500ff0677ac */ /* 0x000e220008000a00 */
[----:B------:R-:W1:Y:S01]  /*0400*/  LDC.64 R4, c[0x0][0x3a0] ;  /* 0x0000e800ff047b82 */ /* 0x000e620000000a00 */
[----:B0-----:R-:W-:-:S05]  /*0410*/  IADD3 R0, PT, PT, R0, UR6, RZ ;  /* 0x0000000600007c10 */ /* 0x001fca000fffe0ff */
[----:B------:R-:W-:-:S04]  /*0420*/  IMAD R3, R3, UR7, R0 ;  /* 0x0000000703037c24 */ /* 0x000fc8000f8e0200 */
[----:B-1----:R-:W-:-:S05]  /*0430*/  IMAD.WIDE R2, R3, 0x4, R4 ;  /* 0x0000000403027825 */ /* 0x002fca00078e0204 */
[----:B------:R-:W-:Y:S01]  /*0440*/  STG.E desc[UR4][R2.64], R7 ;  /* 0x0000000702007986 */ /* 0x000fe2000c101904 */
[----:B------:R-:W-:Y:S05]  /*0450*/  EXIT ;  /* 0x000000000000794d */ /* 0x000fea0003800000 */
.L_x_81:
        /* <DEDUP_REMOVED lines=10> */
.L_x_682:


//--------------------- .text.uplo_erf            --------------------------
	.section	.text.uplo_erf,"ax",@progbits
	.align	128
        .global         uplo_erf
        .type           uplo_erf,@function
        .size           uplo_erf,(.L_x_683 - uplo_erf)
        .other          uplo_erf,@"STO_CUDA_ENTRY STV_DEFAULT"
uplo_erf:
.text.uplo_erf:
        /* <DEDUP_REMOVED lines=23> */
.L_x_82:
[----:B------:R-:W0:Y:S02]  /*0170*/  LDCU UR6, c[0x0][0x388] ;  /* 0x00007100ff0677ac */ /* 0x000e240008000800 */
[----:B0-----:R-:W-:Y:S02]  /*0180*/  IMAD R2, R3, UR6, RZ ;  /* 0x0000000603027c24 */ /* 0x001fe4000f8e02ff */
[----:B------:R-:W-:-:S05]  /*0190*/  IMAD R5, R0, UR6, RZ ;  /* 0x0000000600057c24 */ /* 0x000fca000f8e02ff */
[----:B------:R-:W-:-:S13]  /*01a0*/  ISETP.GE.AND P0, PT, R2, R5, PT ;  /* 0x000000050200720c */ /* 0x000fda0003f06270 */
[----:B------:R-:W-:Y:S05]  /*01b0*/  @!P0 EXIT ;  /* 0x000000000000894d */ /* 0x000fea0003800000 */
.L_x_83:
[----:B------:R-:W0:Y:S01]  /*01c0*/  LDCU.64 UR6, c[0x0][0x398] ;  /* 0x00007300ff0677ac */ /* 0x000e220008000a00 */
[----:B------:R-:W1:Y:S01]  /*01d0*/  LDC.64 R4, c[0x0][0x390] ;  /* 0x0000e400ff047b82 */ /* 0x000e620000000a00 */
[----:B0-----:R-:W-:-:S05]  /*01e0*/  IADD3 R7, PT, PT, R3, UR6, RZ ;  /* 0x0000000603077c10 */ /* 0x001fca000fffe0ff */
[----:B------:R-:W-:Y:S02]  /*01f0*/  IMAD R7, R0, UR7, R7 ;  /* 0x0000000700077c24 */ /* 0x000fe4000f8e0207 */
[----:B------:R-:W-:Y:S01]  /*0200*/  HFMA2 R6, -RZ, RZ, 0.61474609375, 16.90625 ;  /* 0x38eb4c3aff067431 */ /* 0x000fe200000001ff */
[----:B------:R-:W-:Y:S01]  /*0210*/  MOV R8, 0x3aae005b ;  /* 0x3aae005b00087802 */ /* 0x000fe20000000f00 */
[----:B------:R-:W-:Y:S02]  /*0220*/  IMAD.MOV.U32 R9, RZ, RZ, 0x3c09919f ;  /* 0x3c09919fff097424 */ /* 0x000fe400078e00ff */
[----:B------:R-:W-:Y:S02]  /*0230*/  HFMA2 R10, -RZ, RZ, 1.28515625, -179.25 ;  /* 0x3d24d99aff0a7431 */ /* 0x000fe400000001ff */
[----:B-1----:R-:W-:Y:S01]  /*0240*/  IMAD.WIDE R4, R7, 0x4, R4 ;  /* 0x0000000407047825 */ /* 0x002fe200078e0204 */
[----:B------:R-:W0:Y:S04]  /*0250*/  LDCU.64 UR6, c[0x0][0x3a8] ;  /* 0x00007500ff0677ac */ /* 0x000e280008000a00 */
[----:B------:R1:W2:Y:S02]  /*0260*/  LDG.E R2, desc[UR4][R4.64] ;  /* 0x0000000404027981 */ /* 0x0002a4000c1e1900 */
[----:B-1----:R-:W-:-:S02]  /*0270*/  MOV R4, 0x3e235519 ;  /* 0x3e23551900047802 */ /* 0x002fc40000000f00 */
[----:B0-----:R-:W-:Y:S01]  /*0280*/  IADD3 R3, PT, PT, R3, UR6, RZ ;  /* 0x0000000603037c10 */ /* 0x001fe2000fffe0ff */
[C---:B--2---:R-:W-:Y:S01]  /*0290*/  FMUL R7, R2.reuse, R2 ;  /* 0x0000000202077220 */ /* 0x044fe20000400000 */
[----:B------:R-:W-:-:S04]  /*02a0*/  FSETP.GE.AND P0, PT, |R2|, 1.0029599666595458984, PT ;  /* 0x3f8060fe0200780b */ /* 0x000fc80003f06200 */
[----:B------:R-:W-:Y:S02]  /*02b0*/  FSEL R7, |R2|, R7, P0 ;  /* 0x0000000702077208 */ /* 0x000fe40000000200 */
[----:B------:R-:W-:Y:S02]  /*02c0*/  FSEL R6, R6, 8.4834944573231041431e-05, P0 ;  /* 0x38b1e96a06067808 */ /* 0x000fe40000000000 */
[----:B------:R-:W-:Y:S02]  /*02d0*/  FSEL R8, -R8, -0.00082130916416645050049, P0 ;  /* 0xba574d2008087808 */ /* 0x000fe40000000100 */
[----:B------:R-:W-:Y:S02]  /*02e0*/  FSEL R9, R9, 0.0052134888246655464172, P0 ;  /* 0x3baad5ea09097808 */ /* 0x000fe40000000000 */
[----:B------:R-:W-:Y:S01]  /*02f0*/  FSEL R5, -R10, -0.026868773624300956726, P0 ;  /* 0xbcdc1be70a057808 */ /* 0x000fe20000000100 */
[----:B------:R-:W-:Y:S01]  /*0300*/  FFMA R6, R7, R6, R8 ;  /* 0x0000000607067223 */ /* 0x000fe20000000008 */
[----:B------:R-:W-:-:S03]  /*0310*/  IMAD.MOV.U32 R8, RZ, RZ, 0x3f69b4f9 ;  /* 0x3f69b4f9ff087424 */ /* 0x000fc600078e00ff */
[C---:B------:R-:W-:Y:S01]  /*0320*/  FFMA R6, R7.reuse, R6, R9 ;  /* 0x0000000607067223 */ /* 0x040fe20000000009 */
[----:B------:R-:W-:Y:S01]  /*0330*/  FSEL R9, R4, 0.11284004896879196167, P0 ;  /* 0x3de718af04097808 */ /* 0x000fe20000000000 */
[----:B------:R-:W-:Y:S02]  /*0340*/  HFMA2 R4, -RZ, RZ, 1.7822265625, 0.000185489654541015625 ;  /* 0x3f210a14ff047431 */ /* 0x000fe400000001ff */
[----:B------:R-:W-:Y:S01]  /*0350*/  FFMA R6, R7, R6, R5 ;  /* 0x0000000607067223 */ /* 0x000fe20000000005 */
[----:B------:R-:W-:-:S03]  /*0360*/  FSEL R5, R8, -0.37612664699554443359, P0 ;  /* 0xbec093ac08057808 */ /* 0x000fc60000000000 */
[----:B------:R-:W-:Y:S01]  /*0370*/  FFMA R6, R7, R6, R9 ;  /* 0x0000000607067223 */ /* 0x000fe20000000009 */
[----:B------:R-:W-:-:S03]  /*0380*/  FSEL R9, R4, 0.12837915122509002686, P0 ;  /* 0x3e0375d304097808 */ /* 0x000fc60000000000 */
[C---:B------:R-:W-:Y:S01]  /*0390*/  FFMA R6, R7.reuse, R6, R5 ;  /* 0x0000000607067223 */ /* 0x040fe20000000005 */
[----:B------:R-:W-:-:S03]  /*03a0*/  FSEL R5, -R7, R2, P0 ;  /* 0x0000000207057208 */ /* 0x000fc60000000100 */
[----:B------:R-:W-:Y:S01]  /*03b0*/  FFMA R6, R7, R6, R9 ;  /* 0x0000000607067223 */ /* 0x000fe20000000009 */
[----:B------:R-:W-:-:S03]  /*03c0*/  IMAD R9, R0, UR7, R3 ;  /* 0x0000000700097c24 */ /* 0x000fc6000f8e0203 */
[----:B------:R-:W-:Y:S02]  /*03d0*/  FFMA R7, R6, R5, R5 ;  /* 0x0000000506077223 */ /* 0x000fe40000000005 */
[----:B------:R-:W0:Y:S02]  /*03e0*/  LDC.64 R4, c[0x0][0x3a0] ;  /* 0x0000e800ff047b82 */ /* 0x000e240000000a00 */
[----:B------:R-:W1:Y:S02]  /*03f0*/  @P0 MUFU.EX2 R6, R7 ;  /* 0x0000000700060308 */ /* 0x000e640000000800 */
[----:B-1----:R-:W-:Y:S01]  /*0400*/  @P0 FADD R3, -R6, 1 ;  /* 0x3f80000006030421 */ /* 0x002fe20000000100 */
[----:B0-----:R-:W-:-:S04]  /*0410*/  IMAD.WIDE R4, R9, 0x4, R4 ;  /* 0x0000000409047825 */ /* 0x001fc800078e0204 */
[----:B------:R-:W-:-:S05]  /*0420*/  @P0 LOP3.LUT R7, R3, 0x80000000, R2, 0xb8, !PT ;  /* 0x8000000003070812 */ /* 0x000fca00078eb802 */
[----:B------:R-:W-:Y:S01]  /*0430*/  STG.E desc[UR4][R4.64], R7 ;  /* 0x0000000704007986 */ /* 0x000fe2000c101904 */
[----:B------:R-:W-:Y:S05]  /*0440*/  EXIT ;  /* 0x000000000000794d */ /* 0x000fea0003800000 */
.L_x_84:
        /* <DEDUP_REMOVED lines=11> */
.L_x_683:


//--------------------- .text.uplo_atanh          --------------------------
	.section	.text.uplo_atanh,"ax",@progbits
	.align	128
        .global         uplo_atanh
        .type           uplo_atanh,@function
        .size           uplo_atanh,(.L_x_684 - uplo_atanh)
        .other          uplo_atanh,@"STO_CUDA_ENTRY STV_DEFAULT"
uplo_atanh:
.text.uplo_atanh:
        /* <DEDUP_REMOVED lines=23> */
.L_x_85:
[----:B------:R-:W0:Y:S02]  /*0170*/  LDCU UR6, c[0x0][0x388] ;  /* 0x00007100ff0677ac */ /* 0x000e240008000800 */
[----:B0-----:R-:W-:Y:S02]  /*0180*/  IMAD R2, R0, UR6, RZ ;  /* 0x0000000600027c24 */ /* 0x001fe4000f8e02ff */
[----:B------:R-:W-:-:S05]  /*0190*/  IMAD R5, R3, UR6, RZ ;  /* 0x0000000603057c24 */ /* 0x000fca000f8e02ff */
[----:B------:R-:W-:-:S13]  /*01a0*/  ISETP.GE.AND P0, PT, R2, R5, PT ;  /* 0x000000050200720c */ /* 0x000fda0003f06270 */
[----:B------:R-:W-:Y:S05]  /*01b0*/  @!P0 EXIT ;  /* 0x000000000000894d */ /* 0x000fea0003800000 */
.L_x_86:
[----:B------:R-:W0:Y:S01]  /*01c0*/  LDCU.64 UR6, c[0x0][0x398] ;  /* 0x00007300ff0677ac */ /* 0x000e220008000a00 */
[----:B------:R-:W1:Y:S01]  /*01d0*/  LDC.64 R4, c[0x0][0x390] ;  /* 0x0000e400ff047b82 */ /* 0x000e620000000a00 */
[----:B0-----:R-:W-:-:S05]  /*01e0*/  IADD3 R2, PT, PT, R0, UR6, RZ ;  /* 0x0000000600027c10 */ /* 0x001fca000fffe0ff */
[----:B------:R-:W-:Y:S01]  /*01f0*/  IMAD R7, R3, UR7, R2 ;  /* 0x0000000703077c24 */ /* 0x000fe2000f8e0202 */
[----:B------:R-:W0:Y:S03]  /*0200*/  LDCU.64 UR6, c[0x0][0x3a8] ;  /* 0x00007500ff0677ac */ /* 0x000e260008000a00 */
[----:B-1----:R-:W-:-:S05]  /*0210*/  IMAD.WIDE R4, R7, 0x4, R4 ;  /* 0x0000000407047825 */ /* 0x002fca00078e0204 */
[----:B------:R-:W2:Y:S01]  /*0220*/  LDG.E R2, desc[UR4][R4.64] ;  /* 0x0000000404027981 */ /* 0x000ea2000c1e1900 */
[----:B0-----:R-:W-:Y:S01]  /*0230*/  IADD3 R0, PT, PT, R0, UR6, RZ ;  /* 0x0000000600007c10 */ /* 0x001fe2000fffe0ff */
[C---:B--2---:R-:W-:Y:S01]  /*0240*/  FADD R7, -|R2|.reuse, 1 ;  /* 0x3f80000002077421 */ /* 0x044fe20000000300 */
[----:B------:R-:W-:-:S05]  /*0250*/  FSETP.GT.AND P0, PT, |R2|, 8.50705917302346158658e+37, PT ;  /* 0x7e8000000200780b */ /* 0x000fca0003f04200 */
[----:B------:R-:W0:Y:S02]  /*0260*/  MUFU.RCP R7, R7 ;  /* 0x0000000700077308 */ /* 0x000e240000001000 */
[----:B0-----:R-:W-:-:S04]  /*0270*/  FADD R9, R7, R7 ;  /* 0x0000000707097221 */ /* 0x001fc80000000000 */
[----:B------:R-:W-:-:S05]  /*0280*/  FMUL R6, |R2|, R9 ;  /* 0x0000000902067220 */ /* 0x000fca0000400200 */
[----:B------:R-:W-:-:S04]  /*0290*/  FSEL R6, R6, -2, !P0 ;  /* 0xc000000006067808 */ /* 0x000fc80004000000 */
[C---:B------:R-:W-:Y:S01]  /*02a0*/  ISETP.GE.U32.AND P0, PT, R6.reuse, 0x7f800000, PT ;  /* 0x7f8000000600780c */ /* 0x040fe20003f06070 */
[----:B------:R-:W-:-:S03]  /*02b0*/  FADD.RZ R8, R6, 1 ;  /* 0x3f80000006087421 */ /* 0x000fc6000000c000 */
[----:B------:R-:W-:Y:S02]  /*02c0*/  ISETP.GT.AND P1, PT, R6, -0x40800000, P0 ;  /* 0xbf8000000600780c */ /* 0x000fe40000724270 */
[----:B------:R-:W-:-:S04]  /*02d0*/  IADD3 R8, PT, PT, R8, -0x3f400000, RZ ;  /* 0xc0c0000008087810 */ /* 0x000fc80007ffe0ff */
[----:B------:R-:W-:Y:S01]  /*02e0*/  LOP3.LUT R9, R8, 0xff800000, RZ, 0xc0, !PT ;  /* 0xff80000008097812 */ /* 0x000fe200078ec0ff */
[----:B------:R-:W-:-:S03]  /*02f0*/  HFMA2 R8, -RZ, RZ, 1.625, 0 ;  /* 0x3e800000ff087431 */ /* 0x000fc600000001ff */
[----:B------:R-:W-:Y:S02]  /*0300*/  IADD3 R5, PT, PT, -R9, 0x40800000, RZ ;  /* 0x4080000009057810 */ /* 0x000fe40007ffe1ff */
[-C--:B------:R-:W-:Y:S02]  /*0310*/  IADD3 R4, PT, PT, R6, -R9.reuse, RZ ;  /* 0x8000000906047210 */ /* 0x080fe40007ffe0ff */
[----:B------:R-:W-:Y:S01]  /*0320*/  I2FP.F32.S32 R9, R9 ;  /* 0x0000000900097245 */ /* 0x000fe20000201400 */
[----:B------:R-:W-:Y:S01]  /*0330*/  FFMA R5, R5, R8, -1 ;  /* 0xbf80000005057423 */ /* 0x000fe20000000008 */
[----:B------:R-:W-:-:S03]  /*0340*/  MOV R8, 0x3d39bf78 ;  /* 0x3d39bf7800087802 */ /* 0x000fc60000000f00 */
[----:B------:R-:W-:Y:S01]  /*0350*/  FMUL R9, R9, 1.1920928955078125e-07 ;  /* 0x3400000009097820 */ /* 0x000fe20000400000 */
[----:B------:R-:W-:-:S04]  /*0360*/  FADD R7, R4, R5 ;  /* 0x0000000504077221 */ /* 0x000fc80000000000 */
[----:B------:R-:W-:-:S04]  /*0370*/  FFMA R4, R7, -R8, 0.10546888411045074463 ;  /* 0x3dd8001207047423 */ /* 0x000fc80000000808 */
[----:B------:R-:W-:-:S04]  /*0380*/  FFMA R4, R7, R4, -0.13229703903198242188 ;  /* 0xbe0778e007047423 */ /* 0x000fc80000000004 */
[----:B------:R-:W-:-:S04]  /*0390*/  FFMA R4, R7, R4, 0.14491446316242218018 ;  /* 0x3e14647507047423 */ /* 0x000fc80000000004 */
[----:B------:R-:W-:-:S04]  /*03a0*/  FFMA R4, R7, R4, -0.16641564667224884033 ;  /* 0xbe2a68dd07047423 */ /* 0x000fc80000000004 */
[----:B------:R-:W-:-:S04]  /*03b0*/  FFMA R4, R7, R4, 0.19988867640495300293 ;  /* 0x3e4caf9e07047423 */ /* 0x000fc80000000004 */
[----:B------:R-:W-:-:S04]  /*03c0*/  FFMA R4, R7, R4, -0.25000196695327758789 ;  /* 0xbe80004207047423 */ /* 0x000fc80000000004 */
[----:B------:R-:W-:-:S04]  /*03d0*/  FFMA R4, R7, R4, 0.33333510160446166992 ;  /* 0x3eaaaae607047423 */ /* 0x000fc80000000004 */
[C---:B------:R-:W-:Y:S02]  /*03e0*/  FFMA R8, R7.reuse, R4, -0.5 ;  /* 0xbf00000007087423 */ /* 0x040fe40000000004 */
[----:B------:R-:W0:Y:S02]  /*03f0*/  LDC.64 R4, c[0x0][0x3a0] ;  /* 0x0000e800ff047b82 */ /* 0x000e240000000a00 */
[----:B------:R-:W-:-:S04]  /*0400*/  FMUL R8, R7, R8 ;  /* 0x0000000807087220 */ /* 0x000fc80000400000 */
[----:B------:R-:W-:Y:S01]  /*0410*/  FFMA R8, R7, R8, R7 ;  /* 0x0000000807087223 */ /* 0x000fe20000000007 */
[----:B------:R-:W-:-:S03]  /*0420*/  @P0 MOV R7, 0x7f800000 ;  /* 0x7f80000000070802 */ /* 0x000fc60000000f00 */
[----:B------:R-:W-:Y:S01]  /*0430*/  FFMA R8, R9, 0.69314718246459960938, R8 ;  /* 0x3f31721809087823 */ /* 0x000fe20000000008 */
[----:B------:R-:W-:Y:S02]  /*0440*/  HFMA2 R9, -RZ, RZ, 1.75, 0 ;  /* 0x3f000000ff097431 */ /* 0x000fe400000001ff */
[C---:B------:R-:W-:Y:S01]  /*0450*/  @P1 FFMA R8, R6.reuse, R7, +INF ;  /* 0x7f80000006081423 */ /* 0x040fe20000000007 */
[----:B------:R-:W-:Y:S01]  /*0460*/  @P0 FSETP.NEU.AND P1, PT, R6, RZ, PT ;  /* 0x000000ff0600020b */ /* 0x000fe20003f2d000 */
[----:B------:R-:W-:-:S03]  /*0470*/  IMAD R7, R3, UR7, R0 ;  /* 0x0000000703077c24 */ /* 0x000fc6000f8e0200 */
[----:B------:R-:W-:Y:S02]  /*0480*/  @P0 FSEL R8, R8, -RZ, P1 ;  /* 0x800000ff08080208 */ /* 0x000fe40000800000 */
[----:B------:R-:W-:Y:S01]  /*0490*/  LOP3.LUT R3, R9, 0x80000000, R2, 0xb8, !PT ;  /* 0x8000000009037812 */ /* 0x000fe200078eb802 */
[----:B0-----:R-:W-:-:S04]  /*04a0*/  IMAD.WIDE R4, R7, 0x4, R4 ;  /* 0x0000000407047825 */ /* 0x001fc800078e0204 */
[----:B------:R-:W-:-:S05]  /*04b0*/  FMUL R3, R3, R8 ;  /* 0x0000000803037220 */ /* 0x000fca0000400000 */
[----:B------:R-:W-:Y:S01]  /*04c0*/  STG.E desc[UR4][R4.64], R3 ;  /* 0x0000000304007986 */ /* 0x000fe2000c101904 */
[----:B------:R-:W-:Y:S05]  /*04d0*/  EXIT ;  /* 0x000000000000794d */ /* 0x000fea0003800000 */
.L_x_87:
        /* <DEDUP_REMOVED lines=10> */
.L_x_684:


//--------------------- .text.uplo_acosh          --------------------------
	.section	.text.uplo_acosh,"ax",@progbits
	.align	128
        .global         uplo_acosh
        .type           uplo_acosh,@function
        .size           uplo_acosh,(.L_x_685 - uplo_acosh)
        .other          uplo_acosh,@"STO_CUDA_ENTRY STV_DEFAULT"
uplo_acosh:
.text.uplo_acosh:
        /* <DEDUP_REMOVED lines=23> */
.L_x_88:
[----:B------:R-:W0:Y:S02]  /*0170*/  LDCU UR6, c[0x0][0x388] ;  /* 0x00007100ff0677ac */ /* 0x000e240008000800 */
[----:B0-----:R-:W-:Y:S02]  /*0180*/  IMAD R2, R3, UR6, RZ ;  /* 0x0000000603027c24 */ /* 0x001fe4000f8e02ff */
[----:B------:R-:W-:-:S05]  /*0190*/  IMAD R5, R0, UR6, RZ ;  /* 0x0000000600057c24 */ /* 0x000fca000f8e02ff */
[----:B------:R-:W-:-:S13]  /*01a0*/  ISETP.GE.AND P0, PT, R2, R5, PT ;  /* 0x000000050200720c */ /* 0x000fda0003f06270 */
[----:B------:R-:W-:Y:S05]  /*01b0*/  @!P0 EXIT ;  /* 0x000000000000894d */ /* 0x000fea0003800000 */
.L_x_89:
[----:B------:R-:W0:Y:S01]  /*01c0*/  LDCU.64 UR6, c[0x0][0x398] ;  /* 0x00007300ff0677ac */ /* 0x000e220008000a00 */
[----:B------:R-:W1:Y:S01]  /*01d0*/  LDC.64 R4, c[0x0][0x390] ;  /* 0x0000e400ff047b82 */ /* 0x000e620000000a00 */
[----:B0-----:R-:W-:-:S05]  /*01e0*/  IADD3 R7, PT, PT, R3, UR6, RZ ;  /* 0x0000000603077c10 */ /* 0x001fca000fffe0ff */
[----:B------:R-:W-:Y:S01]  /*01f0*/  IMAD R7, R0, UR7, R7 ;  /* 0x0000000700077c24 */ /* 0x000fe2000f8e0207 */
[----:B------:R-:W0:Y:S03]  /*0200*/  LDCU.64 UR6, c[0x0][0x3a8] ;  /* 0x00007500ff0677ac */ /* 0x000e260008000a00 */
[----:B-1----:R-:W-:-:S06]  /*0210*/  IMAD.WIDE R4, R7, 0x4, R4 ;  /* 0x0000000407047825 */ /* 0x002fcc00078e0204 */
[----:B------:R-:W2:Y:S01]  /*0220*/  LDG.E R4, desc[UR4][R4.64] ;  /* 0x0000000404047981 */ /* 0x000ea2000c1e1900 */
[----:B0-----:R-:W-:-:S05]  /*0230*/  IADD3 R3, PT, PT, R3, UR6, RZ ;  /* 0x0000000603037c10 */ /* 0x001fca000fffe0ff */
[----:B------:R-:W-:Y:S02]  /*0240*/  IMAD R3, R0, UR7, R3 ;  /* 0x0000000700037c24 */ /* 0x000fe4000f8e0203 */
[C---:B--2---:R-:W-:Y:S01]  /*0250*/  FFMA R6, R4.reuse, R4, -1 ;  /* 0xbf80000004067423 */ /* 0x044fe20000000004 */
[----:B------:R-:W-:-:S03]  /*0260*/  FADD R2, R4, -1 ;  /* 0xbf80000004027421 */ /* 0x000fc60000000000 */
[----:B------:R-:W0:Y:S01]  /*0270*/  MUFU.RSQ R7, R6 ;  /* 0x0000000600077308 */ /* 0x000e220000001400 */
[----:B------:R-:W-:Y:S02]  /*0280*/  FSETP.NEU.AND P1, PT, R6, RZ, PT ;  /* 0x000000ff0600720b */ /* 0x000fe40003f2d000 */
[----:B------:R-:W-:Y:S01]  /*0290*/  ISETP.GT.U32.AND P0, PT, R2, 0x4b000000, PT ;  /* 0x4b0000000200780c */ /* 0x000fe20003f04070 */
[----:B0-----:R-:W-:Y:S01]  /*02a0*/  FMUL R9, R6, R7 ;  /* 0x0000000706097220 */ /* 0x001fe20000400000 */
[----:B------:R-:W-:-:S03]  /*02b0*/  FMUL R8, R7, 0.5 ;  /* 0x3f00000007087820 */ /* 0x000fc60000400000 */
[----:B------:R-:W-:Y:S01]  /*02c0*/  FFMA R7, -R9, R9, R6 ;  /* 0x0000000909077223 */ /* 0x000fe20000000106 */
[----:B------:R-:W-:-:S03]  /*02d0*/  HFMA2 R6, -RZ, RZ, 1.625, 0 ;  /* 0x3e800000ff067431 */ /* 0x000fc600000001ff */
[----:B------:R-:W-:Y:S01]  /*02e0*/  FFMA R7, R8, R7, R9 ;  /* 0x0000000708077223 */ /* 0x000fe20000000009 */
[----:B------:R-:W-:-:S04]  /*02f0*/  MOV R9, 0x3d39bf78 ;  /* 0x3d39bf7800097802 */ /* 0x000fc80000000f00 */
[----:B------:R-:W-:-:S04]  /*0300*/  FSEL R7, R7, RZ, P1 ;  /* 0x000000ff07077208 */ /* 0x000fc80000800000 */
[----:B------:R-:W-:-:S05]  /*0310*/  FSEL R7, R7, -1.0000001192092895508, !P0 ;  /* 0xbf80000107077808 */ /* 0x000fca0004000000 */
[----:B------:R-:W-:-:S04]  /*0320*/  FADD R7, R2, R7 ;  /* 0x0000000702077221 */ /* 0x000fc80000000000 */
[C---:B------:R-:W-:Y:S01]  /*0330*/  FADD.RZ R2, R7.reuse, 1 ;  /* 0x3f80000007027421 */ /* 0x040fe2000000c000 */
[----:B------:R-:W-:-:S04]  /*0340*/  ISETP.GE.U32.AND P1, PT, R7, 0x7f800000, PT ;  /* 0x7f8000000700780c */ /* 0x000fc80003f26070 */
[----:B------:R-:W-:Y:S02]  /*0350*/  IADD3 R2, PT, PT, R2, -0x3f400000, RZ ;  /* 0xc0c0000002027810 */ /* 0x000fe40007ffe0ff */
[----:B------:R-:W-:Y:S02]  /*0360*/  ISETP.GT.AND P2, PT, R7, -0x40800000, P1 ;  /* 0xbf8000000700780c */ /* 0x000fe40000f44270 */
[----:B------:R-:W-:-:S04]  /*0370*/  LOP3.LUT R2, R2, 0xff800000, RZ, 0xc0, !PT ;  /* 0xff80000002027812 */ /* 0x000fc800078ec0ff */
[----:B------:R-:W-:Y:S02]  /*0380*/  IADD3 R5, PT, PT, -R2, 0x40800000, RZ ;  /* 0x4080000002057810 */ /* 0x000fe40007ffe1ff */
[-C--:B------:R-:W-:Y:S02]  /*0390*/  IADD3 R4, PT, PT, R7, -R2.reuse, RZ ;  /* 0x8000000207047210 */ /* 0x080fe40007ffe0ff */
[----:B------:R-:W-:Y:S01]  /*03a0*/  I2FP.F32.S32 R2, R2 ;  /* 0x0000000200027245 */ /* 0x000fe20000201400 */
[----:B------:R-:W-:-:S04]  /*03b0*/  FFMA R5, R5, R6, -1 ;  /* 0xbf80000005057423 */ /* 0x000fc80000000006 */
[----:B------:R-:W-:Y:S01]  /*03c0*/  FADD R6, R4, R5 ;  /* 0x0000000504067221 */ /* 0x000fe20000000000 */
[----:B------:R-:W-:-:S03]  /*03d0*/  FMUL R2, R2, 1.1920928955078125e-07 ;  /* 0x3400000002027820 */ /* 0x000fc60000400000 */
[----:B------:R-:W-:-:S04]  /*03e0*/  FFMA R5, R6, -R9, 0.10546888411045074463 ;  /* 0x3dd8001206057423 */ /* 0x000fc80000000809 */
[----:B------:R-:W-:-:S04]  /*03f0*/  FFMA R5, R6, R5, -0.13229703903198242188 ;  /* 0xbe0778e006057423 */ /* 0x000fc80000000005 */
[----:B------:R-:W-:-:S04]  /*0400*/  FFMA R5, R6, R5, 0.14491446316242218018 ;  /* 0x3e14647506057423 */ /* 0x000fc80000000005 */
[----:B------:R-:W-:-:S04]  /*0410*/  FFMA R5, R6, R5, -0.16641564667224884033 ;  /* 0xbe2a68dd06057423 */ /* 0x000fc80000000005 */
[----:B------:R-:W-:-:S04]  /*0420*/  FFMA R5, R6, R5, 0.19988867640495300293 ;  /* 0x3e4caf9e06057423 */ /* 0x000fc80000000005 */
[----:B------:R-:W-:-:S04]  /*0430*/  FFMA R5, R6, R5, -0.25000196695327758789 ;  /* 0xbe80004206057423 */ /* 0x000fc80000000005 */
[----:B------:R-:W-:-:S04]  /*0440*/  FFMA R5, R6, R5, 0.33333510160446166992 ;  /* 0x3eaaaae606057423 */ /* 0x000fc80000000005 */
[----:B------:R-:W-:-:S04]  /*0450*/  FFMA R5, R6, R5, -0.5 ;  /* 0xbf00000006057423 */ /* 0x000fc80000000005 */
[C---:B------:R-:W-:Y:S02]  /*0460*/  FMUL R9, R6.reuse, R5 ;  /* 0x0000000506097220 */ /* 0x040fe40000400000 */
[----:B------:R-:W0:Y:S02]  /*0470*/  LDC.64 R4, c[0x0][0x3a0] ;  /* 0x0000e800ff047b82 */ /* 0x000e240000000a00 */
[----:B------:R-:W-:Y:S01]  /*0480*/  FFMA R9, R6, R9, R6 ;  /* 0x0000000906097223 */ /* 0x000fe20000000006 */
[----:B------:R-:W-:-:S03]  /*0490*/  @P1 MOV R6, 0x7f800000 ;  /* 0x7f80000000061802 */ /* 0x000fc60000000f00 */
[----:B------:R-:W-:Y:S02]  /*04a0*/  FFMA R2, R2, 0.69314718246459960938, R9 ;  /* 0x3f31721802027823 */ /* 0x000fe40000000009 */
[C---:B------:R-:W-:Y:S01]  /*04b0*/  @P2 FFMA R2, R7.reuse, R6, +INF ;  /* 0x7f80000007022423 */ /* 0x040fe20000000006 */
[----:B------:R-:W-:-:S04]  /*04c0*/  @P1 FSETP.NEU.AND P2, PT, R7, RZ, PT ;  /* 0x000000ff0700120b */ /* 0x000fc80003f4d000 */
[----:B------:R-:W-:-:S04]  /*04d0*/  @P1 FSEL R2, R2, -RZ, P2 ;  /* 0x800000ff02021208 */ /* 0x000fc80001000000 */
[----:B------:R-:W-:-:S05]  /*04e0*/  MOV R7, R2 ;  /* 0x0000000200077202 */ /* 0x000fca0000000f00 */
[----:B------:R-:W-:Y:S01]  /*04f0*/  @P0 FADD R7, R7, 0.69314718246459960938 ;  /* 0x3f31721807070421 */ /* 0x000fe20000000000 */
[----:B0-----:R-:W-:-:S05]  /*0500*/  IMAD.WIDE R2, R3, 0x4, R4 ;  /* 0x0000000403027825 */ /* 0x001fca00078e0204 */
[----:B------:R-:W-:Y:S01]  /*0510*/  STG.E desc[UR4][R2.64], R7 ;  /* 0x0000000702007986 */ /* 0x000fe2000c101904 */
[----:B------:R-:W-:Y:S05]  /*0520*/  EXIT ;  /* 0x000000000000794d */ /* 0x000fea0003800000 */
.L_x_90:
        /* <DEDUP_REMOVED lines=13> */
.L_x_685:


//--------------------- .text.uplo_asinh          --------------------------
	.section	.text.uplo_asinh,"ax",@progbits
	.align	128
        .global         uplo_asinh
        .type           uplo_asinh,@function
        .size           uplo_asinh,(.L_x_686 - uplo_asinh)
        .other          uplo_asinh,@"STO_CUDA_ENTRY STV_DEFAULT"
uplo_asinh:
.text.uplo_asinh:
        /* <DEDUP_REMOVED lines=23> */
.L_x_91:
[----:B------:R-:W0:Y:S02]  /*0170*/  LDCU UR6, c[0x0][0x388] ;  /* 0x00007100ff0677ac */ /* 0x000e240008000800 */
[----:B0-----:R-:W-:Y:S02]  /*0180*/  IMAD R2, R0, UR6, RZ ;  /* 0x0000000600027c24 */ /* 0x001fe4000f8e02ff */
[----:B------:R-:W-:-:S05]  /*0190*/  IMAD R5, R3, UR6, RZ ;  /* 0x0000000603057c24 */ /* 0x000fca000f8e02ff */
[----:B------:R-:W-:-:S13]  /*01a0*/  ISETP.GE.AND P0, PT, R2, R5, PT ;  /* 0x000000050200720c */ /* 0x000fda0003f06270 */
[----:B------:R-:W-:Y:S05]  /*01b0*/  @!P0 EXIT ;  /* 0x000000000000894d */ /* 0x000fea0003800000 */
.L_x_92:
[----:B------:R-:W0:Y:S01]  /*01c0*/  LDCU.64 UR6, c[0x0][0x398] ;  /* 0x00007300ff0677ac */ /* 0x000e220008000a00 */
[----:B------:R-:W1:Y:S01]  /*01d0*/  LDC.64 R4, c[0x0][0x390] ;  /* 0x0000e400ff047b82 */ /* 0x000e620000000a00 */
[----:B0-----:R-:W-:-:S05]  /*01e0*/  IADD3 R2, PT, PT, R0, UR6, RZ ;  /* 0x0000000600027c10 */ /* 0x001fca000fffe0ff */
[----:B------:R-:W-:Y:S02]  /*01f0*/  IMAD R7, R3, UR7, R2 ;  /* 0x0000000703077c24 */ /* 0x000fe4000f8e0202 */
[----:B------:R-:W-:Y:S01]  /*0200*/  HFMA2 R10, -RZ, RZ, 1.625, 0 ;  /* 0x3e800000ff0a7431 */ /* 0x000fe200000001ff */
[----:B------:R-:W0:Y:S01]  /*0210*/  LDCU.64 UR6, c[0x0][0x3a8] ;  /* 0x00007500ff0677ac */ /* 0x000e220008000a00 */
[----:B-1----:R-:W-:-:S05]  /*0220*/  IMAD.WIDE R4, R7, 0x4, R4 ;  /* 0x0000000407047825 */ /* 0x002fca00078e0204 */
[----:B------:R-:W2:Y:S01]  /*0230*/  LDG.E R2, desc[UR4][R4.64] ;  /* 0x0000000404027981 */ /* 0x000ea2000c1e1900 */
[----:B0-----:R-:W-:-:S05]  /*0240*/  IADD3 R0, PT, PT, R0, UR6, RZ ;  /* 0x0000000600007c10 */ /* 0x001fca000fffe0ff */
[----:B------:R-:W-:Y:S02]  /*0250*/  IMAD R3, R3, UR7, R0 ;  /* 0x0000000703037c24 */ /* 0x000fe4000f8e0200 */
[C---:B--2---:R-:W-:Y:S01]  /*0260*/  FFMA R6, R2.reuse, R2, 1 ;  /* 0x3f80000002067423 */ /* 0x044fe20000000002 */
[----:B------:R-:W-:-:S03]  /*0270*/  FSETP.GT.AND P0, PT, |R2|, 8388608, PT ;  /* 0x4b0000000200780b */ /* 0x000fc60003f04200 */
[----:B------:R-:W0:Y:S02]  /*0280*/  MUFU.RSQ R7, R6 ;  /* 0x0000000600077308 */ /* 0x000e240000001400 */
[----:B0-----:R-:W-:-:S06]  /*0290*/  FFMA R7, R6, R7, 1 ;  /* 0x3f80000006077423 */ /* 0x001fcc0000000007 */
[----:B------:R-:W0:Y:S02]  /*02a0*/  MUFU.RCP R7, R7 ;  /* 0x0000000700077308 */ /* 0x000e240000001000 */
[----:B0-----:R-:W-:Y:S01]  /*02b0*/  FMUL R9, |R2|, R7 ;  /* 0x0000000702097220 */ /* 0x001fe20000400200 */
[----:B------:R-:W-:-:S03]  /*02c0*/  MOV R7, 0x3d39bf78 ;  /* 0x3d39bf7800077802 */ /* 0x000fc60000000f00 */
[----:B------:R-:W-:-:S05]  /*02d0*/  FFMA R9, |R2|, R9, |R2| ;  /* 0x0000000902097223 */ /* 0x000fca0000000602 */
[----:B------:R-:W-:-:S04]  /*02e0*/  FSEL R9, |R2|, R9, P0 ;  /* 0x0000000902097208 */ /* 0x000fc80000000200 */
[C---:B------:R-:W-:Y:S01]  /*02f0*/  ISETP.GE.U32.AND P1, PT, R9.reuse, 0x7f800000, PT ;  /* 0x7f8000000900780c */ /* 0x040fe20003f26070 */
[----:B------:R-:W-:-:S03]  /*0300*/  FADD.RZ R8, R9, 1 ;  /* 0x3f80000009087421 */ /* 0x000fc6000000c000 */
[----:B------:R-:W-:Y:S02]  /*0310*/  ISETP.GT.AND P2, PT, R9, -0x40800000, P1 ;  /* 0xbf8000000900780c */ /* 0x000fe40000f44270 */
[----:B------:R-:W-:-:S04]  /*0320*/  IADD3 R8, PT, PT, R8, -0x3f400000, RZ ;  /* 0xc0c0000008087810 */ /* 0x000fc80007ffe0ff */
[----:B------:R-:W-:-:S03]  /*0330*/  LOP3.LUT R8, R8, 0xff800000, RZ, 0xc0, !PT ;  /* 0xff80000008087812 */ /* 0x000fc600078ec0ff */
[----:B------:R-:W-:Y:S02]  /*0340*/  @P1 MOV R6, 0x7f800000 ;  /* 0x7f80000000061802 */ /* 0x000fe40000000f00 */
        /* <DEDUP_REMOVED lines=14> */
[----:B------:R-:W-:-:S04]  /*0430*/  FMUL R5, R4, R5 ;  /* 0x0000000504057220 */ /* 0x000fc80000400000 */
[----:B------:R-:W-:-:S04]  /*0440*/  FFMA R5, R4, R5, R4 ;  /* 0x0000000504057223 */ /* 0x000fc80000000004 */
[----:B------:R-:W-:Y:S01]  /*0450*/  FFMA R8, R8, 0.69314718246459960938, R5 ;  /* 0x3f31721808087823 */ /* 0x000fe20000000005 */
[C---:B------:R-:W-:Y:S01]  /*0460*/  @P2 FFMA R8, R9.reuse, R6, +INF ;  /* 0x7f80000009082423 */ /* 0x040fe20000000006 */
[----:B------:R-:W0:Y:S01]  /*0470*/  LDC.64 R4, c[0x0][0x3a0] ;  /* 0x0000e800ff047b82 */ /* 0x000e220000000a00 */
[----:B------:R-:W-:-:S04]  /*0480*/  @P1 FSETP.NEU.AND P2, PT, R9, RZ, PT ;  /* 0x000000ff0900120b */ /* 0x000fc80003f4d000 */
[----:B------:R-:W-:-:S05]  /*0490*/  @P1 FSEL R8, R8, -RZ, P2 ;  /* 0x800000ff08081208 */ /* 0x000fca0001000000 */
[----:B------:R-:W-:Y:S01]  /*04a0*/  @P0 FADD R8, R8, 0.69314718246459960938 ;  /* 0x3f31721808080421 */ /* 0x000fe20000000000 */
[----:B------:R-:W-:-:S04]  /*04b0*/  FSETP.NAN.AND P0, PT, |R2|, |R2|, PT ;  /* 0x400000020200720b */ /* 0x000fc80003f08200 */
[----:B------:R-:W-:Y:S01]  /*04c0*/  LOP3.LUT R0, R8, 0x80000000, R2, 0xb8, !PT ;  /* 0x8000000008007812 */ /* 0x000fe200078eb802 */
[----:B0-----:R-:W-:-:S03]  /*04d0*/  IMAD.WIDE R2, R3, 0x4, R4 ;  /* 0x0000000403027825 */ /* 0x001fc600078e0204 */
[----:B------:R-:W-:-:S05]  /*04e0*/  FSEL R5, R0, R8, !P0 ;  /* 0x0000000800057208 */ /* 0x000fca0004000000 */
[----:B------:R-:W-:Y:S01]  /*04f0*/  STG.E desc[UR4][R2.64], R5 ;  /* 0x0000000502007986 */ /* 0x000fe2000c101904 */
[----:B------:R-:W-:Y:S05]  /*0500*/  EXIT ;  /* 0x000000000000794d */ /* 0x000fea0003800000 */
.L_x_93:
        /* <DEDUP_REMOVED lines=15> */
.L_x_686:


//--------------------- .text.uplo_tanh           --------------------------
	.section	.text.uplo_tanh,"ax",@progbits
	.align	128
        .global         uplo_tanh
        .type           uplo_tanh,@function
        .size           uplo_tanh,(.L_x_687 - uplo_tanh)
        .other          uplo_tanh,@"STO_CUDA_ENTRY STV_DEFAULT"
uplo_tanh:
.text.uplo_tanh:
        /* <DEDUP_REMOVED lines=23> */
.L_x_94:
[----:B------:R-:W0:Y:S02]  /*0170*/  LDCU UR6, c[0x0][0x388] ;  /* 0x00007100ff0677ac */ /* 0x000e240008000800 */
[----:B0-----:R-:W-:Y:S02]  /*0180*/  IMAD R2, R0, UR6, RZ ;  /* 0x0000000600027c24 */ /* 0x001fe4000f8e02ff */
[----:B------:R-:W-:-:S05]  /*0190*/  IMAD R3, R7, UR6, RZ ;  /* 0x0000000607037c24 */ /* 0x000fca000f8e02ff */
[----:B------:R-:W-:-:S13]  /*01a0*/  ISETP.GE.AND P0, PT, R2, R3, PT ;  /* 0x000000030200720c */ /* 0x000fda0003f06270 */
[----:B------:R-:W-:Y:S05]  /*01b0*/  @!P0 EXIT ;  /* 0x000000000000894d */ /* 0x000fea0003800000 */
.L_x_95:
        /* <DEDUP_REMOVED lines=8> */
[----:B------:R-:W-:Y:S01]  /*0240*/  MOV R10, 0x3c80f082 ;  /* 0x3c80f082000a7802 */ /* 0x000fe20000000f00 */
[----:B------:R-:W-:-:S02]  /*0250*/  HFMA2 R11, -RZ, RZ, 1.875, 0 ;  /* 0x3f800000ff0b7431 */ /* 0x000fc400000001ff */
[C---:B--2---:R-:W-:Y:S01]  /*0260*/  FMUL R6, |R4|.reuse, 2.8853900432586669922 ;  /* 0x4038aa3b04067820 */ /* 0x044fe20000400200 */
[C---:B------:R-:W-:Y:S01]  /*0270*/  FMUL R9, R4.reuse, R4 ;  /* 0x0000000404097220 */ /* 0x040fe20000400000 */
[C---:B------:R-:W-:Y:S02]  /*0280*/  FSETP.GE.AND P1, PT, |R4|.reuse, 0.60000002384185791016, PT ;  /* 0x3f19999a0400780b */ /* 0x040fe40003f26200 */
[----:B------:R-:W-:Y:S01]  /*0290*/  FSETP.GE.AND P0, PT, |R4|, 9.010913848876953125, PT ;  /* 0x41102cb40400780b */ /* 0x000fe20003f06200 */
[C---:B------:R-:W-:Y:S01]  /*02a0*/  FFMA R10, R9.reuse, R10, -0.052303962409496307373 ;  /* 0xbd563cae090a7423 */ /* 0x040fe2000000000a */
[----:B------:R-:W2:Y:S03]  /*02b0*/  MUFU.EX2 R6, R6 ;  /* 0x0000000600067308 */ /* 0x000ea60000000800 */
[----:B------:R-:W-:Y:S01]  /*02c0*/  FFMA R10, R9, R10, 0.1331529766321182251 ;  /* 0x3e085941090a7423 */ /* 0x000fe2000000000a */
[----:B--2---:R-:W-:Y:S01]  /*02d0*/  FADD R8, R6, 1 ;  /* 0x3f80000006087421 */ /* 0x004fe20000000000 */
[----:B0-----:R-:W-:-:S02]  /*02e0*/  IADD3 R6, PT, PT, R0, UR6, RZ ;  /* 0x0000000600067c10 */ /* 0x001fc4000fffe0ff */
[----:B------:R-:W-:-:S03]  /*02f0*/  FFMA R0, R9, R10, -0.33332768082618713379 ;  /* 0xbeaaa9ed09007423 */ /* 0x000fc6000000000a */
[----:B------:R-:W0:Y:S01]  /*0300*/  MUFU.RCP R8, R8 ;  /* 0x0000000800087308 */ /* 0x000e220000001000 */
[----:B------:R-:W-:Y:S02]  /*0310*/  IMAD R7, R7, UR7, R6 ;  /* 0x0000000707077c24 */ /* 0x000fe4000f8e0206 */
[----:B------:R-:W-:Y:S02]  /*0320*/  FFMA R9, R9, R0, RZ ;  /* 0x0000000009097223 */ /* 0x000fe400000000ff */
[----:B-1----:R-:W-:-:S04]  /*0330*/  IMAD.WIDE R2, R7, 0x4, R2 ;  /* 0x0000000407027825 */ /* 0x002fc800078e0202 */
[----:B0-----:R-:W-:-:S05]  /*0340*/  FFMA R5, R8, -2, R11 ;  /* 0xc000000008057823 */ /* 0x001fca000000000b */
[----:B------:R-:W-:-:S04]  /*0350*/  FSEL R5, R5, 1, !P0 ;  /* 0x3f80000005057808 */ /* 0x000fc80004000000 */
[--C-:B------:R-:W-:Y:S01]  /*0360*/  LOP3.LUT R5, R5, 0x80000000, R4.reuse, 0xb8, !PT ;  /* 0x8000000005057812 */ /* 0x100fe200078eb804 */
[----:B------:R-:W-:-:S05]  /*0370*/  @!P1 FFMA R5, R4, R9, R4 ;  /* 0x0000000904059223 */ /* 0x000fca0000000004 */
[----:B------:R-:W-:Y:S01]  /*0380*/  STG.E desc[UR4][R2.64], R5 ;  /* 0x0000000502007986 */ /* 0x000fe2000c101904 */
[----:B------:R-:W-:Y:S05]  /*0390*/  EXIT ;  /* 0x000000000000794d */ /* 0x000fea0003800000 */
.L_x_96:
        /* <DEDUP_REMOVED lines=14> */
.L_x_687:


//--------------------- .text.uplo_cosh           --------------------------
	.section	.text.uplo_cosh,"ax",@progbits
	.align	128
        .global         uplo_cosh
        .type           uplo_cosh,@function
        .size           uplo_cosh,(.L_x_688 - uplo_cosh)
        .other          uplo_cosh,@"STO_CUDA_ENTRY STV_DEFAULT"
uplo_cosh:
.text.uplo_cosh:
        /* <DEDUP_REMOVED lines=23> */
.L_x_97:
[----:B------:R-:W0:Y:S02]  /*0170*/  LDCU UR6, c[0x0][0x388] ;  /* 0x00007100ff0677ac */ /* 0x000e240008000800 */
[----:B0-----:R-:W-:Y:S02]  /*0180*/  IMAD R2, R0, UR6, RZ ;  /* 0x0000000600027c24 */ /* 0x001fe4000f8e02ff */
[----:B------:R-:W-:-:S05]  /*0190*/  IMAD R5, R3, UR6, RZ ;  /* 0x0000000603057c24 */ /* 0x000fca000f8e02ff */
[----:B------:R-:W-:-:S13]  /*01a0*/  ISETP.GE.AND P0, PT, R2, R5, PT ;  /* 0x000000050200720c */ /* 0x000fda0003f06270 */
[----:B------:R-:W-:Y:S05]  /*01b0*/  @!P0 EXIT ;  /* 0x000000000000894d */ /* 0x000fea0003800000 */
.L_x_98:
[----:B------:R-:W0:Y:S01]  /*01c0*/  LDCU.64 UR6, c[0x0][0x398] ;  /* 0x00007300ff0677ac */ /* 0x000e220008000a00 */
[----:B------:R-:W1:Y:S01]  /*01d0*/  LDC.64 R4, c[0x0][0x390] ;  /* 0x0000e400ff047b82 */ /* 0x000e620000000a00 */
[----:B0-----:R-:W-:-:S05]  /*01e0*/  IADD3 R2, PT, PT, R0, UR6, RZ ;  /* 0x0000000600027c10 */ /* 0x001fca000fffe0ff */
[----:B------:R-:W-:Y:S01]  /*01f0*/  IMAD R7, R3, UR7, R2 ;  /* 0x0000000703077c24 */ /* 0x000fe2000f8e0202 */
[----:B------:R-:W0:Y:S03]  /*0200*/  LDCU.64 UR6, c[0x0][0x3a8] ;  /* 0x00007500ff0677ac */ /* 0x000e260008000a00 */
[----:B-1----:R-:W-:-:S06]  /*0210*/  IMAD.WIDE R4, R7, 0x4, R4 ;  /* 0x0000000407047825 */ /* 0x002fcc00078e0204 */
[----:B------:R-:W2:Y:S01]  /*0220*/  LDG.E R4, desc[UR4][R4.64] ;  /* 0x0000000404047981 */ /* 0x000ea2000c1e1900 */
[----:B------:R-:W-:Y:S01]  /*0230*/  HFMA2 R7, -RZ, RZ, 3.4921875, 0 ;  /* 0x42fc0000ff077431 */ /* 0x000fe200000001ff */
[----:B0-----:R-:W-:-:S05]  /*0240*/  IADD3 R0, PT, PT, R0, UR6, RZ ;  /* 0x0000000600007c10 */ /* 0x001fca000fffe0ff */
[----:B------:R-:W-:Y:S02]  /*0250*/  IMAD R3, R3, UR7, R0 ;  /* 0x0000000703037c24 */ /* 0x000fe4000f8e0200 */
[----:B--2---:R-:W-:-:S06]  /*0260*/  FMUL R2, |R4|, 1.4426950216293334961 ;  /* 0x3fb8aa3b04027820 */ /* 0x004fcc0000400200 */
[----:B------:R-:W0:Y:S02]  /*0270*/  FRND.TRUNC R2, R2 ;  /* 0x0000000200027307 */ /* 0x000e24000020d000 */
[----:B0-----:R-:W-:Y:S02]  /*0280*/  FSETP.GT.AND P0, PT, |R2|, 126, PT ;  /* 0x42fc00000200780b */ /* 0x001fe40003f04200 */
[----:B------:R-:W-:-:S04]  /*0290*/  LOP3.LUT R7, R7, 0x80000000, R2, 0xb8, !PT ;  /* 0x8000000007077812 */ /* 0x000fc800078eb802 */
[----:B------:R-:W-:-:S05]  /*02a0*/  FSEL R7, R7, R2, P0 ;  /* 0x0000000207077208 */ /* 0x000fca0000000000 */
[C---:B------:R-:W-:Y:S02]  /*02b0*/  FFMA R6, R7.reuse, -0.69314718246459960938, |R4| ;  /* 0xbf31721807067823 */ /* 0x040fe40000000404 */
[----:B------:R-:W0:Y:S02]  /*02c0*/  LDC.64 R4, c[0x0][0x3a0] ;  /* 0x0000e800ff047b82 */ /* 0x000e240000000a00 */
[C---:B------:R-:W-:Y:S01]  /*02d0*/  FFMA R6, R7.reuse, 1.9046542121259335545e-09, R6 ;  /* 0x3102e30807067823 */ /* 0x040fe20000000006 */
[----:B------:R-:W-:-:S03]  /*02e0*/  FADD R7, R7, 12583037 ;  /* 0x4b40007d07077421 */ /* 0x000fc60000000000 */
[----:B------:R-:W-:Y:S02]  /*02f0*/  FMUL R6, R6, 1.4426950216293334961 ;  /* 0x3fb8aa3b06067820 */ /* 0x000fe40000400000 */
[----:B------:R-:W-:-:S04]  /*0300*/  SHF.L.U32 R7, R7, 0x17, RZ ;  /* 0x0000001707077819 */ /* 0x000fc800000006ff */
[----:B------:R-:W1:Y:S02]  /*0310*/  MUFU.EX2 R6, R6 ;  /* 0x0000000600067308 */ /* 0x000e640000000800 */
[----:B-1----:R-:W-:-:S06]  /*0320*/  FMUL R7, R7, R6 ;  /* 0x0000000607077220 */ /* 0x002fcc0000400000 */
[----:B------:R-:W1:Y:S02]  /*0330*/  MUFU.RCP R2, R7 ;  /* 0x0000000700027308 */ /* 0x000e640000001000 */
[----:B-1----:R-:W-:Y:S01]  /*0340*/  FMUL.FTZ R0, R2, 0.125 ;  /* 0x3e00000002007820 */ /* 0x002fe20000410000 */
[----:B0-----:R-:W-:-:S04]  /*0350*/  IMAD.WIDE R2, R3, 0x4, R4 ;  /* 0x0000000403027825 */ /* 0x001fc800078e0204 */
[----:B------:R-:W-:-:S05]  /*0360*/  FFMA R5, R7, 2, R0 ;  /* 0x4000000007057823 */ /* 0x000fca0000000000 */
[----:B------:R-:W-:Y:S01]  /*0370*/  STG.E desc[UR4][R2.64], R5 ;  /* 0x0000000502007986 */ /* 0x000fe2000c101904 */
[----:B------:R-:W-:Y:S05]  /*0380*/  EXIT ;  /* 0x000000000000794d */ /* 0x000fea0003800000 */
.L_x_99:
        /* <DEDUP_REMOVED lines=15> */
.L_x_688:


//--------------------- .text.uplo_sinh           --------------------------
	.section	.text.uplo_sinh,"ax",@progbits
	.align	128
        .global         uplo_sinh
        .type           uplo_sinh,@function
        .size           uplo_sinh,(.L_x_689 - uplo_sinh)
        .other          uplo_sinh,@"STO_CUDA_ENTRY STV_DEFAULT"
uplo_sinh:
.text.uplo_sinh:
        /* <DEDUP_REMOVED lines=23> */
.L_x_100:
[----:B------:R-:W0:Y:S02]  /*0170*/  LDCU UR6, c[0x0][0x388] ;  /* 0x00007100ff0677ac */ /* 0x000e240008000800 */
[----:B0-----:R-:W-:Y:S02]  /*0180*/  IMAD R2, R5, UR6, RZ ;  /* 0x0000000605027c24 */ /* 0x001fe4000f8e02ff */
[----:B------:R-:W-:-:S05]  /*0190*/  IMAD R3, R0, UR6, RZ ;  /* 0x0000000600037c24 */ /* 0x000fca000f8e02ff */
[----:B------:R-:W-:-:S13]  /*01a0*/  ISETP.GE.AND P0, PT, R2, R3, PT ;  /* 0x000000030200720c */ /* 0x000fda0003f06270 */
[----:B------:R-:W-:Y:S05]  /*01b0*/  @!P0 EXIT ;  /* 0x000000000000894d */ /* 0x000fea0003800000 */
.L_x_101:
[----:B------:R-:W0:Y:S01]  /*01c0*/  LDCU.64 UR6, c[0x0][0x398] ;  /* 0x00007300ff0677ac */ /* 0x000e220008000a00 */
[----:B------:R-:W1:Y:S01]  /*01d0*/  LDC.64 R2, c[0x0][0x390] ;  /* 0x0000e400ff027b82 */ /* 0x000e620000000a00 */
[----:B0-----:R-:W-:-:S05]  /*01e0*/  IADD3 R7, PT, PT, R5, UR6, RZ ;  /* 0x0000000605077c10 */ /* 0x001fca000fffe0ff */
[----:B------:R-:W-:Y:S01]  /*01f0*/  IMAD R7, R0, UR7, R7 ;  /* 0x0000000700077c24 */ /* 0x000fe2000f8e0207 */
[----:B------:R-:W0:Y:S03]  /*0200*/  LDCU.64 UR6, c[0x0][0x3a8] ;  /* 0x00007500ff0677ac */ /* 0x000e260008000a00 */
[----:B-1----:R-:W-:-:S05]  /*0210*/  IMAD.WIDE R2, R7, 0x4, R2 ;  /* 0x0000000407027825 */ /* 0x002fca00078e0202 */
[----:B------:R1:W2:Y:S01]  /*0220*/  LDG.E R4, desc[UR4][R2.64] ;  /* 0x0000000402047981 */ /* 0x0002a2000c1e1900 */
[----:B------:R-:W-:Y:S01]  /*0230*/  HFMA2 R7, -RZ, RZ, 3.4921875, 0 ;  /* 0x42fc0000ff077431 */ /* 0x000fe200000001ff */
[----:B------:R-:W-:Y:S01]  /*0240*/  MOV R10, 0x363d0ada ;  /* 0x363d0ada000a7802 */ /* 0x000fe20000000f00 */
[----:B-1----:R-:W1:Y:S01]  /*0250*/  LDC.64 R2, c[0x0][0x3a0] ;  /* 0x0000e800ff027b82 */ /* 0x002e620000000a00 */
[----:B0-----:R-:W-:-:S05]  /*0260*/  IADD3 R11, PT, PT, R5, UR6, RZ ;  /* 0x00000006050b7c10 */ /* 0x001fca000fffe0ff */
[----:B------:R-:W-:-:S04]  /*0270*/  IMAD R11, R0, UR7, R11 ;  /* 0x00000007000b7c24 */ /* 0x000fc8000f8e020b */
[----:B-1----:R-:W-:-:S04]  /*0280*/  IMAD.WIDE R2, R11, 0x4, R2 ;  /* 0x000000040b027825 */ /* 0x002fc800078e0202 */
[C---:B--2---:R-:W-:Y:S01]  /*0290*/  FMUL R6, |R4|.reuse, 1.4426950216293334961 ;  /* 0x3fb8aa3b04067820 */ /* 0x044fe20000400200 */
[----:B------:R-:W-:-:S04]  /*02a0*/  FMUL R9, R4, R4 ;  /* 0x0000000404097220 */ /* 0x000fc80000400000 */
[C---:B------:R-:W-:Y:S01]  /*02b0*/  FFMA R10, R9.reuse, R10, 0.00019836159481201320887 ;  /* 0x394fff49090a7423 */ /* 0x040fe2000000000a */
[----:B------:R-:W0:Y:S03]  /*02c0*/  FRND.TRUNC R6, R6 ;  /* 0x0000000600067307 */ /* 0x000e26000020d000 */
[----:B------:R-:W-:-:S04]  /*02d0*/  FFMA R10, R9, R10, 0.0083333496004343032837 ;  /* 0x3c08889a090a7423 */ /* 0x000fc8000000000a */
[----:B------:R-:W-:-:S04]  /*02e0*/  FFMA R10, R9, R10, 0.16666667163372039795 ;  /* 0x3e2aaaab090a7423 */ /* 0x000fc8000000000a */
[----:B------:R-:W-:Y:S01]  /*02f0*/  FMUL R9, R9, R10 ;  /* 0x0000000a09097220 */ /* 0x000fe20000400000 */
[----:B0-----:R-:W-:Y:S02]  /*0300*/  FSETP.GT.AND P0, PT, |R6|, 126, PT ;  /* 0x42fc00000600780b */ /* 0x001fe40003f04200 */
[----:B------:R-:W-:-:S04]  /*0310*/  LOP3.LUT R7, R7, 0x80000000, R6, 0xb8, !PT ;  /* 0x8000000007077812 */ /* 0x000fc800078eb806 */
[----:B------:R-:W-:Y:S02]  /*0320*/  FSEL R7, R7, R6, P0 ;  /* 0x0000000607077208 */ /* 0x000fe40000000000 */
[----:B------:R-:W-:-:S03]  /*0330*/  FSETP.GE.AND P0, PT, |R4|, 1, PT ;  /* 0x3f8000000400780b */ /* 0x000fc60003f06200 */
[----:B------:R-:W-:-:S04]  /*0340*/  FFMA R8, R7, -0.69314718246459960938, |R4| ;  /* 0xbf31721807087823 */ /* 0x000fc80000000404 */
[C---:B------:R-:W-:Y:S01]  /*0350*/  FFMA R8, R7.reuse, 1.9046542121259335545e-09, R8 ;  /* 0x3102e30807087823 */ /* 0x040fe20000000008 */
[----:B------:R-:W-:-:S03]  /*0360*/  FADD R7, R7, 12583037 ;  /* 0x4b40007d07077421 */ /* 0x000fc60000000000 */
[----:B------:R-:W-:Y:S02]  /*0370*/  FMUL R8, R8, 1.4426950216293334961 ;  /* 0x3fb8aa3b08087820 */ /* 0x000fe40000400000 */
[----:B------:R-:W-:-:S04]  /*0380*/  SHF.L.U32 R7, R7, 0x17, RZ ;  /* 0x0000001707077819 */ /* 0x000fc800000006ff */
[----:B------:R-:W0:Y:S02]  /*0390*/  MUFU.EX2 R8, R8 ;  /* 0x0000000800087308 */ /* 0x000e240000000800 */
[----:B0-----:R-:W-:-:S06]  /*03a0*/  FMUL R7, R7, R8 ;  /* 0x0000000807077220 */ /* 0x001fcc0000400000 */
[----:B------:R-:W0:Y:S02]  /*03b0*/  MUFU.RCP R6, R7 ;  /* 0x0000000700067308 */ /* 0x000e240000001000 */
[----:B0-----:R-:W-:-:S04]  /*03c0*/  FMUL.FTZ R6, R6, -0.125 ;  /* 0xbe00000006067820 */ /* 0x001fc80000410000 */
[----:B------:R-:W-:-:S05]  /*03d0*/  FFMA R5, R7, 2, R6 ;  /* 0x4000000007057823 */ /* 0x000fca0000000006 */
[--C-:B------:R-:W-:Y:S01]  /*03e0*/  LOP3.LUT R5, R5, 0x80000000, R4.reuse, 0xb8, !PT ;  /* 0x8000000005057812 */ /* 0x100fe200078eb804 */
[----:B------:R-:W-:-:S05]  /*03f0*/  @!P0 FFMA R5, R4, R9, R4 ;  /* 0x0000000904058223 */ /* 0x000fca0000000004 */
[----:B------:R-:W-:Y:S01]  /*0400*/  STG.E desc[UR4][R2.64], R5 ;  /* 0x0000000502007986 */ /* 0x000fe2000c101904 */
[----:B------:R-:W-:Y:S05]  /*0410*/  EXIT ;  /* 0x000000000000794d */ /* 0x000fea0003800000 */
.L_x_102:
        /* <DEDUP_REMOVED lines=14> */
.L_x_689:


//--------------------- .text.uplo_atan2          --------------------------
	.section	.text.uplo_atan2,"ax",@progbits
	.align	128
        .global         uplo_atan2
        .type           uplo_atan2,@function
        .size           uplo_atan2,(.L_x_645 - uplo_atan2)
        .other          uplo_atan2,@"STO_CUDA_ENTRY STV_DEFAULT"
uplo_atan2:
.text.uplo_atan2:
        /* <DEDUP_REMOVED lines=23> */
.L_x_103:
[----:B------:R-:W0:Y:S02]  /*0170*/  LDCU UR6, c[0x0][0x388] ;  /* 0x00007100ff0677ac */ /* 0x000e240008000800 */
[----:B0-----:R-:W-:Y:S02]  /*0180*/  IMAD R0, R2, UR6, RZ ;  /* 0x0000000602007c24 */ /* 0x001fe4000f8e02ff */
[----:B------:R-:W-:-:S05]  /*0190*/  IMAD R3, R5, UR6, RZ ;  /* 0x0000000605037c24 */ /* 0x000fca000f8e02ff */
[----:B------:R-:W-:-:S13]  /*01a0*/  ISETP.GE.AND P0, PT, R0, R3, PT ;  /* 0x000000030000720c */ /* 0x000fda0003f06270 */
[----:B------:R-:W-:Y:S05]  /*01b0*/  @!P0 EXIT ;  /* 0x000000000000894d */ /* 0x000fea0003800000 */
.L_x_104:
[----:B------:R-:W0:Y:S01]  /*01c0*/  LDCU.64 UR8, c[0x0][0x3a8] ;  /* 0x00007500ff0877ac */ /* 0x000e220008000a00 */
[----:B------:R-:W1:Y:S01]  /*01d0*/  LDC.64 R6, c[0x0][0x3a0] ;  /* 0x0000e800ff067b82 */ /* 0x000e620000000a00 */
[----:B------:R-:W2:Y:S07]  /*01e0*/  LDCU.64 UR6, c[0x0][0x398] ;  /* 0x00007300ff0677ac */ /* 0x000eae0008000a00 */
[----:B------:R-:W3:Y:S01]  /*01f0*/  LDC.64 R8, c[0x0][0x390] ;  /* 0x0000e400ff087b82 */ /* 0x000ee20000000a00 */
[----:B0-----:R-:W-:-:S02]  /*0200*/  VIADD R4, R2, UR8 ;  /* 0x0000000802047c36 */ /* 0x001fc40008000000 */
[----:B--2---:R-:W-:Y:S02]  /*0210*/  VIADD R0, R2, UR6 ;  /* 0x0000000602007c36 */ /* 0x004fe40008000000 */
[C---:B------:R-:W-:Y:S02]  /*0220*/  IMAD R11, R5.reuse, UR9, R4 ;  /* 0x00000009050b7c24 */ /* 0x040fe4000f8e0204 */
[----:B------:R-:W-:Y:S02]  /*0230*/  IMAD R3, R5, UR7, R0 ;  /* 0x0000000705037c24 */ /* 0x000fe4000f8e0200 */
[----:B-1----:R-:W-:-:S04]  /*0240*/  IMAD.WIDE R6, R11, 0x4, R6 ;  /* 0x000000040b067825 */ /* 0x002fc800078e0206 */
[----:B---3--:R-:W-:Y:S02]  /*0250*/  IMAD.WIDE R8, R3, 0x4, R8 ;  /* 0x0000000403087825 */ /* 0x008fe400078e0208 */
[----:B------:R-:W2:Y:S04]  /*0260*/  LDG.E R7, desc[UR4][R6.64] ;  /* 0x0000000406077981 */ /* 0x000ea8000c1e1900 */
[----:B------:R-:W2:Y:S01]  /*0270*/  LDG.E R4, desc[UR4][R8.64] ;  /* 0x0000000408047981 */ /* 0x000ea2000c1e1900 */
[----:B------:R-:W-:Y:S01]  /*0280*/  BSSY.RECONVERGENT B0, `(.L_x_105) ;  /* 0x000000f000007945 */ /* 0x000fe20003800200 */
[----:B--2---:R-:W-:-:S04]  /*0290*/  FSETP.GT.AND P2, PT, |R4|, |R7|, PT ;  /* 0x400000070400720b */ /* 0x004fc80003f44200 */
[----:B------:R-:W-:-:S04]  /*02a0*/  FSEL R3, |R4|, |R7|, P2 ;  /* 0x4000000704037208 */ /* 0x000fc80001000200 */
[----:B------:R-:W0:Y:S01]  /*02b0*/  MUFU.RCP R10, R3 ;  /* 0x00000003000a7308 */ /* 0x000e220000001000 */
[----:B------:R-:W-:-:S07]  /*02c0*/  FSEL R0, |R7|, |R4|, P2 ;  /* 0x4000000407007208 */ /* 0x000fce0001000200 */
[----:B------:R-:W1:Y:S01]  /*02d0*/  FCHK P0, R0, R3 ;  /* 0x0000000300007302 */ /* 0x000e620000000000 */
[----:B0-----:R-:W-:-:S04]  /*02e0*/  FFMA R11, -R3, R10, 1 ;  /* 0x3f800000030b7423 */ /* 0x001fc8000000010a */
[----:B------:R-:W-:-:S04]  /*02f0*/  FFMA R11, R10, R11, R10 ;  /* 0x0000000b0a0b7223 */ /* 0x000fc8000000000a */
[----:B------:R-:W-:-:S04]  /*0300*/  FFMA R10, R0, R11, RZ ;  /* 0x0000000b000a7223 */ /* 0x000fc800000000ff */
[----:B------:R-:W-:-:S04]  /*0310*/  FFMA R12, -R3, R10, R0 ;  /* 0x0000000a030c7223 */ /* 0x000fc80000000100 */
[----:B------:R-:W-:Y:S01]  /*0320*/  FFMA R10, R11, R12, R10 ;  /* 0x0000000c0b0a7223 */ /* 0x000fe2000000000a */
[----:B-1----:R-:W-:Y:S06]  /*0330*/  @!P0 BRA `(.L_x_106) ;  /* 0x00000000000c8947 */ /* 0x002fec0003800000 */
[----:B------:R-:W-:-:S07]  /*0340*/  MOV R6, 0x360 ;  /* 0x0000036000067802 */ /* 0x000fce0000000f00 */
[----:B------:R-:W-:Y:S05]  /*0350*/  CALL.REL.NOINC `($__internal_0_$__cuda_sm3x_div_rn_noftz_f32_slowpath) ;  /* 0x0000000000907944 */ /* 0x000fea0003c00000 */
[----:B------:R-:W-:-:S07]  /*0360*/  IMAD.MOV.U32 R10, RZ, RZ, R0 ;  /* 0x000000ffff0a7224 */ /* 0x000fce00078e0000 */
.L_x_106:
[----:B------:R-:W-:Y:S05]  /*0370*/  BSYNC.RECONVERGENT B0 ;  /* 0x0000000000007941 */ /* 0x000fea0003800200 */
.L_x_105:
[----:B------:R-:W-:Y:S02]  /*0380*/  IMAD.MOV.U32 R9, RZ, RZ, 0x3b33710b ;  /* 0x3b33710bff097424 */ /* 0x000fe400078e00ff */
[----:B------:R-:W-:Y:S01]  /*0390*/  FMUL R0, R10, R10 ;  /* 0x0000000a0a007220 */ /* 0x000fe20000400000 */
[----:B------:R-:W-:Y:S01]  /*03a0*/  IMAD.MOV.U32 R13, RZ, RZ, 0x3f6ee581 ;  /* 0x3f6ee581ff0d7424 */ /* 0x000fe200078e00ff */
[C---:B------:R-:W-:Y:S01]  /*03b0*/  ISETP.GE.AND P0, PT, R7.reuse, RZ, PT ;  /* 0x000000ff0700720c */ /* 0x040fe20003f06270 */
[----:B------:R-:W0:Y:S01]  /*03c0*/  LDCU.64 UR6, c[0x0][0x3b8] ;  /* 0x00007700ff0677ac */ /* 0x000e220008000a00 */
[----:B------:R-:W-:Y:S01]  /*03d0*/  FFMA R9, R0, R9, -0.015681877732276916504 ;  /* 0xbc80774800097423 */ /* 0x000fe20000000009 */
[----:B------:R-:W-:Y:S01]  /*03e0*/  FSETP.NEU.AND P3, PT, |R7|, |R4|, PT ;  /* 0x400000040700720b */ /* 0x000fe20003f6d200 */
[----:B------:R-:W-:Y:S01]  /*03f0*/  FADD R7, |R4|, |R7| ;  /* 0x4000000704077221 */ /* 0x000fe20000000200 */
[----:B------:R-:W-:Y:S01]  /*0400*/  FSETP.NEU.AND P1, PT, R3, RZ, PT ;  /* 0x000000ff0300720b */ /* 0x000fe20003f2d000 */
[----:B------:R-:W-:-:S04]  /*0410*/  FFMA R9, R0, R9, 0.042200751602649688721 ;  /* 0x3d2cdab200097423 */ /* 0x000fc80000000009 */
[----:B------:R-:W-:-:S04]  /*0420*/  FFMA R9, R0, R9, -0.074792981147766113281 ;  /* 0xbd992d1000097423 */ /* 0x000fc80000000009 */
[----:B------:R-:W-:-:S04]  /*0430*/  FFMA R9, R0, R9, 0.10640415549278259277 ;  /* 0x3dd9ea6c00097423 */ /* 0x000fc80000000009 */
[----:B------:R-:W-:Y:S01]  /*0440*/  FFMA R9, R0, R9, -0.14207722246646881104 ;  /* 0xbe117cb100097423 */ /* 0x000fe20000000009 */
[----:B0-----:R-:W-:-:S03]  /*0450*/  VIADD R2, R2, UR6 ;  /* 0x0000000602027c36 */ /* 0x001fc60008000000 */
[----:B------:R-:W-:Y:S01]  /*0460*/  FFMA R9, R0, R9, 0.19993925094604492188 ;  /* 0x3e4cbce000097423 */ /* 0x000fe20000000009 */
[----:B------:R-:W-:-:S03]  /*0470*/  IMAD R5, R5, UR7, R2 ;  /* 0x0000000705057c24 */ /* 0x000fc6000f8e0202 */
[----:B------:R-:W-:-:S04]  /*0480*/  FFMA R9, R0, R9, -0.33333197236061096191 ;  /* 0xbeaaaa7d00097423 */ /* 0x000fc80000000009 */
[----:B------:R-:W-:Y:S01]  /*0490*/  FMUL R9, R0, R9 ;  /* 0x0000000900097220 */ /* 0x000fe20000400000 */
[----:B------:R-:W-:-:S03]  /*04a0*/  FSEL R0, R13, 1.8663789033889770508, P2 ;  /* 0x3feee5810d007808 */ /* 0x000fc60001000000 */
[----:B------:R-:W-:Y:S02]  /*04b0*/  FFMA R10, R9, R10, R10 ;  /* 0x0000000a090a7223 */ /* 0x000fe4000000000a */
[----:B------:R-:W0:Y:S02]  /*04c0*/  LDC.64 R8, c[0x0][0x3b0] ;  /* 0x0000ec00ff087b82 */ /* 0x000e240000000a00 */
[----:B------:R-:W-:-:S05]  /*04d0*/  FFMA R11, R13, 1.6832555532455444336, -R10 ;  /* 0x3fd774eb0d0b7823 */ /* 0x000fca000000080a */
[-C--:B------:R-:W-:Y:S02]  /*04e0*/  FSEL R13, R11, R10.reuse, P2 ;  /* 0x0000000a0b0d7208 */ /* 0x080fe40001000000 */
[----:B------:R-:W-:-:S05]  /*04f0*/  FSEL R11, R10, -R10, P2 ;  /* 0x8000000a0a0b7208 */ /* 0x000fca0001000000 */
[----:B------:R-:W-:Y:S01]  /*0500*/  @!P0 FFMA R13, R0, 1.6832555532455444336, R11 ;  /* 0x3fd774eb000d8823 */ /* 0x000fe2000000000b */
[----:B------:R-:W-:-:S05]  /*0510*/  IMAD.MOV.U32 R0, RZ, RZ, 0x4016cbe4 ;  /* 0x4016cbe4ff007424 */ /* 0x000fca00078e00ff */
[----:B------:R-:W-:Y:S02]  /*0520*/  @!P3 FSEL R13, R0, 0.78539818525314331055, !P0 ;  /* 0x3f490fdb000db808 */ /* 0x000fe40004000000 */
[----:B------:R-:W-:Y:S02]  /*0530*/  @!P1 FSEL R13, RZ, 3.1415927410125732422, P0 ;  /* 0x40490fdbff0d9808 */ /* 0x000fe40000000000 */
[----:B------:R-:W-:Y:S01]  /*0540*/  FSETP.NAN.AND P0, PT, R7, R7, PT ;  /* 0x000000070700720b */ /* 0x000fe20003f08000 */
[----:B0-----:R-:W-:Y:S01]  /*0550*/  IMAD.WIDE R8, R5, 0x4, R8 ;  /* 0x0000000405087825 */ /* 0x001fe200078e0208 */
[----:B------:R-:W-:-:S04]  /*0560*/  LOP3.LUT R4, R13, 0x80000000, R4, 0xb8, !PT ;  /* 0x800000000d047812 */ /* 0x000fc800078eb804 */
[----:B------:R-:W-:-:S05]  /*0570*/  FSEL R7, R7, R4, P0 ;  /* 0x0000000407077208 */ /* 0x000fca0000000000 */
[----:B------:R-:W-:Y:S01]  /*0580*/  STG.E desc[UR4][R8.64], R7 ;  /* 0x0000000708007986 */ /* 0x000fe2000c101904 */
[----:B------:R-:W-:Y:S05]  /*0590*/  EXIT ;  /* 0x000000000000794d */ /* 0x000fea0003800000 */
        .weak           $__internal_0_$__cuda_sm3x_div_rn_noftz_f32_slowpath
        .type           $__internal_0_$__cuda_sm3x_div_rn_noftz_f32_slowpath,@function
        .size           $__internal_0_$__cuda_sm3x_div_rn_noftz_f32_slowpath,(.L_x_645 - $__internal_0_$__cuda_sm3x_div_rn_noftz_f32_slowpath)
$__internal_0_$__cuda_sm3x_div_rn_noftz_f32_slowpath:
[--C-:B------:R-:W-:Y:S01]  /*05a0*/  SHF.R.U32.HI R9, RZ, 0x17, R3.reuse ;  /* 0x00000017ff097819 */ /* 0x100fe20000011603 */
[----:B------:R-:W-:Y:S01]  /*05b0*/  BSSY.RECONVERGENT B1, `(.L_x_107) ;  /* 0x0000064000017945 */ /* 0x000fe20003800200 */
[--C-:B------:R-:W-:Y:S01]  /*05c0*/  SHF.R.U32.HI R8, RZ, 0x17, R0.reuse ;  /* 0x00000017ff087819 */ /* 0x100fe20000011600 */
[----:B------:R-:W-:Y:S01]  /*05d0*/  IMAD.MOV.U32 R11, RZ, RZ, R0 ;  /* 0x000000ffff0b7224 */ /* 0x000fe200078e0000 */
[----:B------:R-:W-:Y:S01]  /*05e0*/  LOP3.LUT R9, R9, 0xff, RZ, 0xc0, !PT ;  /* 0x000000ff09097812 */ /* 0x000fe200078ec0ff */
[----:B------:R-:W-:Y:S01]  /*05f0*/  IMAD.MOV.U32 R12, RZ, RZ, R3 ;  /* 0x000000ffff0c7224 */ /* 0x000fe200078e0003 */
[----:B------:R-:W-:-:S03]  /*0600*/  LOP3.LUT R10, R8, 0xff, RZ, 0xc0, !PT ;  /* 0x000000ff080a7812 */ /* 0x000fc600078ec0ff */
[----:B------:R-:W-:Y:S01]  /*0610*/  VIADD R14, R9, 0xffffffff ;  /* 0xffffffff090e7836 */ /* 0x000fe20000000000 */
[----:B------:R-:W-:-:S04]  /*0620*/  IADD3 R13, PT, PT, R10, -0x1, RZ ;  /* 0xffffffff0a0d7810 */ /* 0x000fc80007ffe0ff */
[----:B------:R-:W-:-:S04]  /*0630*/  ISETP.GT.U32.AND P0, PT, R14, 0xfd, PT ;  /* 0x000000fd0e00780c */ /* 0x000fc80003f04070 */
[----:B------:R-:W-:-:S13]  /*0640*/  ISETP.GT.U32.OR P0, PT, R13, 0xfd, P0 ;  /* 0x000000fd0d00780c */ /* 0x000fda0000704470 */
[----:B------:R-:W-:Y:S01]  /*0650*/  @!P0 IMAD.MOV.U32 R8, RZ, RZ, RZ ;  /* 0x000000ffff088224 */ /* 0x000fe200078e00ff */
[----:B------:R-:W-:Y:S06]  /*0660*/  @!P0 BRA `(.L_x_108) ;  /* 0x00000000005c8947 */ /* 0x000fec0003800000 */
[----:B------:R-:W-:Y:S02]  /*0670*/  FSETP.GTU.FTZ.AND P1, PT, |R3|, +INF , PT ;  /* 0x7f8000000300780b */ /* 0x000fe40003f3c200 */
[----:B------:R-:W-:-:S04]  /*0680*/  FSETP.GTU.FTZ.AND P0, PT, |R0|, +INF , PT ;  /* 0x7f8000000000780b */ /* 0x000fc80003f1c200 */
[----:B------:R-:W-:-:S13]  /*0690*/  PLOP3.LUT P0, PT, P0, P1, PT, 0xf8, 0x8f ;  /* 0x00000000008f781c */ /* 0x000fda0000703f70 */
[----:B------:R-:W-:Y:S05]  /*06a0*/  @P0 BRA `(.L_x_109) ;  /* 0x00000004004c0947 */ /* 0x000fea0003800000 */
[----:B------:R-:W-:-:S13]  /*06b0*/  LOP3.LUT P0, RZ, R12, 0x7fffffff, R11, 0xc8, !PT ;  /* 0x7fffffff0cff7812 */ /* 0x000fda000780c80b */
[----:B------:R-:W-:Y:S05]  /*06c0*/  @!P0 BRA `(.L_x_110) ;  /* 0x00000004003c8947 */ /* 0x000fea0003800000 */
[C---:B------:R-:W-:Y:S02]  /*06d0*/  FSETP.NEU.FTZ.AND P3, PT, |R0|.reuse, +INF , PT ;  /* 0x7f8000000000780b */ /* 0x040fe40003f7d200 */
[----:B------:R-:W-:Y:S02]  /*06e0*/  FSETP.NEU.FTZ.AND P1, PT, |R3|, +INF , PT ;  /* 0x7f8000000300780b */ /* 0x000fe40003f3d200 */
[----:B------:R-:W-:-:S11]  /*06f0*/  FSETP.NEU.FTZ.AND P0, PT, |R0|, +INF , PT ;  /* 0x7f8000000000780b */ /* 0x000fd60003f1d200 */
[----:B------:R-:W-:Y:S05]  /*0700*/  @!P1 BRA !P3, `(.L_x_110) ;  /* 0x00000004002c9947 */ /* 0x000fea0005800000 */
[----:B------:R-:W-:-:S04]  /*0710*/  LOP3.LUT P3, RZ, R11, 0x7fffffff, RZ, 0xc0, !PT ;  /* 0x7fffffff0bff7812 */ /* 0x000fc8000786c0ff */
[----:B------:R-:W-:-:S13]  /*0720*/  PLOP3.LUT P1, PT, P1, P3, PT, 0x2f, 0xf2 ;  /* 0x0000000000f2781c */ /* 0x000fda0000f26577 */
[----:B------:R-:W-:Y:S05]  /*0730*/  @P1 BRA `(.L_x_111) ;  /* 0x0000000400181947 */ /* 0x000fea0003800000 */
[----:B------:R-:W-:-:S04]  /*0740*/  LOP3.LUT P1, RZ, R12, 0x7fffffff, RZ, 0xc0, !PT ;  /* 0x7fffffff0cff7812 */ /* 0x000fc8000782c0ff */
[----:B------:R-:W-:-:S13]  /*0750*/  PLOP3.LUT P0, PT, P0, P1, PT, 0x2f, 0xf2 ;  /* 0x0000000000f2781c */ /* 0x000fda0000702577 */
[----:B------:R-:W-:Y:S05]  /*0760*/  @P0 BRA `(.L_x_112) ;  /* 0x0000000400000947 */ /* 0x000fea0003800000 */
[----:B------:R-:W-:Y:S02]  /*0770*/  ISETP.GE.AND P0, PT, R13, RZ, PT ;  /* 0x000000ff0d00720c */ /* 0x000fe40003f06270 */
[----:B------:R-:W-:-:S11]  /*0780*/  ISETP.GE.AND P1, PT, R14, RZ, PT ;  /* 0x000000ff0e00720c */ /* 0x000fd60003f26270 */
[----:B------:R-:W-:Y:S02]  /*0790*/  @P0 IMAD.MOV.U32 R8, RZ, RZ, RZ ;  /* 0x000000ffff080224 */ /* 0x000fe400078e00ff */
[----:B------:R-:W-:Y:S01]  /*07a0*/  @!P0 FFMA R11, R0, 1.84467440737095516160e+19, RZ ;  /* 0x5f800000000b8823 */ /* 0x000fe200000000ff */
[----:B------:R-:W-:Y:S02]  /*07b0*/  @!P0 IMAD.MOV.U32 R8, RZ, RZ, -0x40 ;  /* 0xffffffc0ff088424 */ /* 0x000fe400078e00ff */
[----:B------:R-:W-:Y:S02]  /*07c0*/  @!P1 FFMA R12, R3, 1.84467440737095516160e+19, RZ ;  /* 0x5f800000030c9823 */ /* 0x000fe400000000ff */
[----:B------:R-:W-:-:S07]  /*07d0*/  @!P1 VIADD R8, R8, 0x40 ;  /* 0x0000004008089836 */ /* 0x000fce0000000000 */
.L_x_108:
[----:B------:R-:W-:Y:S01]  /*07e0*/  LEA R13, R9, 0xc0800000, 0x17 ;  /* 0xc0800000090d7811 */ /* 0x000fe200078eb8ff */
[----:B------:R-:W-:Y:S01]  /*07f0*/  VIADD R10, R10, 0xffffff81 ;  /* 0xffffff810a0a7836 */ /* 0x000fe20000000000 */
[----:B------:R-:W-:Y:S02]  /*0800*/  BSSY.RECONVERGENT B2, `(.L_x_113) ;  /* 0x0000035000027945 */ /* 0x000fe40003800200 */
[----:B------:R-:W-:Y:S01]  /*0810*/  IADD3 R13, PT, PT, -R13, R12, RZ ;  /* 0x0000000c0d0d7210 */ /* 0x000fe20007ffe1ff */
[----:B------:R-:W-:-:S03]  /*0820*/  IMAD R0, R10, -0x800000, R11 ;  /* 0xff8000000a007824 */ /* 0x000fc600078e020b */
[----:B------:R-:W0:Y:S01]  /*0830*/  MUFU.RCP R12, R13 ;  /* 0x0000000d000c7308 */ /* 0x000e220000001000 */
[----:B------:R-:W-:-:S04]  /*0840*/  FADD.FTZ R15, -R13, -RZ ;  /* 0x800000ff0d0f7221 */ /* 0x000fc80000010100 */
[----:B0-----:R-:W-:-:S04]  /*0850*/  FFMA R17, R12, R15, 1 ;  /* 0x3f8000000c117423 */ /* 0x001fc8000000000f */
[----:B------:R-:W-:-:S04]  /*0860*/  FFMA R14, R12, R17, R12 ;  /* 0x000000110c0e7223 */ /* 0x000fc8000000000c */
[----:B------:R-:W-:-:S04]  /*0870*/  FFMA R11, R0, R14, RZ ;  /* 0x0000000e000b7223 */ /* 0x000fc800000000ff */
[----:B------:R-:W-:-:S04]  /*0880*/  FFMA R12, R15, R11, R0 ;  /* 0x0000000b0f0c7223 */ /* 0x000fc80000000000 */
[----:B------:R-:W-:Y:S01]  /*0890*/  FFMA R17, R14, R12, R11 ;  /* 0x0000000c0e117223 */ /* 0x000fe2000000000b */
[----:B------:R-:W-:-:S03]  /*08a0*/  IADD3 R11, PT, PT, R10, 0x7f, -R9 ;  /* 0x0000007f0a0b7810 */ /* 0x000fc60007ffe809 */
[----:B------:R-:W-:Y:S02]  /*08b0*/  FFMA R12, R15, R17, R0 ;  /* 0x000000110f0c7223 */ /* 0x000fe40000000000 */
[----:B------:R-:W-:Y:S02]  /*08c0*/  IMAD.IADD R11, R11, 0x1, R8 ;  /* 0x000000010b0b7824 */ /* 0x000fe400078e0208 */
[----:B------:R-:W-:-:S05]  /*08d0*/  FFMA R0, R14, R12, R17 ;  /* 0x0000000c0e007223 */ /* 0x000fca0000000011 */
[----:B------:R-:W-:-:S04]  /*08e0*/  SHF.R.U32.HI R9, RZ, 0x17, R0 ;  /* 0x00000017ff097819 */ /* 0x000fc80000011600 */
[----:B------:R-:W-:-:S05]  /*08f0*/  LOP3.LUT R9, R9, 0xff, RZ, 0xc0, !PT ;  /* 0x000000ff09097812 */ /* 0x000fca00078ec0ff */
[----:B------:R-:W-:-:S04]  /*0900*/  IMAD.IADD R13, R9, 0x1, R11 ;  /* 0x00000001090d7824 */ /* 0x000fc800078e020b */
[----:B------:R-:W-:-:S05]  /*0910*/  VIADD R8, R13, 0xffffffff ;  /* 0xffffffff0d087836 */ /* 0x000fca0000000000 */
[----:B------:R-:W-:-:S13]  /*0920*/  ISETP.GE.U32.AND P0, PT, R8, 0xfe, PT ;  /* 0x000000fe0800780c */ /* 0x000fda0003f06070 */
[----:B------:R-:W-:Y:S05]  /*0930*/  @!P0 BRA `(.L_x_114) ;  /* 0x0000000000808947 */ /* 0x000fea0003800000 */
[----:B------:R-:W-:-:S13]  /*0940*/  ISETP.GT.AND P0, PT, R13, 0xfe, PT ;  /* 0x000000fe0d00780c */ /* 0x000fda0003f04270 */
[----:B------:R-:W-:Y:S05]  /*0950*/  @P0 BRA `(.L_x_115) ;  /* 0x00000000006c0947 */ /* 0x000fea0003800000 */
[----:B------:R-:W-:-:S13]  /*0960*/  ISETP.GE.AND P0, PT, R13, 0x1, PT ;  /* 0x000000010d00780c */ /* 0x000fda0003f06270 */
[----:B------:R-:W-:Y:S05]  /*0970*/  @P0 BRA `(.L_x_116) ;  /* 0x0000000000740947 */ /* 0x000fea0003800000 */
[----:B------:R-:W-:Y:S02]  /*0980*/  ISETP.GE.AND P0, PT, R13, -0x18, PT ;  /* 0xffffffe80d00780c */ /* 0x000fe40003f06270 */
[----:B------:R-:W-:-:S11]  /*0990*/  LOP3.LUT R0, R0, 0x80000000, RZ, 0xc0, !PT ;  /* 0x8000000000007812 */ /* 0x000fd600078ec0ff */
[----:B------:R-:W-:Y:S05]  /*09a0*/  @!P0 BRA `(.L_x_116) ;  /* 0x0000000000688947 */ /* 0x000fea0003800000 */
[CCC-:B------:R-:W-:Y:S01]  /*09b0*/  FFMA.RZ R8, R14.reuse, R12.reuse, R17.reuse ;  /* 0x0000000c0e087223 */ /* 0x1c0fe2000000c011 */
[C---:B------:R-:W-:Y:S02]  /*09c0*/  VIADD R11, R13.reuse, 0x20 ;  /* 0x000000200d0b7836 */ /* 0x040fe40000000000 */
[-CC-:B------:R-:W-:Y:S01]  /*09d0*/  FFMA.RM R9, R14, R12.reuse, R17.reuse ;  /* 0x0000000c0e097223 */ /* 0x180fe20000004011 */
[C---:B------:R-:W-:Y:S02]  /*09e0*/  ISETP.NE.AND P3, PT, R13.reuse, RZ, PT ;  /* 0x000000ff0d00720c */ /* 0x040fe40003f65270 */
[----:B------:R-:W-:Y:S01]  /*09f0*/  LOP3.LUT R10, R8, 0x7fffff, RZ, 0xc0, !PT ;  /* 0x007fffff080a7812 */ /* 0x000fe200078ec0ff */
[----:B------:R-:W-:Y:S01]  /*0a00*/  FFMA.RP R8, R14, R12, R17 ;  /* 0x0000000c0e087223 */ /* 0x000fe20000008011 */
[----:B------:R-:W-:Y:S02]  /*0a10*/  ISETP.NE.AND P1, PT, R13, RZ, PT ;  /* 0x000000ff0d00720c */ /* 0x000fe40003f25270 */
[----:B------:R-:W-:-:S02]  /*0a20*/  LOP3.LUT R10, R10, 0x800000, RZ, 0xfc, !PT ;  /* 0x008000000a0a7812 */ /* 0x000fc400078efcff */
[----:B------:R-:W-:Y:S02]  /*0a30*/  IADD3 R12, PT, PT, -R13, RZ, RZ ;  /* 0x000000ff0d0c7210 */ /* 0x000fe40007ffe1ff */
[----:B------:R-:W-:Y:S02]  /*0a40*/  SHF.L.U32 R11, R10, R11, RZ ;  /* 0x0000000b0a0b7219 */ /* 0x000fe400000006ff */
[----:B------:R-:W-:Y:S02]  /*0a50*/  FSETP.NEU.FTZ.AND P0, PT, R8, R9, PT ;  /* 0x000000090800720b */ /* 0x000fe40003f1d000 */
[----:B------:R-:W-:Y:S02]  /*0a60*/  SEL R9, R12, RZ, P3 ;  /* 0x000000ff0c097207 */ /* 0x000fe40001800000 */
[----:B------:R-:W-:Y:S02]  /*0a70*/  ISETP.NE.AND P1, PT, R11, RZ, P1 ;  /* 0x000000ff0b00720c */ /* 0x000fe40000f25270 */
[----:B------:R-:W-:-:S02]  /*0a80*/  SHF.R.U32.HI R9, RZ, R9, R10 ;  /* 0x00000009ff097219 */ /* 0x000fc4000001160a */
[----:B------:R-:W-:Y:S02]  /*0a90*/  PLOP3.LUT P0, PT, P0, P1, PT, 0xf8, 0x8f ;  /* 0x00000000008f781c */ /* 0x000fe40000703f70 */
[----:B------:R-:W-:Y:S02]  /*0aa0*/  SHF.R.U32.HI R11, RZ, 0x1, R9 ;  /* 0x00000001ff0b7819 */ /* 0x000fe40000011609 */
[----:B------:R-:W-:-:S04]  /*0ab0*/  SEL R8, RZ, 0x1, !P0 ;  /* 0x00000001ff087807 */ /* 0x000fc80004000000 */
[----:B------:R-:W-:-:S04]  /*0ac0*/  LOP3.LUT R8, R8, 0x1, R11, 0xf8, !PT ;  /* 0x0000000108087812 */ /* 0x000fc800078ef80b */
[----:B------:R-:W-:-:S05]  /*0ad0*/  LOP3.LUT R8, R8, R9, RZ, 0xc0, !PT ;  /* 0x0000000908087212 */ /* 0x000fca00078ec0ff */
[----:B------:R-:W-:-:S05]  /*0ae0*/  IMAD.IADD R11, R11, 0x1, R8 ;  /* 0x000000010b0b7824 */ /* 0x000fca00078e0208 */
[----:B------:R-:W-:Y:S01]  /*0af0*/  LOP3.LUT R0, R11, R0, RZ, 0xfc, !PT ;  /* 0x000000000b007212 */ /* 0x000fe200078efcff */
[----:B------:R-:W-:Y:S06]  /*0b00*/  BRA `(.L_x_116) ;  /* 0x0000000000107947 */ /* 0x000fec0003800000 */
.L_x_115:
[----:B------:R-:W-:-:S04]  /*0b10*/  LOP3.LUT R0, R0, 0x80000000, RZ, 0xc0, !PT ;  /* 0x8000000000007812 */ /* 0x000fc800078ec0ff */
[----:B------:R-:W-:Y:S01]  /*0b20*/  LOP3.LUT R0, R0, 0x7f800000, RZ, 0xfc, !PT ;  /* 0x7f80000000007812 */ /* 0x000fe200078efcff */
[----:B------:R-:W-:Y:S06]  /*0b30*/  BRA `(.L_x_116) ;  /* 0x0000000000047947 */ /* 0x000fec0003800000 */
.L_x_114:
[----:B------:R-:W-:-:S07]  /*0b40*/  IMAD R0, R11, 0x800000, R0 ;  /* 0x008000000b007824 */ /* 0x000fce00078e0200 */
.L_x_116:
[----:B------:R-:W-:Y:S05]  /*0b50*/  BSYNC.RECONVERGENT B2 ;  /* 0x0000000000027941 */ /* 0x000fea0003800200 */
.L_x_113:
[----:B------:R-:W-:Y:S05]  /*0b60*/  BRA `(.L_x_117) ;  /* 0x0000000000207947 */ /* 0x000fea0003800000 */
.L_x_112:
[----:B------:R-:W-:-:S04]  /*0b70*/  LOP3.LUT R0, R12, 0x80000000, R11, 0x48, !PT ;  /* 0x800000000c007812 */ /* 0x000fc800078e480b */
[----:B------:R-:W-:Y:S01]  /*0b80*/  LOP3.LUT R0, R0, 0x7f800000, RZ, 0xfc, !PT ;  /* 0x7f80000000007812 */ /* 0x000fe200078efcff */
[----:B------:R-:W-:Y:S06]  /*0b90*/  BRA `(.L_x_117) ;  /* 0x0000000000147947 */ /* 0x000fec0003800000 */
.L_x_111:
[----:B------:R-:W-:Y:S01]  /*0ba0*/  LOP3.LUT R0, R12, 0x80000000, R11, 0x48, !PT ;  /* 0x800000000c007812 */ /* 0x000fe200078e480b */
[----:B------:R-:W-:Y:S06]  /*0bb0*/  BRA `(.L_x_117) ;  /* 0x00000000000c7947 */ /* 0x000fec0003800000 */
.L_x_110:
[----:B------:R-:W0:Y:S01]  /*0bc0*/  MUFU.RSQ R0, -QNAN ;  /* 0xffc0000000007908 */ /* 0x000e220000001400 */
[----:B------:R-:W-:Y:S05]  /*0bd0*/  BRA `(.L_x_117) ;  /* 0x0000000000047947 */ /* 0x000fea0003800000 */
.L_x_109:
[----:B------:R-:W-:-:S07]  /*0be0*/  FADD.FTZ R0, R0, R3 ;  /* 0x0000000300007221 */ /* 0x000fce0000010000 */
.L_x_117:
[----:B------:R-:W-:Y:S05]  /*0bf0*/  BSYNC.RECONVERGENT B1 ;  /* 0x0000000000017941 */ /* 0x000fea0003800200 */
.L_x_107:
[----:B------:R-:W-:Y:S02]  /*0c00*/  IMAD.MOV.U32 R8, RZ, RZ, R6 ;  /* 0x000000ffff087224 */ /* 0x000fe400078e0006 */
[----:B------:R-:W-:-:S04]  /*0c10*/  IMAD.MOV.U32 R9, RZ, RZ, 0x0 ;  /* 0x00000000ff097424 */ /* 0x000fc800078e00ff */
[----:B0-----:R-:W-:Y:S05]  /*0c20*/  RET.REL.NODEC R8 `(uplo_atan2) ;  /* 0xfffffff008f47950 */ /* 0x001fea0003c3ffff */
.L_x_118:
        /* <DEDUP_REMOVED lines=13> */
.L_x_645:


//--------------------- .text.uplo_atan           --------------------------
	.section	.text.uplo_atan,"ax",@progbits
	.align	128
        .global         uplo_atan
        .type           uplo_atan,@function
        .size           uplo_atan,(.L_x_691 - uplo_atan)
        .other          uplo_atan,@"STO_CUDA_ENTRY STV_DEFAULT"
uplo_atan:
.text.uplo_atan:
        /* <DEDUP_REMOVED lines=23> */
.L_x_119:
[----:B------:R-:W0:Y:S02]  /*0170*/  LDCU UR6, c[0x0][0x388] ;  /* 0x00007100ff0677ac */ /* 0x000e240008000800 */
[----:B0-----:R-:W-:Y:S02]  /*0180*/  IMAD R2, R0, UR6, RZ ;  /* 0x0000000600027c24 */ /* 0x001fe4000f8e02ff */
[----:B------:R-:W-:-:S05]  /*0190*/  IMAD R3, R5, UR6, RZ ;  /* 0x0000000605037c24 */ /* 0x000fca000f8e02ff */
[----:B------:R-:W-:-:S13]  /*01a0*/  ISETP.GE.AND P0, PT, R2, R3, PT ;  /* 0x000000030200720c */ /* 0x000fda0003f06270 */
[----:B------:R-:W-:Y:S05]  /*01b0*/  @!P0 EXIT ;  /* 0x000000000000894d */ /* 0x000fea0003800000 */
.L_x_120:
[----:B------:R-:W0:Y:S01]  /*01c0*/  LDCU.64 UR6, c[0x0][0x398] ;  /* 0x00007300ff0677ac */ /* 0x000e220008000a00 */
[----:B------:R-:W1:Y:S01]  /*01d0*/  LDC.64 R2, c[0x0][0x390] ;  /* 0x0000e400ff027b82 */ /* 0x000e620000000a00 */
[----:B0-----:R-:W-:-:S05]  /*01e0*/  IADD3 R4, PT, PT, R0, UR6, RZ ;  /* 0x0000000600047c10 */ /* 0x001fca000fffe0ff */
[----:B------:R-:W-:Y:S02]  /*01f0*/  IMAD R7, R5, UR7, R4 ;  /* 0x0000000705077c24 */ /* 0x000fe4000f8e0204 */
[----:B------:R-:W-:Y:S01]  /*0200*/  HFMA2 R9, -RZ, RZ, 0.890625, -0.00056934356689453125 ;  /* 0x3b2090aaff097431 */ /* 0x000fe200000001ff */
[----:B------:R-:W0:Y:S01]  /*0210*/  LDCU.64 UR6, c[0x0][0x3a8] ;  /* 0x00007500ff0677ac */ /* 0x000e220008000a00 */
[----:B-1----:R-:W-:-:S05]  /*0220*/  IMAD.WIDE R2, R7, 0x4, R2 ;  /* 0x0000000407027825 */ /* 0x002fca00078e0202 */
[----:B------:R1:W2:Y:S01]  /*0230*/  LDG.E R4, desc[UR4][R2.64] ;  /* 0x0000000402047981 */ /* 0x0002a2000c1e1900 */
[----:B------:R-:W-:Y:S01]  /*0240*/  MOV R8, 0x3f6ee581 ;  /* 0x3f6ee58100087802 */ /* 0x000fe20000000f00 */
[----:B-1----:R-:W1:Y:S01]  /*0250*/  LDC.64 R2, c[0x0][0x3a0] ;  /* 0x0000e800ff027b82 */ /* 0x002e620000000a00 */
[----:B0-----:R-:W-:-:S05]  /*0260*/  IADD3 R0, PT, PT, R0, UR6, RZ ;  /* 0x0000000600007c10 */ /* 0x001fca000fffe0ff */
[----:B------:R-:W-:-:S04]  /*0270*/  IMAD R5, R5, UR7, R0 ;  /* 0x0000000705057c24 */ /* 0x000fc8000f8e0200 */
[----:B-1----:R-:W-:Y:S01]  /*0280*/  IMAD.WIDE R2, R5, 0x4, R2 ;  /* 0x0000000405027825 */ /* 0x002fe200078e0202 */
[----:B--2---:R-:W0:Y:S01]  /*0290*/  MUFU.RCP R7, |R4| ;  /* 0x4000000400077308 */ /* 0x004e220000001000 */
[----:B------:R-:W-:-:S04]  /*02a0*/  FSETP.GT.AND P0, PT, |R4|, 1, PT ;  /* 0x3f8000000400780b */ /* 0x000fc80003f04200 */
[----:B0-----:R-:W-:-:S05]  /*02b0*/  FSEL R7, R7, |R4|, P0 ;  /* 0x4000000407077208 */ /* 0x001fca0000000000 */
[----:B------:R-:W-:-:S04]  /*02c0*/  FMUL R6, R7, R7 ;  /* 0x0000000707067220 */ /* 0x000fc80000400000 */
[----:B------:R-:W-:-:S04]  /*02d0*/  FFMA R9, R6, R9, -0.014396979473531246185 ;  /* 0xbc6be14f06097423 */ /* 0x000fc80000000009 */
[----:B------:R-:W-:-:S04]  /*02e0*/  FFMA R9, R6, R9, 0.039849750697612762451 ;  /* 0x3d23397e06097423 */ /* 0x000fc80000000009 */
[----:B------:R-:W-:-:S04]  /*02f0*/  FFMA R9, R6, R9, -0.072529748082160949707 ;  /* 0xbd948a7a06097423 */ /* 0x000fc80000000009 */
[----:B------:R-:W-:-:S04]  /*0300*/  FFMA R9, R6, R9, 0.10518480092287063599 ;  /* 0x3dd76b2106097423 */ /* 0x000fc80000000009 */
[----:B------:R-:W-:-:S04]  /*0310*/  FFMA R9, R6, R9, -0.14171802997589111328 ;  /* 0xbe111e8806097423 */ /* 0x000fc80000000009 */
[----:B------:R-:W-:-:S04]  /*0320*/  FFMA R9, R6, R9, 0.19988775253295898438 ;  /* 0x3e4caf6006097423 */ /* 0x000fc80000000009 */
[----:B------:R-:W-:-:S04]  /*0330*/  FFMA R9, R6, R9, -0.33332940936088562012 ;  /* 0xbeaaaa2706097423 */ /* 0x000fc80000000009 */
[----:B------:R-:W-:-:S04]  /*0340*/  FMUL R6, R6, R9 ;  /* 0x0000000906067220 */ /* 0x000fc80000400000 */
[----:B------:R-:W-:-:S04]  /*0350*/  FFMA R7, R7, R6, R7 ;  /* 0x0000000607077223 */ /* 0x000fc80000000007 */
[----:B------:R-:W-:Y:S01]  /*0360*/  @P0 FFMA R7, R8, 1.6832555532455444336, -R7 ;  /* 0x3fd774eb08070823 */ /* 0x000fe20000000807 */
[----:B------:R-:W-:-:S04]  /*0370*/  FSETP.NAN.AND P0, PT, |R4|, |R4|, PT ;  /* 0x400000040400720b */ /* 0x000fc80003f08200 */
[----:B------:R-:W-:-:S04]  /*0380*/  LOP3.LUT R4, R7, 0x80000000, R4, 0xb8, !PT ;  /* 0x8000000007047812 */ /* 0x000fc800078eb804 */
[----:B------:R-:W-:-:S05]  /*0390*/  FSEL R7, R4, R7, !P0 ;  /* 0x0000000704077208 */ /* 0x000fca0004000000 */
[----:B------:R-:W-:Y:S01]  /*03a0*/  STG.E desc[UR4][R2.64], R7 ;  /* 0x0000000702007986 */ /* 0x000fe2000c101904 */
[----:B------:R-:W-:Y:S05]  /*03b0*/  EXIT ;  /* 0x000000000000794d */ /* 0x000fea0003800000 */
.L_x_121:
        /* <DEDUP_REMOVED lines=12> */
.L_x_691:


//--------------------- .text.uplo_acos           --------------------------
	.section	.text.uplo_acos,"ax",@progbits
	.align	128
        .global         uplo_acos
        .type           uplo_acos,@function
        .size           uplo_acos,(.L_x_692 - uplo_acos)
        .other          uplo_acos,@"STO_CUDA_ENTRY STV_DEFAULT"
uplo_acos:
.text.uplo_acos:
        /* <DEDUP_REMOVED lines=23> */
.L_x_122:
[----:B------:R-:W0:Y:S02]  /*0170*/  LDCU UR6, c[0x0][0x388] ;  /* 0x00007100ff0677ac */ /* 0x000e240008000800 */
[----:B0-----:R-:W-:Y:S02]  /*0180*/  IMAD R2, R3, UR6, RZ ;  /* 0x0000000603027c24 */ /* 0x001fe4000f8e02ff */
[----:B------:R-:W-:-:S05]  /*0190*/  IMAD R5, R0, UR6, RZ ;  /* 0x0000000600057c24 */ /* 0x000fca000f8e02ff */
[----:B------:R-:W-:-:S13]  /*01a0*/  ISETP.GE.AND P0, PT, R2, R5, PT ;  /* 0x000000050200720c */ /* 0x000fda0003f06270 */
[----:B------:R-:W-:Y:S05]  /*01b0*/  @!P0 EXIT ;  /* 0x000000000000894d */ /* 0x000fea0003800000 */
.L_x_123:
[----:B------:R-:W0:Y:S01]  /*01c0*/  LDCU.64 UR6, c[0x0][0x398] ;  /* 0x00007300ff0677ac */ /* 0x000e220008000a00 */
[----:B------:R-:W1:Y:S01]  /*01d0*/  LDC.64 R4, c[0x0][0x390] ;  /* 0x0000e400ff047b82 */ /* 0x000e620000000a00 */
[----:B0-----:R-:W-:-:S05]  /*01e0*/  IADD3 R7, PT, PT, R3, UR6, RZ ;  /* 0x0000000603077c10 */ /* 0x001fca000fffe0ff */
[----:B------:R-:W-:Y:S01]  /*01f0*/  IMAD R7, R0, UR7, R7 ;  /* 0x0000000700077c24 */ /* 0x000fe2000f8e0207 */
[----:B------:R-:W0:Y:S03]  /*0200*/  LDCU.64 UR6, c[0x0][0x3a8] ;  /* 0x00007500ff0677ac */ /* 0x000e260008000a00 */
[----:B-1----:R-:W-:-:S05]  /*0210*/  IMAD.WIDE R4, R7, 0x4, R4 ;  /* 0x0000000407047825 */ /* 0x002fca00078e0204 */
[----:B------:R1:W2:Y:S01]  /*0220*/  LDG.E R2, desc[UR4][R4.64] ;  /* 0x0000000404027981 */ /* 0x0002a2000c1e1900 */
[----:B------:R-:W-:Y:S01]  /*0230*/  HFMA2 R7, -RZ, RZ, 1.75, 0 ;  /* 0x3f000000ff077431 */ /* 0x000fe200000001ff */
[----:B-1----:R-:W-:Y:S02]  /*0240*/  MOV R5, 0x3d10ecef ;  /* 0x3d10ecef00057802 */ /* 0x002fe40000000f00 */
[----:B0-----:R-:W-:-:S05]  /*0250*/  IADD3 R3, PT, PT, R3, UR6, RZ ;  /* 0x0000000603037c10 */ /* 0x001fca000fffe0ff */
[----:B------:R-:W-:Y:S02]  /*0260*/  IMAD R3, R0, UR7, R3 ;  /* 0x0000000700037c24 */ /* 0x000fe4000f8e0203 */
[C---:B--2---:R-:W-:Y:S01]  /*0270*/  FFMA R6, |R2|.reuse, -R7, 0.5 ;  /* 0x3f00000002067423 */ /* 0x044fe20000000a07 */
[C---:B------:R-:W-:Y:S02]  /*0280*/  FSETP.NEU.AND P1, PT, |R2|.reuse, 1, PT ;  /* 0x3f8000000200780b */ /* 0x040fe40003f2d200 */
[----:B------:R-:W-:Y:S01]  /*0290*/  FSETP.GT.AND P0, PT, |R2|, 0.56000000238418579102, PT ;  /* 0x3f0f5c290200780b */ /* 0x000fe20003f04200 */
[----:B------:R-:W0:Y:S02]  /*02a0*/  MUFU.RSQ R7, R6 ;  /* 0x0000000600077308 */ /* 0x000e240000001400 */
[----:B0-----:R-:W-:Y:S01]  /*02b0*/  FMUL R8, R6, R7 ;  /* 0x0000000706087220 */ /* 0x001fe20000400000 */
[----:B------:R-:W-:-:S04]  /*02c0*/  FMUL R7, R7, -0.5 ;  /* 0xbf00000007077820 */ /* 0x000fc80000400000 */
[----:B------:R-:W-:-:S04]  /*02d0*/  FFMA R7, R8, R7, 0.5 ;  /* 0x3f00000008077423 */ /* 0x000fc80000000007 */
[----:B------:R-:W-:-:S05]  /*02e0*/  FFMA R7, R8, R7, R8 ;  /* 0x0000000708077223 */ /* 0x000fca0000000008 */
[----:B------:R-:W-:Y:S02]  /*02f0*/  FSEL R7, R7, RZ, P1 ;  /* 0x000000ff07077208 */ /* 0x000fe40000800000 */
[----:B------:R-:W-:Y:S02]  /*0300*/  FSETP.GT.AND P1, PT, R2, 0.56000000238418579102, PT ;  /* 0x3f0f5c290200780b */ /* 0x000fe40003f24000 */
[----:B------:R-:W-:-:S04]  /*0310*/  FSEL R7, R7, |R2|, P0 ;  /* 0x4000000207077208 */ /* 0x000fc80000000000 */
[----:B------:R-:W-:-:S05]  /*0320*/  LOP3.LUT R7, R7, 0x80000000, R2, 0xb8, !PT ;  /* 0x8000000007077812 */ /* 0x000fca00078eb802 */
[----:B------:R-:W-:-:S04]  /*0330*/  FMUL R6, R7, R7 ;  /* 0x0000000707067220 */ /* 0x000fc80000400000 */
[----:B------:R-:W-:-:S04]  /*0340*/  FFMA R5, R6, R5, 0.016980519518256187439 ;  /* 0x3c8b1abb06057423 */ /* 0x000fc80000000005 */
[----:B------:R-:W-:-:S04]  /*0350*/  FFMA R5, R6, R5, 0.030762933194637298584 ;  /* 0x3cfc028c06057423 */ /* 0x000fc80000000005 */
[----:B------:R-:W-:-:S04]  /*0360*/  FFMA R5, R6, R5, 0.044709417968988418579 ;  /* 0x3d37213906057423 */ /* 0x000fc80000000005 */
[C---:B------:R-:W-:Y:S02]  /*0370*/  FFMA R9, R6.reuse, R5, 0.074989043176174163818 ;  /* 0x3d9993db06097423 */ /* 0x040fe40000000005 */
[----:B------:R-:W0:Y:S02]  /*0380*/  LDC.64 R4, c[0x0][0x3a0] ;  /* 0x0000e800ff047b82 */ /* 0x000e240000000a00 */
[----:B------:R-:W-:-:S04]  /*0390*/  FFMA R9, R6, R9, 0.16666707396507263184 ;  /* 0x3e2aaac606097423 */ /* 0x000fc80000000009 */
[----:B------:R-:W-:Y:S01]  /*03a0*/  FMUL R6, R6, R9 ;  /* 0x0000000906067220 */ /* 0x000fe20000400000 */
[----:B------:R-:W-:-:S03]  /*03b0*/  HFMA2 R9, -RZ, RZ, 1.9599609375, 20144 ;  /* 0x3fd774ebff097431 */ /* 0x000fc600000001ff */
[----:B------:R-:W-:-:S05]  /*03c0*/  FFMA R7, R7, R6, R7 ;  /* 0x0000000607077223 */ /* 0x000fca0000000007 */
[----:B------:R-:W-:-:S05]  /*03d0*/  FSEL R2, R7, -R7, P0 ;  /* 0x8000000707027208 */ /* 0x000fca0000000000 */
[----:B------:R-:W-:Y:S01]  /*03e0*/  @!P1 FFMA R7, R9, 0.93318945169448852539, R2 ;  /* 0x3f6ee58109079823 */ /* 0x000fe20000000002 */
[----:B0-----:R-:W-:-:S04]  /*03f0*/  IMAD.WIDE R2, R3, 0x4, R4 ;  /* 0x0000000403027825 */ /* 0x001fc800078e0204 */
[----:B------:R-:W-:-:S05]  /*0400*/  @P0 FADD R7, R7, R7 ;  /* 0x0000000707070221 */ /* 0x000fca0000000000 */
[----:B------:R-:W-:Y:S01]  /*0410*/  STG.E desc[UR4][R2.64], R7 ;  /* 0x0000000702007986 */ /* 0x000fe2000c101904 */
[----:B------:R-:W-:Y:S05]  /*0420*/  EXIT ;  /* 0x000000000000794d */ /* 0x000fea0003800000 */
.L_x_124:
        /* <DEDUP_REMOVED lines=13> */
.L_x_692:


//--------------------- .text.uplo_asin           --------------------------
	.section	.text.uplo_asin,"ax",@progbits
	.align	128
        .global         uplo_asin
        .type           uplo_asin,@function
        .size           uplo_asin,(.L_x_693 - uplo_asin)
        .other          uplo_asin,@"STO_CUDA_ENTRY STV_DEFAULT"
uplo_asin:
.text.uplo_asin:
        /* <DEDUP_REMOVED lines=23> */
.L_x_125:
[----:B------:R-:W0:Y:S02]  /*0170*/  LDCU UR6, c[0x0][0x388] ;  /* 0x00007100ff0677ac */ /* 0x000e240008000800 */
[----:B0-----:R-:W-:Y:S02]  /*0180*/  IMAD R2, R3, UR6, RZ ;  /* 0x0000000603027c24 */ /* 0x001fe4000f8e02ff */
[----:B------:R-:W-:-:S05]  /*0190*/  IMAD R5, R0, UR6, RZ ;  /* 0x0000000600057c24 */ /* 0x000fca000f8e02ff */
[----:B------:R-:W-:-:S13]  /*01a0*/  ISETP.GE.AND P0, PT, R2, R5, PT ;  /* 0x000000050200720c */ /* 0x000fda0003f06270 */
[----:B------:R-:W-:Y:S05]  /*01b0*/  @!P0 EXIT ;  /* 0x000000000000894d */ /* 0x000fea0003800000 */
.L_x_126:
        /* <DEDUP_REMOVED lines=19> */
[----:B------:R-:W-:-:S04]  /*02f0*/  FSEL R7, R7, RZ, P1 ;  /* 0x000000ff07077208 */ /* 0x000fc80000800000 */
[----:B------:R-:W-:-:S05]  /*0300*/  FSEL R7, R7, |R2|, P0 ;  /* 0x4000000207077208 */ /* 0x000fca0000000000 */
[----:B------:R-:W-:-:S04]  /*0310*/  FMUL R8, R7, R7 ;  /* 0x0000000707087220 */ /* 0x000fc80000400000 */
[----:B------:R-:W-:-:S04]  /*0320*/  FFMA R5, R8, R5, 0.018773360177874565125 ;  /* 0x3c99ca9708057423 */ /* 0x000fc80000000005 */
[----:B------:R-:W-:-:S04]  /*0330*/  FFMA R5, R8, R5, 0.046769052743911743164 ;  /* 0x3d3f90e808057423 */ /* 0x000fc80000000005 */
[----:B------:R-:W-:-:S04]  /*0340*/  FFMA R5, R8, R5, 0.074823014438152313232 ;  /* 0x3d993ccf08057423 */ /* 0x000fc80000000005 */
[C---:B------:R-:W-:Y:S02]  /*0350*/  FFMA R9, R8.reuse, R5, 0.16667181253433227539 ;  /* 0x3e2aac0408097423 */ /* 0x040fe40000000005 */
[----:B------:R-:W0:Y:S02]  /*0360*/  LDC.64 R4, c[0x0][0x3a0] ;  /* 0x0000e800ff047b82 */ /* 0x000e240000000a00 */
[----:B------:R-:W-:Y:S01]  /*0370*/  FMUL R8, R8, R9 ;  /* 0x0000000908087220 */ /* 0x000fe20000400000 */
[----:B------:R-:W-:-:S03]  /*0380*/  HFMA2 R9, -RZ, RZ, 1.9599609375, 20144 ;  /* 0x3fd774ebff097431 */ /* 0x000fc600000001ff */
[----:B------:R-:W-:-:S04]  /*0390*/  FFMA R7, R7, R8, R7 ;  /* 0x0000000807077223 */ /* 0x000fc80000000007 */
[----:B------:R-:W-:-:S04]  /*03a0*/  FMUL R6, R7, -2 ;  /* 0xc000000007067820 */ /* 0x000fc80000400000 */
[----:B------:R-:W-:-:S05]  /*03b0*/  @P0 FFMA R7, R9, 0.93318945169448852539, R6 ;  /* 0x3f6ee58109070823 */ /* 0x000fca0000000006 */
[C---:B------:R-:W-:Y:S02]  /*03c0*/  FSETP.NAN.AND P0, PT, R7.reuse, R7, PT ;  /* 0x000000070700720b */ /* 0x040fe40003f08000 */
[----:B------:R-:W-:Y:S01]  /*03d0*/  LOP3.LUT R0, R7, 0x80000000, R2, 0xb8, !PT ;  /* 0x8000000007007812 */ /* 0x000fe200078eb802 */
[----:B0-----:R-:W-:-:S03]  /*03e0*/  IMAD.WIDE R2, R3, 0x4, R4 ;  /* 0x0000000403027825 */ /* 0x001fc600078e0204 */
[----:B------:R-:W-:-:S05]  /*03f0*/  FSEL R7, R0, R7, !P0 ;  /* 0x0000000700077208 */ /* 0x000fca0004000000 */
[----:B------:R-:W-:Y:S01]  /*0400*/  STG.E desc[UR4][R2.64], R7 ;  /* 0x0000000702007986 */ /* 0x000fe2000c101904 */
[----:B------:R-:W-:Y:S05]  /*0410*/  EXIT ;  /* 0x000000000000794d */ /* 0x000fea0003800000 */
.L_x_127:
        /* <DEDUP_REMOVED lines=14> */
.L_x_693:


//--------------------- .text.uplo_sincos         --------------------------
	.section	.text.uplo_sincos,"ax",@progbits
	.align	128
        .global         uplo_sincos
        .type           uplo_sincos,@function
        .size           uplo_sincos,(.L_x_694 - uplo_sincos)
        .other          uplo_sincos,@"STO_CUDA_ENTRY STV_DEFAULT"
uplo_sincos:
.text.uplo_sincos:
        /* <DEDUP_REMOVED lines=23> */
.L_x_128:
[----:B------:R-:W0:Y:S02]  /*0170*/  LDCU UR4, c[0x0][0x388] ;  /* 0x00007100ff0477ac */ /* 0x000e240008000800 */
[----:B0-----:R-:W-:Y:S02]  /*0180*/  IMAD R2, R0, UR4, RZ ;  /* 0x0000000400027c24 */ /* 0x001fe4000f8e02ff */
[----:B------:R-:W-:-:S05]  /*0190*/  IMAD R3, R11, UR4, RZ ;  /* 0x000000040b037c24 */ /* 0x000fca000f8e02ff */
[----:B------:R-:W-:-:S13]  /*01a0*/  ISETP.GE.AND P0, PT, R2, R3, PT ;  /* 0x000000030200720c */ /* 0x000fda0003f06270 */
[----:B------:R-:W-:Y:S05]  /*01b0*/  @!P0 EXIT ;  /* 0x000000000000894d */ /* 0x000fea0003800000 */
.L_x_129:
[----:B------:R-:W0:Y:S01]  /*01c0*/  LDCU.64 UR4, c[0x0][0x398] ;  /* 0x00007300ff0477ac */ /* 0x000e220008000a00 */
[----:B------:R-:W1:Y:S01]  /*01d0*/  LDC.64 R6, c[0x0][0x390] ;  /* 0x0000e400ff067b82 */ /* 0x000e620000000a00 */
[----:B------:R-:W2:Y:S07]  /*01e0*/  LDCU.64 UR8, c[0x0][0x3b8] ;  /* 0x00007700ff0877ac */ /* 0x000eae0008000a00 */
[----:B------:R-:W3:Y:S08]  /*01f0*/  LDC.64 R8, c[0x0][0x3a0] ;  /* 0x0000e800ff087b82 */ /* 0x000ef00000000a00 */
[----:B------:R-:W4:Y:S01]  /*0200*/  LDC.64 R4, c[0x0][0x3b0] ;  /* 0x0000ec00ff047b82 */ /* 0x000f220000000a00 */
[----:B0-----:R-:W-:-:S04]  /*0210*/  VIADD R2, R0, UR4 ;  /* 0x0000000400027c36 */ /* 0x001fc80008000000 */
[----:B------:R-:W-:Y:S01]  /*0220*/  IMAD R3, R11, UR5, R2 ;  /* 0x000000050b037c24 */ /* 0x000fe2000f8e0202 */
[----:B------:R-:W0:Y:S03]  /*0230*/  LDCU.64 UR4, c[0x0][0x3a8] ;  /* 0x00007500ff0477ac */ /* 0x000e260008000a00 */
[----:B-1----:R-:W-:-:S05]  /*0240*/  IMAD.WIDE R6, R3, 0x4, R6 ;  /* 0x0000000403067825 */ /* 0x002fca00078e0206 */
[----:B------:R1:W5:Y:S01]  /*0250*/  LDG.E R2, desc[UR6][R6.64] ;  /* 0x0000000606027981 */ /* 0x000362000c1e1900 */
[----:B------:R-:W-:Y:S01]  /*0260*/  BSSY.RECONVERGENT B0, `(.L_x_130) ;  /* 0x000006f000007945 */ /* 0x000fe20003800200 */
[C---:B0-----:R-:W-:Y:S02]  /*0270*/  VIADD R10, R0.reuse, UR4 ;  /* 0x00000004000a7c36 */ /* 0x041fe40008000000 */
[----:B--2---:R-:W-:Y:S02]  /*0280*/  VIADD R0, R0, UR8 ;  /* 0x0000000800007c36 */ /* 0x004fe40008000000 */
[C---:B-1----:R-:W-:Y:S02]  /*0290*/  IMAD R7, R11.reuse, UR5, R10 ;  /* 0x000000050b077c24 */ /* 0x042fe4000f8e020a */
[----:B------:R-:W-:Y:S02]  /*02a0*/  IMAD R11, R11, UR9, R0 ;  /* 0x000000090b0b7c24 */ /* 0x000fe4000f8e0200 */
[----:B---3--:R-:W-:-:S04]  /*02b0*/  IMAD.WIDE R6, R7, 0x4, R8 ;  /* 0x0000000407067825 */ /* 0x008fc800078e0208 */
[----:B----4-:R-:W-:-:S04]  /*02c0*/  IMAD.WIDE R4, R11, 0x4, R4 ;  /* 0x000000040b047825 */ /* 0x010fc800078e0204 */
[C---:B-----5:R-:W-:Y:S01]  /*02d0*/  FMUL R3, R2.reuse, 0.63661974668502807617 ;  /* 0x3f22f98302037820 */ /* 0x060fe20000400000 */
[----:B------:R-:W-:-:S05]  /*02e0*/  FSETP.GE.AND P0, PT, |R2|, 105615, PT ;  /* 0x47ce47800200780b */ /* 0x000fca0003f06200 */
[----:B------:R-:W0:Y:S02]  /*02f0*/  F2I.NTZ R3, R3 ;  /* 0x0000000300037305 */ /* 0x000e240000203100 */
[----:B0-----:R-:W-:-:S05]  /*0300*/  I2FP.F32.S32 R13, R3 ;  /* 0x00000003000d7245 */ /* 0x001fca0000201400 */
[----:B------:R-:W-:-:S04]  /*0310*/  FFMA R12, R13, -1.5707962512969970703, R2 ;  /* 0xbfc90fda0d0c7823 */ /* 0x000fc80000000002 */
[----:B------:R-:W-:-:S04]  /*0320*/  FFMA R12, R13, -7.5497894158615963534e-08, R12 ;  /* 0xb3a221680d0c7823 */ /* 0x000fc8000000000c */
[----:B------:R-:W-:Y:S01]  /*0330*/  FFMA R0, R13, -5.3903029534742383927e-15, R12 ;  /* 0xa7c234c50d007823 */ /* 0x000fe2000000000c */
[----:B------:R-:W-:Y:S06]  /*0340*/  @!P0 BRA `(.L_x_131) ;  /* 0x0000000400808947 */ /* 0x000fec0003800000 */
[----:B------:R-:W-:-:S13]  /*0350*/  FSETP.NEU.AND P0, PT, |R2|, +INF , PT ;  /* 0x7f8000000200780b */ /* 0x000fda0003f0d200 */
[----:B------:R-:W-:Y:S01]  /*0360*/  @!P0 FMUL R0, RZ, R2 ;  /* 0x00000002ff008220 */ /* 0x000fe20000400000 */
[----:B------:R-:W-:Y:S01]  /*0370*/  @!P0 MOV R3, RZ ;  /* 0x000000ff00038202 */ /* 0x000fe20000000f00 */
[----:B------:R-:W-:Y:S06]  /*0380*/  @!P0 BRA `(.L_x_131) ;  /* 0x0000000400708947 */ /* 0x000fec0003800000 */
[----:B------:R-:W-:Y:S01]  /*0390*/  IMAD.SHL.U32 R3, R2, 0x100, RZ ;  /* 0x0000010002037824 */ /* 0x000fe200078e00ff */
[----:B------:R-:W0:Y:S01]  /*03a0*/  LDCU.64 UR8, c[0x4][URZ] ;  /* 0x01000000ff0877ac */ /* 0x000e220008000a00 */
[----:B------:R-:W-:Y:S02]  /*03b0*/  IMAD.MOV.U32 R0, RZ, RZ, RZ ;  /* 0x000000ffff007224 */ /* 0x000fe400078e00ff */
[----:B------:R-:W-:Y:S01]  /*03c0*/  IMAD.MOV.U32 R12, RZ, RZ, RZ ;  /* 0x000000ffff0c7224 */ /* 0x000fe200078e00ff */
[----:B------:R-:W-:Y:S01]  /*03d0*/  LOP3.LUT R3, R3, 0x80000000, RZ, 0xfc, !PT ;  /* 0x8000000003037812 */ /* 0x000fe200078efcff */
[----:B------:R-:W-:Y:S01]  /*03e0*/  UMOV UR5, URZ ;  /* 0x000000ff00057c82 */ /* 0x000fe20008000000 */
[----:B------:R-:W-:-:S05]  /*03f0*/  UMOV UR4, URZ ;  /* 0x000000ff00047c82 */ /* 0x000fca0008000000 */
.L_x_132:
[----:B0-----:R-:W-:Y:S01]  /*0400*/  MOV R10, UR8 ;  /* 0x00000008000a7c02 */ /* 0x001fe20008000f00 */
[----:B------:R-:W-:-:S05]  /*0410*/  IMAD.U32 R11, RZ, RZ, UR9 ;  /* 0x00000009ff0b7e24 */ /* 0x000fca000f8e00ff */
[----:B------:R-:W2:Y:S01]  /*0420*/  LDG.E.CONSTANT R8, desc[UR6][R10.64] ;  /* 0x000000060a087981 */ /* 0x000ea2000c1e9900 */
[----:B------:R-:W-:Y:S01]  /*0430*/  UIADD3 UR4, UPT, UPT, UR4, 0x1, URZ ;  /* 0x0000000104047890 */ /* 0x000fe2000fffe0ff */
[C---:B------:R-:W-:Y:S01]  /*0440*/  ISETP.EQ.AND P0, PT, R12.reuse, RZ, PT ;  /* 0x000000ff0c00720c */ /* 0x040fe20003f02270 */
[----:B------:R-:W-:Y:S01]  /*0450*/  UIADD3 UR8, UP1, UPT, UR8, 0x4, URZ ;  /* 0x0000000408087890 */ /* 0x000fe2000ff3e0ff */
[C---:B------:R-:W-:Y:S01]  /*0460*/  ISETP.EQ.AND P1, PT, R12.reuse, 0x4, PT ;  /* 0x000000040c00780c */ /* 0x040fe20003f22270 */
[----:B------:R-:W-:Y:S01]  /*0470*/  UISETP.NE.AND UP0, UPT, UR4, 0x6, UPT ;  /* 0x000000060400788c */ /* 0x000fe2000bf05270 */
[C---:B------:R-:W-:Y:S01]  /*0480*/  ISETP.EQ.AND P2, PT, R12.reuse, 0x8, PT ;  /* 0x000000080c00780c */ /* 0x040fe20003f42270 */
[----:B------:R-:W-:Y:S01]  /*0490*/  UIADD3.X UR9, UPT, UPT, URZ, UR9, URZ, UP1, !UPT ;  /* 0x00000009ff097290 */ /* 0x000fe20008ffe4ff */
[C---:B------:R-:W-:Y:S02]  /*04a0*/  ISETP.EQ.AND P3, PT, R12.reuse, 0xc, PT ;  /* 0x0000000c0c00780c */ /* 0x040fe40003f62270 */
[----:B------:R-:W-:-:S02]  /*04b0*/  ISETP.EQ.AND P4, PT, R12, 0x10, PT ;  /* 0x000000100c00780c */ /* 0x000fc40003f82270 */
[C---:B------:R-:W-:Y:S02]  /*04c0*/  ISETP.EQ.AND P5, PT, R12.reuse, 0x14, PT ;  /* 0x000000140c00780c */ /* 0x040fe40003fa2270 */
[----:B------:R-:W-:Y:S01]  /*04d0*/  IADD3 R12, PT, PT, R12, 0x4, RZ ;  /* 0x000000040c0c7810 */ /* 0x000fe20007ffe0ff */
[----:B--2---:R-:W-:-:S03]  /*04e0*/  IMAD.WIDE.U32 R8, R8, R3, RZ ;  /* 0x0000000308087225 */ /* 0x004fc600078e00ff */
[----:B------:R-:W-:-:S04]  /*04f0*/  IADD3 R8, P6, PT, R8, R0, RZ ;  /* 0x0000000008087210 */ /* 0x000fc80007fde0ff */
[----:B------:R-:W-:Y:S01]  /*0500*/  IADD3.X R0, PT, PT, R9, UR5, RZ, P6, !PT ;  /* 0x0000000509007c10 */ /* 0x000fe2000b7fe4ff */
[--C-:B------:R-:W-:Y:S01]  /*0510*/  @P0 IMAD.MOV.U32 R13, RZ, RZ, R8.reuse ;  /* 0x000000ffff0d0224 */ /* 0x100fe200078e0008 */
[----:B------:R-:W-:Y:S01]  /*0520*/  @P2 MOV R15, R8 ;  /* 0x00000008000f2202 */ /* 0x000fe20000000f00 */
[--C-:B------:R-:W-:Y:S02]  /*0530*/  @P1 IMAD.MOV.U32 R14, RZ, RZ, R8.reuse ;  /* 0x000000ffff0e1224 */ /* 0x100fe400078e0008 */
[--C-:B------:R-:W-:Y:S02]  /*0540*/  @P3 IMAD.MOV.U32 R16, RZ, RZ, R8.reuse ;  /* 0x000000ffff103224 */ /* 0x100fe400078e0008 */
[--C-:B------:R-:W-:Y:S02]  /*0550*/  @P4 IMAD.MOV.U32 R17, RZ, RZ, R8.reuse ;  /* 0x000000ffff114224 */ /* 0x100fe400078e0008 */
[----:B------:R-:W-:Y:S01]  /*0560*/  @P5 IMAD.MOV.U32 R18, RZ, RZ, R8 ;  /* 0x000000ffff125224 */ /* 0x000fe200078e0008 */
[----:B------:R-:W-:Y:S06]  /*0570*/  BRA.U UP0, `(.L_x_132) ;  /* 0xfffffffd00a07547 */ /* 0x000fec000b83ffff */
[----:B------:R-:W-:Y:S01]  /*0580*/  SHF.R.U32.HI R3, RZ, 0x17, R2 ;  /* 0x00000017ff037819 */ /* 0x000fe20000011602 */
[----:B------:R-:W-:Y:S03]  /*0590*/  BSSY.RECONVERGENT B1, `(.L_x_133) ;  /* 0x0000029000017945 */ /* 0x000fe60003800200 */
[C---:B------:R-:W-:Y:S02]  /*05a0*/  LOP3.LUT R8, R3.reuse, 0xe0, RZ, 0xc0, !PT ;  /* 0x000000e003087812 */ /* 0x040fe400078ec0ff */
[----:B------:R-:W-:-:S03]  /*05b0*/  LOP3.LUT P6, RZ, R3, 0x1f, RZ, 0xc0, !PT ;  /* 0x0000001f03ff7812 */ /* 0x000fc600078cc0ff */
[----:B------:R-:W-:-:S05]  /*05c0*/  VIADD R8, R8, 0xffffff80 ;  /* 0xffffff8008087836 */ /* 0x000fca0000000000 */
[----:B------:R-:W-:-:S05]  /*05d0*/  SHF.R.U32.HI R8, RZ, 0x5, R8 ;  /* 0x00000005ff087819 */ /* 0x000fca0000011608 */
[----:B------:R-:W-:-:S05]  /*05e0*/  IMAD.U32 R10, R8, -0x4, RZ ;  /* 0xfffffffc080a7824 */ /* 0x000fca00078e00ff */
[C---:B------:R-:W-:Y:S02]  /*05f0*/  ISETP.EQ.AND P3, PT, R10.reuse, -0x18, PT ;  /* 0xffffffe80a00780c */ /* 0x040fe40003f62270 */
[C---:B------:R-:W-:Y:S02]  /*0600*/  ISETP.EQ.AND P4, PT, R10.reuse, -0x14, PT ;  /* 0xffffffec0a00780c */ /* 0x040fe40003f82270 */
[C---:B------:R-:W-:Y:S02]  /*0610*/  ISETP.EQ.AND P2, PT, R10.reuse, -0x10, PT ;  /* 0xfffffff00a00780c */ /* 0x040fe40003f42270 */
[C---:B------:R-:W-:Y:S02]  /*0620*/  ISETP.EQ.AND P1, PT, R10.reuse, -0xc, PT ;  /* 0xfffffff40a00780c */ /* 0x040fe40003f22270 */
[C---:B------:R-:W-:Y:S02]  /*0630*/  ISETP.EQ.AND P0, PT, R10.reuse, -0x8, PT ;  /* 0xfffffff80a00780c */ /* 0x040fe40003f02270 */
[----:B------:R-:W-:-:S03]  /*0640*/  ISETP.EQ.AND P5, PT, R10, RZ, PT ;  /* 0x000000ff0a00720c */ /* 0x000fc60003fa2270 */
[----:B------:R-:W-:Y:S01]  /*0650*/  @P3 IMAD.MOV.U32 R8, RZ, RZ, R13 ;  /* 0x000000ffff083224 */ /* 0x000fe200078e000d */
[C---:B------:R-:W-:Y:S01]  /*0660*/  ISETP.EQ.AND P3, PT, R10.reuse, -0x4, PT ;  /* 0xfffffffc0a00780c */ /* 0x040fe20003f62270 */
[----:B------:R-:W-:Y:S01]  /*0670*/  @P4 IMAD.MOV.U32 R8, RZ, RZ, R14 ;  /* 0x000000ffff084224 */ /* 0x000fe200078e000e */
[----:B------:R-:W-:Y:S01]  /*0680*/  @P4 MOV R9, R13 ;  /* 0x0000000d00094202 */ /* 0x000fe20000000f00 */
[----:B------:R-:W-:Y:S01]  /*0690*/  @P2 IMAD.MOV.U32 R8, RZ, RZ, R15 ;  /* 0x000000ffff082224 */ /* 0x000fe200078e000f */
[----:B------:R-:W-:Y:S01]  /*06a0*/  ISETP.EQ.AND P4, PT, R10, 0x4, PT ;  /* 0x000000040a00780c */ /* 0x000fe20003f82270 */
[----:B------:R-:W-:Y:S02]  /*06b0*/  @P1 IMAD.MOV.U32 R8, RZ, RZ, R16 ;  /* 0x000000ffff081224 */ /* 0x000fe400078e0010 */
[----:B------:R-:W-:Y:S01]  /*06c0*/  @P0 MOV R8, R17 ;  /* 0x0000001100080202 */ /* 0x000fe20000000f00 */
[----:B------:R-:W-:Y:S01]  /*06d0*/  @P2 IMAD.MOV.U32 R9, RZ, RZ, R14 ;  /* 0x000000ffff092224 */ /* 0x000fe200078e000e */
[----:B------:R-:W-:Y:S01]  /*06e0*/  @P1 MOV R9, R15 ;  /* 0x0000000f00091202 */ /* 0x000fe20000000f00 */
[----:B------:R-:W-:-:S03]  /*06f0*/  @P0 IMAD.MOV.U32 R9, RZ, RZ, R16 ;  /* 0x000000ffff090224 */ /* 0x000fc600078e0010 */
[----:B------:R-:W-:Y:S02]  /*0700*/  @P3 IMAD.MOV.U32 R8, RZ, RZ, R18 ;  /* 0x000000ffff083224 */ /* 0x000fe400078e0012 */
[--C-:B------:R-:W-:Y:S02]  /*0710*/  @P5 IMAD.MOV.U32 R8, RZ, RZ, R0.reuse ;  /* 0x000000ffff085224 */ /* 0x100fe400078e0000 */
[----:B------:R-:W-:Y:S01]  /*0720*/  @P3 IMAD.MOV.U32 R9, RZ, RZ, R17 ;  /* 0x000000ffff093224 */ /* 0x000fe200078e0011 */
[----:B------:R-:W-:Y:S01]  /*0730*/  @P5 MOV R9, R18 ;  /* 0x0000001200095202 */ /* 0x000fe20000000f00 */
[----:B------:R-:W-:Y:S01]  /*0740*/  @P4 IMAD.MOV.U32 R9, RZ, RZ, R0 ;  /* 0x000000ffff094224 */ /* 0x000fe200078e0000 */
[----:B------:R-:W-:Y:S01]  /*0750*/  MOV R12, R8 ;  /* 0x00000008000c7202 */ /* 0x000fe20000000f00 */
[----:B------:R-:W-:Y:S06]  /*0760*/  @!P6 BRA `(.L_x_134) ;  /* 0x00000000002ce947 */ /* 0x000fec0003800000 */
[----:B------:R-:W-:Y:S01]  /*0770*/  @P2 IMAD.MOV.U32 R8, RZ, RZ, R13 ;  /* 0x000000ffff082224 */ /* 0x000fe200078e000d */
[----:B------:R-:W-:Y:S01]  /*0780*/  LOP3.LUT R3, R3, 0x1f, RZ, 0xc0, !PT ;  /* 0x0000001f03037812 */ /* 0x000fe200078ec0ff */
[----:B------:R-:W-:Y:S01]  /*0790*/  @P1 IMAD.MOV.U32 R8, RZ, RZ, R14 ;  /* 0x000000ffff081224 */ /* 0x000fe200078e000e */
[----:B------:R-:W-:Y:S01]  /*07a0*/  @P0 MOV R8, R15 ;  /* 0x0000000f00080202 */ /* 0x000fe20000000f00 */
[----:B------:R-:W-:Y:S01]  /*07b0*/  @P3 IMAD.MOV.U32 R8, RZ, RZ, R16 ;  /* 0x000000ffff083224 */ /* 0x000fe200078e0010 */
[----:B------:R-:W-:Y:S01]  /*07c0*/  ISETP.EQ.AND P0, PT, R10, 0x8, PT ;  /* 0x000000080a00780c */ /* 0x000fe20003f02270 */
[----:B------:R-:W-:Y:S01]  /*07d0*/  @P5 IMAD.MOV.U32 R8, RZ, RZ, R17 ;  /* 0x000000ffff085224 */ /* 0x000fe200078e0011 */
[----:B------:R-:W-:Y:S02]  /*07e0*/  @P4 MOV R8, R18 ;  /* 0x0000001200084202 */ /* 0x000fe40000000f00 */
[----:B------:R-:W-:-:S09]  /*07f0*/  SHF.L.W.U32.HI R12, R9, R3, R12 ;  /* 0x00000003090c7219 */ /* 0x000fd20000010e0c */
[----:B------:R-:W-:-:S05]  /*0800*/  @P0 IMAD.MOV.U32 R8, RZ, RZ, R0 ;  /* 0x000000ffff080224 */ /* 0x000fca00078e0000 */
[----:B------:R-:W-:-:S07]  /*0810*/  SHF.L.W.U32.HI R9, R8, R3, R9 ;  /* 0x0000000308097219 */ /* 0x000fce0000010e09 */
.L_x_134:
[----:B------:R-:W-:Y:S05]  /*0820*/  BSYNC.RECONVERGENT B1 ;  /* 0x0000000000017941 */ /* 0x000fea0003800200 */
.L_x_133:
[C---:B------:R-:W-:Y:S01]  /*0830*/  SHF.L.W.U32.HI R0, R9.reuse, 0x2, R12 ;  /* 0x0000000209007819 */ /* 0x040fe20000010e0c */
[----:B------:R-:W-:Y:S01]  /*0840*/  IMAD.SHL.U32 R9, R9, 0x4, RZ ;  /* 0x0000000409097824 */ /* 0x000fe200078e00ff */
[----:B------:R-:W-:Y:S01]  /*0850*/  UMOV UR4, 0x54442d19 ;  /* 0x54442d1900047882 */ /* 0x000fe20000000000 */
[----:B------:R-:W-:Y:S01]  /*0860*/  UMOV UR5, 0x3bf921fb ;  /* 0x3bf921fb00057882 */ /* 0x000fe20000000000 */
[----:B------:R-:W-:Y:S02]  /*0870*/  SHF.R.S32.HI R3, RZ, 0x1f, R0 ;  /* 0x0000001fff037819 */ /* 0x000fe40000011400 */
[----:B------:R-:W-:Y:S02]  /*0880*/  ISETP.GE.AND P0, PT, R2, RZ, PT ;  /* 0x000000ff0200720c */ /* 0x000fe40003f06270 */
[C---:B------:R-:W-:Y:S02]  /*0890*/  LOP3.LUT R10, R3.reuse, R9, RZ, 0x3c, !PT ;  /* 0x00000009030a7212 */ /* 0x040fe400078e3cff */
[----:B------:R-:W-:-:S02]  /*08a0*/  LOP3.LUT R11, R3, R0, RZ, 0x3c, !PT ;  /* 0x00000000030b7212 */ /* 0x000fc400078e3cff */
[----:B------:R-:W-:Y:S02]  /*08b0*/  SHF.R.U32.HI R3, RZ, 0x1e, R12 ;  /* 0x0000001eff037819 */ /* 0x000fe4000001160c */
[----:B------:R-:W0:Y:S01]  /*08c0*/  I2F.F64.S64 R8, R10 ;  /* 0x0000000a00087312 */ /* 0x000e220000301c00 */
[C---:B------:R-:W-:Y:S02]  /*08d0*/  LOP3.LUT R2, R0.reuse, R2, RZ, 0x3c, !PT ;  /* 0x0000000200027212 */ /* 0x040fe400078e3cff */
[----:B------:R-:W-:Y:S02]  /*08e0*/  LEA.HI R3, R0, R3, RZ, 0x1 ;  /* 0x0000000300037211 */ /* 0x000fe400078f08ff */
[----:B------:R-:W-:Y:S02]  /*08f0*/  ISETP.GE.AND P1, PT, R2, RZ, PT ;  /* 0x000000ff0200720c */ /* 0x000fe40003f26270 */
[----:B------:R-:W-:-:S05]  /*0900*/  IADD3 R0, PT, PT, -R3, RZ, RZ ;  /* 0x000000ff03007210 */ /* 0x000fca0007ffe1ff */
[----:B------:R-:W-:Y:S01]  /*0910*/  @!P0 IMAD.MOV.U32 R3, RZ, RZ, R0 ;  /* 0x000000ffff038224 */ /* 0x000fe200078e0000 */
[----:B0-----:R-:W-:-:S10]  /*0920*/  DMUL R8, R8, UR4 ;  /* 0x0000000408087c28 */ /* 0x001fd40008000000 */
[----:B------:R-:W0:Y:S02]  /*0930*/  F2F.F32.F64 R8, R8 ;  /* 0x0000000800087310 */ /* 0x000e240000301000 */
[----:B0-----:R-:W-:-:S07]  /*0940*/  FSEL R0, -R8, R8, !P1 ;  /* 0x0000000808007208 */ /* 0x001fce0004800100 */
.L_x_131:
[----:B------:R-:W-:Y:S05]  /*0950*/  BSYNC.RECONVERGENT B0 ;  /* 0x0000000000007941 */ /* 0x000fea0003800200 */
.L_x_130:
[----:B------:R-:W-:Y:S02]  /*0960*/  IMAD.MOV.U32 R2, RZ, RZ, 0x37cbac00 ;  /* 0x37cbac00ff027424 */ /* 0x000fe400078e00ff */
[----:B------:R-:W-:Y:S01]  /*0970*/  FMUL R9, R0, R0 ;  /* 0x0000000000097220 */ /* 0x000fe20000400000 */
[----:B------:R-:W-:Y:S02]  /*0980*/  MOV R8, 0x394d4153 ;  /* 0x394d415300087802 */ /* 0x000fe40000000f00 */
[----:B------:R-:W-:Y:S01]  /*0990*/  LOP3.LUT R10, R3, 0x1, RZ, 0xc0, !PT ;  /* 0x00000001030a7812 */ /* 0x000fe200078ec0ff */
[C---:B------:R-:W-:Y:S01]  /*09a0*/  FFMA R2, R9.reuse, R2, -0.0013887860113754868507 ;  /* 0xbab607ed09027423 */ /* 0x040fe20000000002 */
[C---:B------:R-:W-:Y:S01]  /*09b0*/  FFMA R11, R9.reuse, R0, RZ ;  /* 0x00000000090b7223 */ /* 0x040fe200000000ff */
[C---:B------:R-:W-:Y:S01]  /*09c0*/  FFMA R8, R9.reuse, -R8, 0.0083327032625675201416 ;  /* 0x3c0885e409087423 */ /* 0x040fe20000000808 */
[----:B------:R-:W-:Y:S01]  /*09d0*/  ISETP.NE.U32.AND P0, PT, R10, 0x1, PT ;  /* 0x000000010a00780c */ /* 0x000fe20003f05070 */
[----:B------:R-:W-:Y:S01]  /*09e0*/  FFMA R2, R9, R2, 0.041666727513074874878 ;  /* 0x3d2aaabb09027423 */ /* 0x000fe20000000002 */
[----:B------:R-:W-:Y:S01]  /*09f0*/  LOP3.LUT P1, RZ, R3, 0x2, RZ, 0xc0, !PT ;  /* 0x0000000203ff7812 */ /* 0x000fe2000782c0ff */
[----:B------:R-:W-:-:S02]  /*0a00*/  FFMA R8, R9, R8, -0.16666662693023681641 ;  /* 0xbe2aaaa809087423 */ /* 0x000fc40000000008 */
[----:B------:R-:W-:Y:S02]  /*0a10*/  FFMA R2, R9, R2, -0.4999999701976776123 ;  /* 0xbeffffff09027423 */ /* 0x000fe40000000002 */
[----:B------:R-:W-:Y:S01]  /*0a20*/  FFMA R11, R11, R8, R0 ;  /* 0x000000080b0b7223 */ /* 0x000fe20000000000 */
[----:B------:R-:W-:Y:S02]  /*0a30*/  VIADD R0, R3, 0x1 ;  /* 0x0000000103007836 */ /* 0x000fe40000000000 */
[----:B------:R-:W-:-:S03]  /*0a40*/  FFMA R2, R9, R2, 1 ;  /* 0x3f80000009027423 */ /* 0x000fc60000000002 */
[----:B------:R-:W-:Y:S02]  /*0a50*/  LOP3.LUT P2, RZ, R0, 0x2, RZ, 0xc0, !PT ;  /* 0x0000000200ff7812 */ /* 0x000fe4000784c0ff */
[----:B------:R-:W-:Y:S02]  /*0a60*/  FSEL R0, R2, R11, !P0 ;  /* 0x0000000b02007208 */ /* 0x000fe40004000000 */
[----:B------:R-:W-:Y:S02]  /*0a70*/  FSEL R2, R11, R2, !P0 ;  /* 0x000000020b027208 */ /* 0x000fe40004000000 */
[----:B------:R-:W-:Y:S02]  /*0a80*/  FSEL R3, R0, -R0, !P1 ;  /* 0x8000000000037208 */ /* 0x000fe40004800000 */
[----:B------:R-:W-:-:S03]  /*0a90*/  FSEL R9, R2, -R2, !P2 ;  /* 0x8000000202097208 */ /* 0x000fc60005000000 */
[----:B------:R-:W-:Y:S04]  /*0aa0*/  STG.E desc[UR6][R6.64], R3 ;  /* 0x0000000306007986 */ /* 0x000fe8000c101906 */
[----:B------:R-:W-:Y:S01]  /*0ab0*/  STG.E desc[UR6][R4.64], R9 ;  /* 0x0000000904007986 */ /* 0x000fe2000c101906 */
[----:B------:R-:W-:Y:S05]  /*0ac0*/  EXIT ;  /* 0x000000000000794d */ /* 0x000fea0003800000 */
.L_x_135:
        /* <DEDUP_REMOVED lines=11> */
.L_x_694:


//--------------------- .text.uplo_tan            --------------------------
	.section	.text.uplo_tan,"ax",@progbits
	.align	128
        .global         uplo_tan
        .type           uplo_tan,@function
        .size           uplo_tan,(.L_x_695 - uplo_tan)
        .other          uplo_tan,@"STO_CUDA_ENTRY STV_DEFAULT"
uplo_tan:
.text.uplo_tan:
        /* <DEDUP_REMOVED lines=23> */
.L_x_136:
[----:B------:R-:W0:Y:S02]  /*0170*/  LDCU UR4, c[0x0][0x388] ;  /* 0x00007100ff0477ac */ /* 0x000e240008000800 */
[----:B0-----:R-:W-:Y:S02]  /*0180*/  IMAD R2, R3, UR4, RZ ;  /* 0x0000000403027c24 */ /* 0x001fe4000f8e02ff */
[----:B------:R-:W-:-:S05]  /*0190*/  IMAD R5, R0, UR4, RZ ;  /* 0x0000000400057c24 */ /* 0x000fca000f8e02ff */
[----:B------:R-:W-:-:S13]  /*01a0*/  ISETP.GE.AND P0, PT, R2, R5, PT ;  /* 0x000000050200720c */ /* 0x000fda0003f06270 */
[----:B------:R-:W-:Y:S05]  /*01b0*/  @!P0 EXIT ;  /* 0x000000000000894d */ /* 0x000fea0003800000 */
.L_x_137:
[----:B------:R-:W0:Y:S01]  /*01c0*/  LDCU.64 UR4, c[0x0][0x398] ;  /* 0x00007300ff0477ac */ /* 0x000e220008000a00 */
[----:B------:R-:W1:Y:S01]  /*01d0*/  LDC.64 R4, c[0x0][0x390] ;  /* 0x0000e400ff047b82 */ /* 0x000e620000000a00 */
[----:B0-----:R-:W-:-:S04]  /*01e0*/  VIADD R7, R3, UR4 ;  /* 0x0000000403077c36 */ /* 0x001fc80008000000 */
[----:B------:R-:W-:-:S04]  /*01f0*/  IMAD R7, R0, UR5, R7 ;  /* 0x0000000500077c24 */ /* 0x000fc8000f8e0207 */
[----:B-1----:R-:W-:-:S05]  /*0200*/  IMAD.WIDE R4, R7, 0x4, R4 ;  /* 0x0000000407047825 */ /* 0x002fca00078e0204 */
[----:B------:R-:W2:Y:S01]  /*0210*/  LDG.E R2, desc[UR6][R4.64] ;  /* 0x0000000604027981 */ /* 0x000ea2000c1e1900 */
[----:B------:R-:W-:Y:S01]  /*0220*/  BSSY.RECONVERGENT B0, `(.L_x_138) ;  /* 0x0000069000007945 */ /* 0x000fe20003800200 */
[C---:B--2---:R-:W-:Y:S01]  /*0230*/  FMUL R6, R2.reuse, 0.63661974668502807617 ;  /* 0x3f22f98302067820 */ /* 0x044fe20000400000 */
[----:B------:R-:W-:-:S03]  /*0240*/  FSETP.GE.AND P0, PT, |R2|, 105615, PT ;  /* 0x47ce47800200780b */ /* 0x000fc60003f06200 */
        /* <DEDUP_REMOVED lines=8> */
[----:B------:R-:W-:Y:S01]  /*02d0*/  @!P0 IMAD.MOV.U32 R9, RZ, RZ, RZ ;  /* 0x000000ffff098224 */ /* 0x000fe200078e00ff */
[----:B------:R-:W-:Y:S06]  /*02e0*/  @!P0 BRA `(.L_x_139) ;  /* 0x0000000400708947 */ /* 0x000fec0003800000 */
[----:B------:R-:W-:Y:S02]  /*02f0*/  IMAD.SHL.U32 R5, R2, 0x100, RZ ;  /* 0x0000010002057824 */ /* 0x000fe400078e00ff */
[----:B------:R-:W-:Y:S02]  /*0300*/  HFMA2 R4, -RZ, RZ, 0, 0 ;  /* 0x00000000ff047431 */ /* 0x000fe400000001ff */
[----:B------:R-:W-:Y:S01]  /*0310*/  IMAD.MOV.U32 R16, RZ, RZ, RZ ;  /* 0x000000ffff107224 */ /* 0x000fe200078e00ff */
[----:B------:R-:W0:Y:S01]  /*0320*/  LDCU.64 UR8, c[0x4][URZ] ;  /* 0x01000000ff0877ac */ /* 0x000e220008000a00 */
[----:B------:R-:W-:Y:S01]  /*0330*/  LOP3.LUT R5, R5, 0x80000000, RZ, 0xfc, !PT ;  /* 0x8000000005057812 */ /* 0x000fe200078efcff */
[----:B------:R-:W-:Y:S01]  /*0340*/  UMOV UR5, URZ ;  /* 0x000000ff00057c82 */ /* 0x000fe20008000000 */
[----:B------:R-:W-:-:S05]  /*0350*/  UMOV UR4, URZ ;  /* 0x000000ff00047c82 */ /* 0x000fca0008000000 */
.L_x_140:
[----:B0-----:R-:W-:Y:S02]  /*0360*/  IMAD.U32 R8, RZ, RZ, UR8 ;  /* 0x00000008ff087e24 */ /* 0x001fe4000f8e00ff */
        /* <DEDUP_REMOVED lines=11> */
[C---:B------:R-:W-:Y:S01]  /*0420*/  ISETP.EQ.AND P5, PT, R16.reuse, 0x14, PT ;  /* 0x000000141000780c */ /* 0x040fe20003fa2270 */
[----:B------:R-:W-:Y:S02]  /*0430*/  VIADD R16, R16, 0x4 ;  /* 0x0000000410107836 */ /* 0x000fe40000000000 */
[----:B--2---:R-:W-:-:S03]  /*0440*/  IMAD.WIDE.U32 R6, R6, R5, RZ ;  /* 0x0000000506067225 */ /* 0x004fc600078e00ff */
[----:B------:R-:W-:-:S04]  /*0450*/  IADD3 R6, P6, PT, R6, R4, RZ ;  /* 0x0000000406067210 */ /* 0x000fc80007fde0ff */
[----:B------:R-:W-:Y:S01]  /*0460*/  IADD3.X R4, PT, PT, R7, UR5, RZ, P6, !PT ;  /* 0x0000000507047c10 */ /* 0x000fe2000b7fe4ff */
[--C-:B------:R-:W-:Y:S01]  /*0470*/  @P1 IMAD.MOV.U32 R11, RZ, RZ, R6.reuse ;  /* 0x000000ffff0b1224 */ /* 0x100fe200078e0006 */
[-C--:B------:R-:W-:Y:S01]  /*0480*/  @P0 MOV R10, R6.reuse ;  /* 0x00000006000a0202 */ /* 0x080fe20000000f00 */
[--C-:B------:R-:W-:Y:S01]  /*0490*/  @P2 IMAD.MOV.U32 R12, RZ, RZ, R6.reuse ;  /* 0x000000ffff0c2224 */ /* 0x100fe200078e0006 */
[----:B------:R-:W-:Y:S01]  /*04a0*/  @P4 MOV R14, R6 ;  /* 0x00000006000e4202 */ /* 0x000fe20000000f00 */
        /* <DEDUP_REMOVED lines=8> */
[----:B------:R-:W-:-:S04]  /*0530*/  SHF.R.U32.HI R6, RZ, 0x5, R6 ;  /* 0x00000005ff067819 */ /* 0x000fc80000011606 */
[----:B------:R-:W-:-:S04]  /*0540*/  LEA R9, -R6, RZ, 0x2 ;  /* 0x000000ff06097211 */ /* 0x000fc800078e11ff */
[C---:B------:R-:W-:Y:S02]  /*0550*/  ISETP.EQ.AND P3, PT, R9.reuse, -0x18, PT ;  /* 0xffffffe80900780c */ /* 0x040fe40003f62270 */
[C---:B------:R-:W-:Y:S02]  /*0560*/  ISETP.EQ.AND P4, PT, R9.reuse, -0x14, PT ;  /* 0xffffffec0900780c */ /* 0x040fe40003f82270 */
[C---:B------:R-:W-:Y:S02]  /*0570*/  ISETP.EQ.AND P2, PT, R9.reuse, -0x10, PT ;  /* 0xfffffff00900780c */ /* 0x040fe40003f42270 */
[C---:B------:R-:W-:Y:S02]  /*0580*/  ISETP.EQ.AND P1, PT, R9.reuse, -0xc, PT ;  /* 0xfffffff40900780c */ /* 0x040fe40003f22270 */
[C---:B------:R-:W-:Y:S02]  /*0590*/  ISETP.EQ.AND P0, PT, R9.reuse, -0x8, PT ;  /* 0xfffffff80900780c */ /* 0x040fe40003f02270 */
[----:B------:R-:W-:-:S03]  /*05a0*/  ISETP.EQ.AND P5, PT, R9, RZ, PT ;  /* 0x000000ff0900720c */ /* 0x000fc60003fa2270 */
[--C-:B------:R-:W-:Y:S01]  /*05b0*/  @P3 IMAD.MOV.U32 R6, RZ, RZ, R10.reuse ;  /* 0x000000ffff063224 */ /* 0x100fe200078e000a */
        /* <DEDUP_REMOVED lines=11> */
[----:B------:R-:W-:Y:S02]  /*0670*/  @P5 IMAD.MOV.U32 R6, RZ, RZ, R4 ;  /* 0x000000ffff065224 */ /* 0x000fe400078e0004 */
        /* <DEDUP_REMOVED lines=16> */
.L_x_142:
[----:B------:R-:W-:Y:S05]  /*0780*/  BSYNC.RECONVERGENT B1 ;  /* 0x0000000000017941 */ /* 0x000fea0003800200 */
.L_x_141:
        /* <DEDUP_REMOVED lines=18> */
.L_x_139:
[----:B------:R-:W-:Y:S05]  /*08b0*/  BSYNC.RECONVERGENT B0 ;  /* 0x0000000000007941 */ /* 0x000fea0003800200 */
.L_x_138:
[----:B------:R-:W-:Y:S01]  /*08c0*/  IMAD.MOV.U32 R6, RZ, RZ, R7 ;  /* 0x000000ffff067224 */ /* 0x000fe200078e0007 */
[----:B------:R-:W-:Y:S01]  /*08d0*/  MOV R5, 0x3c190000 ;  /* 0x3c19000000057802 */ /* 0x000fe20000000f00 */
[----:B------:R-:W0:Y:S01]  /*08e0*/  LDCU.64 UR4, c[0x0][0x3a8] ;  /* 0x00007500ff0477ac */ /* 0x000e220008000a00 */
[----:B------:R-:W-:Y:S01]  /*08f0*/  LOP3.LUT R9, R9, 0x1, RZ, 0xc0, !PT ;  /* 0x0000000109097812 */ /* 0x000fe200078ec0ff */
[C---:B------:R-:W-:Y:S01]  /*0900*/  FMUL R2, R6.reuse, R6 ;  /* 0x0000000606027220 */ /* 0x040fe20000400000 */
[----:B------:R-:W-:Y:S02]  /*0910*/  FSETP.NEU.AND P0, PT, |R6|, 0.00049096695147454738617, PT ;  /* 0x3a00b43c0600780b */ /* 0x000fe40003f0d200 */
[----:B------:R-:W-:Y:S01]  /*0920*/  ISETP.NE.U32.AND P1, PT, R9, 0x1, PT ;  /* 0x000000010900780c */ /* 0x000fe20003f25070 */
[----:B------:R-:W-:-:S04]  /*0930*/  FFMA R5, R2, R5, 0.003265380859375 ;  /* 0x3b56000002057423 */ /* 0x000fc80000000005 */
[----:B------:R-:W-:-:S04]  /*0940*/  FFMA R5, R2, R5, 0.0242919921875 ;  /* 0x3cc7000002057423 */ /* 0x000fc80000000005 */
[----:B------:R-:W-:-:S04]  /*0950*/  FFMA R5, R2, R5, 0.053466796875 ;  /* 0x3d5b000002057423 */ /* 0x000fc80000000005 */
[C---:B------:R-:W-:Y:S01]  /*0960*/  FFMA R7, R2.reuse, R5, 0.13337790966033935547 ;  /* 0x3e08943802077423 */ /* 0x040fe20000000005 */
[----:B0-----:R-:W-:Y:S01]  /*0970*/  VIADD R3, R3, UR4 ;  /* 0x0000000403037c36 */ /* 0x001fe20008000000 */
[----:B------:R-:W0:Y:S02]  /*0980*/  LDC.64 R4, c[0x0][0x3a0] ;  /* 0x0000e800ff047b82 */ /* 0x000e240000000a00 */
[C---:B------:R-:W-:Y:S01]  /*0990*/  FFMA R7, R2.reuse, R7, 0.33333230018615722656 ;  /* 0x3eaaaa8802077423 */ /* 0x040fe20000000007 */
[----:B------:R-:W-:Y:S01]  /*09a0*/  FMUL R2, R2, R6 ;  /* 0x0000000602027220 */ /* 0x000fe20000400000 */
[----:B------:R-:W-:-:S03]  /*09b0*/  IMAD R3, R0, UR5, R3 ;  /* 0x0000000500037c24 */ /* 0x000fc6000f8e0203 */
[----:B------:R-:W-:-:S06]  /*09c0*/  @P0 FFMA R6, R7, R2, R6 ;  /* 0x0000000207060223 */ /* 0x000fcc0000000006 */
[----:B------:R-:W1:Y:S01]  /*09d0*/  @!P1 MUFU.RCP R6, -R6 ;  /* 0x8000000600069308 */ /* 0x000e620000001000 */
[----:B0-----:R-:W-:-:S05]  /*09e0*/  IMAD.WIDE R2, R3, 0x4, R4 ;  /* 0x0000000403027825 */ /* 0x001fca00078e0204 */
[----:B-1----:R-:W-:Y:S01]  /*09f0*/  STG.E desc[UR6][R2.64], R6 ;  /* 0x0000000602007986 */ /* 0x002fe2000c101906 */
[----:B------:R-:W-:Y:S05]  /*0a00*/  EXIT ;  /* 0x000000000000794d */ /* 0x000fea0003800000 */
.L_x_143:
        /* <DEDUP_REMOVED lines=15> */
.L_x_695:


//--------------------- .text.uplo_cos            --------------------------
	.section	.text.uplo_cos,"ax",@progbits
	.align	128
        .global         uplo_cos
        .type           uplo_cos,@function
        .size           uplo_cos,(.L_x_696 - uplo_cos)
        .other          uplo_cos,@"STO_CUDA_ENTRY STV_DEFAULT"
uplo_cos:
.text.uplo_cos:
        /* <DEDUP_REMOVED lines=23> */
.L_x_144:
[----:B------:R-:W0:Y:S02]  /*0170*/  LDCU UR4, c[0x0][0x388] ;  /* 0x00007100ff0477ac */ /* 0x000e240008000800 */
[----:B0-----:R-:W-:Y:S02]  /*0180*/  IMAD R0, R3, UR4, RZ ;  /* 0x0000000403007c24 */ /* 0x001fe4000f8e02ff */
[----:B------:R-:W-:-:S05]  /*0190*/  IMAD R5, R2, UR4, RZ ;  /* 0x0000000402057c24 */ /* 0x000fca000f8e02ff */
[----:B------:R-:W-:-:S13]  /*01a0*/  ISETP.GE.AND P0, PT, R0, R5, PT ;  /* 0x000000050000720c */ /* 0x000fda0003f06270 */
[----:B------:R-:W-:Y:S05]  /*01b0*/  @!P0 EXIT ;  /* 0x000000000000894d */ /* 0x000fea0003800000 */
.L_x_145:
        /* <DEDUP_REMOVED lines=26> */
.L_x_148:
        /* <DEDUP_REMOVED lines=37> */
[----:B------:R-:W-:Y:S02]  /*05b0*/  @P3 MOV R6, R10 ;  /* 0x0000000a00063202 */ /* 0x000fe40000000f00 */
[C---:B------:R-:W-:Y:S01]  /*05c0*/  ISETP.EQ.AND P3, PT, R9.reuse, -0x4, PT ;  /* 0xfffffffc0900780c */ /* 0x040fe20003f62270 */
[----:B------:R-:W-:Y:S02]  /*05d0*/  @P4 IMAD.MOV.U32 R7, RZ, RZ, R10 ;  /* 0x000000ffff074224 */ /* 0x000fe400078e000a */
[--C-:B------:R-:W-:Y:S01]  /*05e0*/  @P4 IMAD.MOV.U32 R6, RZ, RZ, R11.reuse ;  /* 0x000000ffff064224 */ /* 0x100fe200078e000b */
[----:B------:R-:W-:Y:S01]  /*05f0*/  ISETP.EQ.AND P4, PT, R9, 0x4, PT ;  /* 0x000000040900780c */ /* 0x000fe20003f82270 */
[----:B------:R-:W-:Y:S01]  /*0600*/  @P2 IMAD.MOV.U32 R7, RZ, RZ, R11 ;  /* 0x000000ffff072224 */ /* 0x000fe200078e000b */
[----:B------:R-:W-:Y:S01]  /*0610*/  @P2 MOV R6, R12 ;  /* 0x0000000c00062202 */ /* 0x000fe20000000f00 */
[----:B------:R-:W-:Y:S01]  /*0620*/  @P1 IMAD.MOV.U32 R6, RZ, RZ, R13 ;  /* 0x000000ffff061224 */ /* 0x000fe200078e000d */
[----:B------:R-:W-:Y:S01]  /*0630*/  @P0 MOV R6, R14 ;  /* 0x0000000e00060202 */ /* 0x000fe20000000f00 */
[----:B------:R-:W-:-:S02]  /*0640*/  @P1 IMAD.MOV.U32 R7, RZ, RZ, R12 ;  /* 0x000000ffff071224 */ /* 0x000fc400078e000c */
[----:B------:R-:W-:Y:S02]  /*0650*/  @P0 IMAD.MOV.U32 R7, RZ, RZ, R13 ;  /* 0x000000ffff070224 */ /* 0x000fe400078e000d */
[--C-:B------:R-:W-:Y:S01]  /*0660*/  @P3 IMAD.MOV.U32 R6, RZ, RZ, R15.reuse ;  /* 0x000000ffff063224 */ /* 0x100fe200078e000f */
[----:B------:R-:W-:Y:S01]  /*0670*/  @P5 MOV R6, R4 ;  /* 0x0000000400065202 */ /* 0x000fe20000000f00 */
[----:B------:R-:W-:Y:S02]  /*0680*/  @P3 IMAD.MOV.U32 R7, RZ, RZ, R14 ;  /* 0x000000ffff073224 */ /* 0x000fe400078e000e */
[----:B------:R-:W-:Y:S02]  /*0690*/  @P5 IMAD.MOV.U32 R7, RZ, RZ, R15 ;  /* 0x000000ffff075224 */ /* 0x000fe400078e000f */
[----:B------:R-:W-:Y:S02]  /*06a0*/  @P4 IMAD.MOV.U32 R7, RZ, RZ, R4 ;  /* 0x000000ffff074224 */ /* 0x000fe400078e0004 */
[----:B------:R-:W-:Y:S01]  /*06b0*/  IMAD.MOV.U32 R8, RZ, RZ, R6 ;  /* 0x000000ffff087224 */ /* 0x000fe200078e0006 */
[----:B------:R-:W-:Y:S06]  /*06c0*/  @!P6 BRA `(.L_x_150) ;  /* 0x00000000002ce947 */ /* 0x000fec0003800000 */
[----:B------:R-:W-:Y:S01]  /*06d0*/  @P2 IMAD.MOV.U32 R6, RZ, RZ, R10 ;  /* 0x000000ffff062224 */ /* 0x000fe200078e000a */
[----:B------:R-:W-:Y:S01]  /*06e0*/  @P1 MOV R6, R11 ;  /* 0x0000000b00061202 */ /* 0x000fe20000000f00 */
[----:B------:R-:W-:Y:S01]  /*06f0*/  @P0 IMAD.MOV.U32 R6, RZ, RZ, R12 ;  /* 0x000000ffff060224 */ /* 0x000fe200078e000c */
[----:B------:R-:W-:Y:S01]  /*0700*/  ISETP.EQ.AND P0, PT, R9, 0x8, PT ;  /* 0x000000080900780c */ /* 0x000fe20003f02270 */
[----:B------:R-:W-:Y:S01]  /*0710*/  @P3 IMAD.MOV.U32 R6, RZ, RZ, R13 ;  /* 0x000000ffff063224 */ /* 0x000fe200078e000d */
[----:B------:R-:W-:Y:S01]  /*0720*/  LOP3.LUT R5, R5, 0x1f, RZ, 0xc0, !PT ;  /* 0x0000001f05057812 */ /* 0x000fe200078ec0ff */
[----:B------:R-:W-:Y:S01]  /*0730*/  @P5 IMAD.MOV.U32 R6, RZ, RZ, R14 ;  /* 0x000000ffff065224 */ /* 0x000fe200078e000e */
[----:B------:R-:W-:Y:S02]  /*0740*/  @P4 MOV R6, R15 ;  /* 0x0000000f00064202 */ /* 0x000fe40000000f00 */
[----:B------:R-:W-:-:S07]  /*0750*/  SHF.L.W.U32.HI R8, R7, R5, R8 ;  /* 0x0000000507087219 */ /* 0x000fce0000010e08 */
[----:B------:R-:W-:-:S05]  /*0760*/  @P0 IMAD.MOV.U32 R6, RZ, RZ, R4 ;  /* 0x000000ffff060224 */ /* 0x000fca00078e0004 */
[----:B------:R-:W-:-:S07]  /*0770*/  SHF.L.W.U32.HI R7, R6, R5, R7 ;  /* 0x0000000506077219 */ /* 0x000fce0000010e07 */
.L_x_150:
[----:B------:R-:W-:Y:S05]  /*0780*/  BSYNC.RECONVERGENT B1 ;  /* 0x0000000000017941 */ /* 0x000fea0003800200 */
.L_x_149:
[C-C-:B------:R-:W-:Y:S01]  /*0790*/  SHF.L.W.U32.HI R9, R7.reuse, 0x2, R8.reuse ;  /* 0x0000000207097819 */ /* 0x140fe20000010e08 */
[----:B------:R-:W-:Y:S01]  /*07a0*/  IMAD.SHL.U32 R7, R7, 0x4, RZ ;  /* 0x0000000407077824 */ /* 0x000fe200078e00ff */
[----:B------:R-:W-:Y:S01]  /*07b0*/  UMOV UR4, 0x54442d19 ;  /* 0x54442d1900047882 */ /* 0x000fe20000000000 */
[----:B------:R-:W-:Y:S01]  /*07c0*/  UMOV UR5, 0x3bf921fb ;  /* 0x3bf921fb00057882 */ /* 0x000fe20000000000 */
[----:B------:R-:W-:Y:S02]  /*07d0*/  SHF.R.S32.HI R4, RZ, 0x1f, R9 ;  /* 0x0000001fff047819 */ /* 0x000fe40000011409 */
[----:B------:R-:W-:Y:S02]  /*07e0*/  SHF.R.U32.HI R8, RZ, 0x1e, R8 ;  /* 0x0000001eff087819 */ /* 0x000fe40000011608 */
[C---:B------:R-:W-:Y:S02]  /*07f0*/  LOP3.LUT R6, R4.reuse, R7, RZ, 0x3c, !PT ;  /* 0x0000000704067212 */ /* 0x040fe400078e3cff */
[----:B------:R-:W-:-:S02]  /*0800*/  LOP3.LUT R7, R4, R9, RZ, 0x3c, !PT ;  /* 0x0000000904077212 */ /* 0x000fc400078e3cff */
[----:B------:R-:W-:Y:S02]  /*0810*/  ISETP.GE.AND P0, PT, R0, RZ, PT ;  /* 0x000000ff0000720c */ /* 0x000fe40003f06270 */
[----:B------:R-:W0:Y:S01]  /*0820*/  I2F.F64.S64 R4, R6 ;  /* 0x0000000600047312 */ /* 0x000e220000301c00 */
[C---:B------:R-:W-:Y:S02]  /*0830*/  LOP3.LUT R0, R9.reuse, R0, RZ, 0x3c, !PT ;  /* 0x0000000009007212 */ /* 0x040fe400078e3cff */
[----:B------:R-:W-:Y:S02]  /*0840*/  LEA.HI R9, R9, R8, RZ, 0x1 ;  /* 0x0000000809097211 */ /* 0x000fe400078f08ff */
[----:B------:R-:W-:-:S03]  /*0850*/  ISETP.GE.AND P1, PT, R0, RZ, PT ;  /* 0x000000ff0000720c */ /* 0x000fc60003f26270 */
[----:B------:R-:W-:-:S05]  /*0860*/  IMAD.MOV R0, RZ, RZ, -R9 ;  /* 0x000000ffff007224 */ /* 0x000fca00078e0a09 */
[----:B------:R-:W-:Y:S01]  /*0870*/  @!P0 MOV R9, R0 ;  /* 0x0000000000098202 */ /* 0x000fe20000000f00 */
[----:B0-----:R-:W-:-:S10]  /*0880*/  DMUL R4, R4, UR4 ;  /* 0x0000000404047c28 */ /* 0x001fd40008000000 */
[----:B------:R-:W0:Y:S02]  /*0890*/  F2F.F32.F64 R4, R4 ;  /* 0x0000000400047310 */ /* 0x000e240000301000 */
[----:B0-----:R-:W-:-:S07]  /*08a0*/  FSEL R7, -R4, R4, !P1 ;  /* 0x0000000404077208 */ /* 0x001fce0004800100 */
.L_x_147:
[----:B------:R-:W-:Y:S05]  /*08b0*/  BSYNC.RECONVERGENT B0 ;  /* 0x0000000000007941 */ /* 0x000fea0003800200 */
.L_x_146:
[----:B------:R-:W-:Y:S01]  /*08c0*/  LOP3.LUT R4, R9, 0x1, RZ, 0xc0, !PT ;  /* 0x0000000109047812 */ /* 0x000fe200078ec0ff */
[----:B------:R-:W-:Y:S02]  /*08d0*/  IMAD.MOV.U32 R0, RZ, RZ, 0x37cbac00 ;  /* 0x37cbac00ff007424 */ /* 0x000fe400078e00ff */
[----:B------:R-:W-:Y:S01]  /*08e0*/  FMUL R11, R7, R7 ;  /* 0x00000007070b7220 */ /* 0x000fe20000400000 */
[----:B------:R-:W0:Y:S01]  /*08f0*/  LDCU.64 UR4, c[0x0][0x3a8] ;  /* 0x00007500ff0477ac */ /* 0x000e220008000a00 */
[----:B------:R-:W-:Y:S01]  /*0900*/  ISETP.NE.U32.AND P0, PT, R4, 0x1, PT ;  /* 0x000000010400780c */ /* 0x000fe20003f05070 */
[----:B------:R-:W-:Y:S02]  /*0910*/  IMAD.MOV.U32 R6, RZ, RZ, 0x3c0885e4 ;  /* 0x3c0885e4ff067424 */ /* 0x000fe400078e00ff */
[----:B------:R-:W-:Y:S01]  /*0920*/  FFMA R0, R11, R0, -0.0013887860113754868507 ;  /* 0xbab607ed0b007423 */ /* 0x000fe20000000000 */
[----:B------:R-:W1:Y:S01]  /*0930*/  LDC.64 R4, c[0x0][0x3a0] ;  /* 0x0000e800ff047b82 */ /* 0x000e620000000a00 */
[----:B------:R-:W-:-:S02]  /*0940*/  HFMA2 R8, -RZ, RZ, 1.541015625, -0.052001953125 ;  /* 0x3e2aaaa8ff087431 */ /* 0x000fc400000001ff */
[----:B------:R-:W-:Y:S01]  /*0950*/  VIADD R9, R9, 0x1 ;  /* 0x0000000109097836 */ /* 0x000fe20000000000 */
[----:B------:R-:W-:Y:S02]  /*0960*/  FSEL R6, R6, 0.041666727513074874878, !P0 ;  /* 0x3d2aaabb06067808 */ /* 0x000fe40004000000 */
[----:B------:R-:W-:Y:S02]  /*0970*/  FSEL R0, R0, -0.00019574658654164522886, P0 ;  /* 0xb94d415300007808 */ /* 0x000fe40000000000 */
[----:B------:R-:W-:-:S03]  /*0980*/  LOP3.LUT P1, RZ, R9, 0x2, RZ, 0xc0, !PT ;  /* 0x0000000209ff7812 */ /* 0x000fc6000782c0ff */
[----:B------:R-:W-:Y:S01]  /*0990*/  FFMA R6, R11, R0, R6 ;  /* 0x000000000b067223 */ /* 0x000fe20000000006 */
[----:B------:R-:W-:Y:S02]  /*09a0*/  FSEL R8, -R8, -0.4999999701976776123, !P0 ;  /* 0xbeffffff08087808 */ /* 0x000fe40004000100 */
[----:B------:R-:W-:Y:S01]  /*09b0*/  FSEL R0, R7, 1, !P0 ;  /* 0x3f80000007007808 */ /* 0x000fe20004000000 */
[----:B0-----:R-:W-:Y:S02]  /*09c0*/  VIADD R3, R3, UR4 ;  /* 0x0000000403037c36 */ /* 0x001fe40008000000 */
[C---:B------:R-:W-:Y:S02]  /*09d0*/  FFMA R6, R11.reuse, R6, R8 ;  /* 0x000000060b067223 */ /* 0x040fe40000000008 */
[----:B------:R-:W-:Y:S01]  /*09e0*/  FFMA R11, R11, R0, RZ ;  /* 0x000000000b0b7223 */ /* 0x000fe200000000ff */
[----:B------:R-:W-:-:S03]  /*09f0*/  IMAD R3, R2, UR5, R3 ;  /* 0x0000000502037c24 */ /* 0x000fc6000f8e0203 */
[----:B------:R-:W-:Y:S01]  /*0a00*/  FFMA R11, R11, R6, R0 ;  /* 0x000000060b0b7223 */ /* 0x000fe20000000000 */
[----:B-1----:R-:W-:-:S04]  /*0a10*/  IMAD.WIDE R4, R3, 0x4, R4 ;  /* 0x0000000403047825 */ /* 0x002fc800078e0204 */
[----:B------:R-:W-:-:S05]  /*0a20*/  @P1 FADD R11, RZ, -R11 ;  /* 0x8000000bff0b1221 */ /* 0x000fca0000000000 */
[----:B------:R-:W-:Y:S01]  /*0a30*/  STG.E desc[UR6][R4.64], R11 ;  /* 0x0000000b04007986 */ /* 0x000fe2000c101906 */
[----:B------:R-:W-:Y:S05]  /*0a40*/  EXIT ;  /* 0x000000000000794d */ /* 0x000fea0003800000 */
.L_x_151:
        /* <DEDUP_REMOVED lines=11> */
.L_x_696:


//--------------------- .text.uplo_sin            --------------------------
	.section	.text.uplo_sin,"ax",@progbits
	.align	128
        .global         uplo_sin
        .type           uplo_sin,@function
        .size           uplo_sin,(.L_x_697 - uplo_sin)
        .other          uplo_sin,@"STO_CUDA_ENTRY STV_DEFAULT"
uplo_sin:
.text.uplo_sin:
        /* <DEDUP_REMOVED lines=23> */
.L_x_152:
[----:B------:R-:W0:Y:S02]  /*0170*/  LDCU UR4, c[0x0][0x388] ;  /* 0x00007100ff0477ac */ /* 0x000e240008000800 */
[----:B0-----:R-:W-:Y:S02]  /*0180*/  IMAD R0, R3, UR4, RZ ;  /* 0x0000000403007c24 */ /* 0x001fe4000f8e02ff */
[----:B------:R-:W-:-:S05]  /*0190*/  IMAD R5, R2, UR4, RZ ;  /* 0x0000000402057c24 */ /* 0x000fca000f8e02ff */
[----:B------:R-:W-:-:S13]  /*01a0*/  ISETP.GE.AND P0, PT, R0, R5, PT ;  /* 0x000000050000720c */ /* 0x000fda0003f06270 */
[----:B------:R-:W-:Y:S05]  /*01b0*/  @!P0 EXIT ;  /* 0x000000000000894d */ /* 0x000fea0003800000 */
.L_x_153:
        /* <DEDUP_REMOVED lines=26> */
.L_x_156:
        /* <DEDUP_REMOVED lines=66> */
.L_x_158:
[----:B------:R-:W-:Y:S05]  /*0780*/  BSYNC.RECONVERGENT B1 ;  /* 0x0000000000017941 */ /* 0x000fea0003800200 */
.L_x_157:
        /* <DEDUP_REMOVED lines=18> */
.L_x_155:
[----:B------:R-:W-:Y:S05]  /*08b0*/  BSYNC.RECONVERGENT B0 ;  /* 0x0000000000007941 */ /* 0x000fea0003800200 */
.L_x_154:
        /* <DEDUP_REMOVED lines=8> */
[----:B------:R-:W-:-:S02]  /*0940*/  MOV R8, 0x3effffff ;  /* 0x3effffff00087802 */ /* 0x000fc40000000f00 */
[----:B------:R-:W-:Y:S02]  /*0950*/  FSEL R6, R6, 0.0083327032625675201416, !P0 ;  /* 0x3c0885e406067808 */ /* 0x000fe40004000000 */
[----:B------:R-:W-:Y:S02]  /*0960*/  FSEL R0, R0, -0.00019574658654164522886, !P0 ;  /* 0xb94d415300007808 */ /* 0x000fe40004000000 */
[----:B------:R-:W-:Y:S02]  /*0970*/  FSEL R8, -R8, -0.16666662693023681641, !P0 ;  /* 0xbe2aaaa808087808 */ /* 0x000fe40004000100 */
[----:B------:R-:W-:Y:S01]  /*0980*/  LOP3.LUT P1, RZ, R9, 0x2, RZ, 0xc0, !PT ;  /* 0x0000000209ff7812 */ /* 0x000fe2000782c0ff */
[----:B------:R-:W-:Y:S01]  /*0990*/  FFMA R6, R11, R0, R6 ;  /* 0x000000000b067223 */ /* 0x000fe20000000006 */
[----:B------:R-:W-:-:S03]  /*09a0*/  FSEL R0, R7, 1, P0 ;  /* 0x3f80000007007808 */ /* 0x000fc60000000000 */
[----:B------:R-:W-:Y:S01]  /*09b0*/  FFMA R6, R11, R6, R8 ;  /* 0x000000060b067223 */ /* 0x000fe20000000008 */
[----:B0-----:R-:W-:Y:S02]  /*09c0*/  VIADD R3, R3, UR4 ;  /* 0x0000000403037c36 */ /* 0x001fe40008000000 */
[----:B------:R-:W-:Y:S02]  /*09d0*/  FFMA R11, R11, R0, RZ ;  /* 0x000000000b0b7223 */ /* 0x000fe400000000ff */
[----:B------:R-:W-:Y:S02]  /*09e0*/  IMAD R3, R2, UR5, R3 ;  /* 0x0000000502037c24 */ /* 0x000fe4000f8e0203 */
[----:B------:R-:W-:Y:S02]  /*09f0*/  FFMA R11, R11, R6, R0 ;  /* 0x000000060b0b7223 */ /* 0x000fe40000000000 */
[----:B-1----:R-:W-:-:S04]  /*0a00*/  IMAD.WIDE R4, R3, 0x4, R4 ;  /* 0x0000000403047825 */ /* 0x002fc800078e0204 */
[----:B------:R-:W-:-:S05]  /*0a10*/  @P1 FADD R11, RZ, -R11 ;  /* 0x8000000bff0b1221 */ /* 0x000fca0000000000 */
[----:B------:R-:W-:Y:S01]  /*0a20*/  STG.E desc[UR6][R4.64], R11 ;  /* 0x0000000b04007986 */ /* 0x000fe2000c101906 */
[----:B------:R-:W-:Y:S05]  /*0a30*/  EXIT ;  /* 0x000000000000794d */ /* 0x000fea0003800000 */
.L_x_159:
        /* <DEDUP_REMOVED lines=12> */
.L_x_697:


//--------------------- .text.uplo_log10          --------------------------
	.section	.text.uplo_log10,"ax",@progbits
	.align	128
        .global         uplo_log10
        .type           uplo_log10,@function
        .size           uplo_log10,(.L_x_698 - uplo_log10)
        .other          uplo_log10,@"STO_CUDA_ENTRY STV_DEFAULT"
uplo_log10:
.text.uplo_log10:
        /* <DEDUP_REMOVED lines=23> */
.L_x_160:
[----:B------:R-:W0:Y:S02]  /*0170*/  LDCU UR6, c[0x0][0x388] ;  /* 0x00007100ff0677ac */ /* 0x000e240008000800 */
[----:B0-----:R-:W-:Y:S02]  /*0180*/  IMAD R2, R0, UR6, RZ ;  /* 0x0000000600027c24 */ /* 0x001fe4000f8e02ff */
[----:B------:R-:W-:-:S05]  /*0190*/  IMAD R5, R3, UR6, RZ ;  /* 0x0000000603057c24 */ /* 0x000fca000f8e02ff */
[----:B------:R-:W-:-:S13]  /*01a0*/  ISETP.GE.AND P0, PT, R2, R5, PT ;  /* 0x000000050200720c */ /* 0x000fda0003f06270 */
[----:B------:R-:W-:Y:S05]  /*01b0*/  @!P0 EXIT ;  /* 0x000000000000894d */ /* 0x000fea0003800000 */
.L_x_161:
[----:B------:R-:W0:Y:S01]  /*01c0*/  LDCU.64 UR6, c[0x0][0x398] ;  /* 0x00007300ff0677ac */ /* 0x000e220008000a00 */
[----:B------:R-:W1:Y:S01]  /*01d0*/  LDC.64 R4, c[0x0][0x390] ;  /* 0x0000e400ff047b82 */ /* 0x000e620000000a00 */
[----:B0-----:R-:W-:-:S05]  /*01e0*/  IADD3 R2, PT, PT, R0, UR6, RZ ;  /* 0x0000000600027c10 */ /* 0x001fca000fffe0ff */
[----:B------:R-:W-:Y:S02]  /*01f0*/  IMAD R7, R3, UR7, R2 ;  /* 0x0000000703077c24 */ /* 0x000fe4000f8e0202 */
[----:B------:R-:W-:Y:S01]  /*0200*/  HFMA2 R9, -RZ, RZ, 1.5048828125, 33.21875 ;  /* 0x3e055027ff097431 */ /* 0x000fe200000001ff */
[----:B------:R-:W0:Y:S01]  /*0210*/  LDCU.64 UR6, c[0x0][0x3a8] ;  /* 0x00007500ff0677ac */ /* 0x000e220008000a00 */
[----:B-1----:R-:W-:-:S05]  /*0220*/  IMAD.WIDE R4, R7, 0x4, R4 ;  /* 0x0000000407047825 */ /* 0x002fca00078e0204 */
[----:B------:R1:W2:Y:S02]  /*0230*/  LDG.E R2, desc[UR4][R4.64] ;  /* 0x0000000404027981 */ /* 0x0002a4000c1e1900 */
[----:B-1----:R-:W1:Y:S01]  /*0240*/  LDC.64 R4, c[0x0][0x3a0] ;  /* 0x0000e800ff047b82 */ /* 0x002e620000000a00 */
[----:B0-----:R-:W-:-:S05]  /*0250*/  IADD3 R0, PT, PT, R0, UR6, RZ ;  /* 0x0000000600007c10 */ /* 0x001fca000fffe0ff */
[----:B------:R-:W-:-:S04]  /*0260*/  IMAD R3, R3, UR7, R0 ;  /* 0x0000000703037c24 */ /* 0x000fc8000f8e0200 */
[----:B-1----:R-:W-:Y:S01]  /*0270*/  IMAD.WIDE R4, R3, 0x4, R4 ;  /* 0x0000000403047825 */ /* 0x002fe200078e0204 */
[----:B--2---:R-:W-:-:S13]  /*0280*/  FSETP.GEU.AND P0, PT, R2, 1.175494350822287508e-38, PT ;  /* 0x008000000200780b */ /* 0x004fda0003f0e000 */
        /* <DEDUP_REMOVED lines=9> */
[----:B------:R-:W-:Y:S01]  /*0320*/  FFMA R6, R7, 1.1920928955078125e-07, R6 ;  /* 0x3400000007067823 */ /* 0x000fe20000000006 */
[----:B------:R-:W-:Y:S01]  /*0330*/  MOV R7, 0x7f800000 ;  /* 0x7f80000000077802 */ /* 0x000fe20000000f00 */
        /* <DEDUP_REMOVED lines=12> */
[----:B------:R-:W-:-:S05]  /*0400*/  FMUL R6, R6, 0.43429449200630187988 ;  /* 0x3ede5bd906067820 */ /* 0x000fca0000400000 */
[----:B------:R-:W-:-:S05]  /*0410*/  FSEL R3, R6, -INF , P0 ;  /* 0xff80000006037808 */ /* 0x000fca0000000000 */
[----:B------:R-:W-:Y:S01]  /*0420*/  STG.E desc[UR4][R4.64], R3 ;  /* 0x0000000304007986 */ /* 0x000fe2000c101904 */
[----:B------:R-:W-:Y:S05]  /*0430*/  EXIT ;  /* 0x000000000000794d */ /* 0x000fea0003800000 */
.L_x_162:
        /* <DEDUP_REMOVED lines=12> */
.L_x_698:


//--------------------- .text.uplo_log            --------------------------
	.section	.text.uplo_log,"ax",@progbits
	.align	128
        .global         uplo_log
        .type           uplo_log,@function
        .size           uplo_log,(.L_x_699 - uplo_log)
        .other          uplo_log,@"STO_CUDA_ENTRY STV_DEFAULT"
uplo_log:
.text.uplo_log:
        /* <DEDUP_REMOVED lines=23> */
.L_x_163:
[----:B------:R-:W0:Y:S02]  /*0170*/  LDCU UR6, c[0x0][0x388] ;  /* 0x00007100ff0677ac */ /* 0x000e240008000800 */
[----:B0-----:R-:W-:Y:S02]  /*0180*/  IMAD R2, R3, UR6, RZ ;  /* 0x0000000603027c24 */ /* 0x001fe4000f8e02ff */
[----:B------:R-:W-:-:S05]  /*0190*/  IMAD R5, R0, UR6, RZ ;  /* 0x0000000600057c24 */ /* 0x000fca000f8e02ff */
[----:B------:R-:W-:-:S13]  /*01a0*/  ISETP.GE.AND P0, PT, R2, R5, PT ;  /* 0x000000050200720c */ /* 0x000fda0003f06270 */
[----:B------:R-:W-:Y:S05]  /*01b0*/  @!P0 EXIT ;  /* 0x000000000000894d */ /* 0x000fea0003800000 */
.L_x_164:
        /* <DEDUP_REMOVED lines=35> */
[----:B------:R-:W-:-:S04]  /*03f0*/  FSETP.NEU.AND P0, PT, R2, RZ, PT ;  /* 0x000000ff0200720b */ /* 0x000fc80003f0d000 */
[----:B------:R-:W-:-:S05]  /*0400*/  FSEL R3, R6, -INF , P0 ;  /* 0xff80000006037808 */ /* 0x000fca0000000000 */
[----:B------:R-:W-:Y:S01]  /*0410*/  STG.E desc[UR4][R4.64], R3 ;  /* 0x0000000304007986 */ /* 0x000fe2000c101904 */
[----:B------:R-:W-:Y:S05]  /*0420*/  EXIT ;  /* 0x000000000000794d */ /* 0x000fea0003800000 */
.L_x_165:
        /* <DEDUP_REMOVED lines=13> */
.L_x_699:


//--------------------- .text.uplo_expm1          --------------------------
	.section	.text.uplo_expm1,"ax",@progbits
	.align	128
        .global         uplo_expm1
        .type           uplo_expm1,@function
        .size           uplo_expm1,(.L_x_700 - uplo_expm1)
        .other          uplo_expm1,@"STO_CUDA_ENTRY STV_DEFAULT"
uplo_expm1:
.text.uplo_expm1:
        /* <DEDUP_REMOVED lines=23> */
.L_x_166:
[----:B------:R-:W0:Y:S02]  /*0170*/  LDCU UR6, c[0x0][0x388] ;  /* 0x00007100ff0677ac */ /* 0x000e240008000800 */
[----:B0-----:R-:W-:Y:S02]  /*0180*/  IMAD R2, R3, UR6, RZ ;  /* 0x0000000603027c24 */ /* 0x001fe4000f8e02ff */
[----:B------:R-:W-:-:S05]  /*0190*/  IMAD R5, R0, UR6, RZ ;  /* 0x0000000600057c24 */ /* 0x000fca000f8e02ff */
[----:B------:R-:W-:-:S13]  /*01a0*/  ISETP.GE.AND P0, PT, R2, R5, PT ;  /* 0x000000050200720c */ /* 0x000fda0003f06270 */
[----:B------:R-:W-:Y:S05]  /*01b0*/  @!P0 EXIT ;  /* 0x000000000000894d */ /* 0x000fea0003800000 */
.L_x_167:
[----:B------:R-:W0:Y:S01]  /*01c0*/  LDCU.64 UR6, c[0x0][0x398] ;  /* 0x00007300ff0677ac */ /* 0x000e220008000a00 */
[----:B------:R-:W1:Y:S01]  /*01d0*/  LDC.64 R4, c[0x0][0x390] ;  /* 0x0000e400ff047b82 */ /* 0x000e620000000a00 */
[----:B0-----:R-:W-:-:S05]  /*01e0*/  IADD3 R7, PT, PT, R3, UR6, RZ ;  /* 0x0000000603077c10 */ /* 0x001fca000fffe0ff */
[----:B------:R-:W-:Y:S02]  /*01f0*/  IMAD R7, R0, UR7, R7 ;  /* 0x0000000700077c24 */ /* 0x000fe4000f8e0207 */
[----:B------:R-:W-:Y:S01]  /*0200*/  HFMA2 R11, -RZ, RZ, 0.83837890625, -4044 ;  /* 0x3ab5ebe6ff0b7431 */ /* 0x000fe200000001ff */
[----:B------:R-:W0:Y:S01]  /*0210*/  LDCU.64 UR6, c[0x0][0x3a8] ;  /* 0x00007500ff0677ac */ /* 0x000e220008000a00 */
[----:B-1----:R-:W-:-:S05]  /*0220*/  IMAD.WIDE R4, R7, 0x4, R4 ;  /* 0x0000000407047825 */ /* 0x002fca00078e0204 */
[----:B------:R-:W2:Y:S01]  /*0230*/  LDG.E R2, desc[UR4][R4.64] ;  /* 0x0000000404027981 */ /* 0x000ea2000c1e1900 */
[----:B0-----:R-:W-:Y:S01]  /*0240*/  IADD3 R3, PT, PT, R3, UR6, RZ ;  /* 0x0000000603037c10 */ /* 0x001fe2000fffe0ff */
[C---:B--2---:R-:W-:Y:S01]  /*0250*/  FMUL R6, R2.reuse, 1.4426950216293334961 ;  /* 0x3fb8aa3b02067820 */ /* 0x044fe20000400000 */
[----:B------:R-:W-:-:S05]  /*0260*/  FSETP.GEU.AND P0, PT, |R2|, 0.40999999642372131348, PT ;  /* 0x3ed1eb850200780b */ /* 0x000fca0003f0e200 */
[----:B------:R-:W0:Y:S02]  /*0270*/  FRND R6, R6 ;  /* 0x0000000600067307 */ /* 0x000e240000201000 */
[----:B0-----:R-:W-:-:S04]  /*0280*/  FSEL R7, R6, RZ, P0 ;  /* 0x000000ff06077208 */ /* 0x001fc80000000000 */
[C---:B------:R-:W-:Y:S01]  /*0290*/  FSETP.NEU.AND P1, PT, R7.reuse, 128, PT ;  /* 0x430000000700780b */ /* 0x040fe20003f2d000 */
[----:B------:R-:W-:-:S03]  /*02a0*/  FFMA R8, R7, -0.693145751953125, R2 ;  /* 0xbf31720007087823 */ /* 0x000fc60000000002 */
[C---:B------:R-:W-:Y:S01]  /*02b0*/  FSEL R9, R7.reuse, 127, P1 ;  /* 0x42fe000007097808 */ /* 0x040fe20000800000 */
[----:B------:R-:W-:-:S03]  /*02c0*/  FFMA R8, R7, -1.428606765330187045e-06, R8 ;  /* 0xb5bfbe8e07087823 */ /* 0x000fc60000000008 */
[C---:B------:R-:W-:Y:S01]  /*02d0*/  FSETP.GEU.AND P0, PT, R9.reuse, -126, PT ;  /* 0xc2fc00000900780b */ /* 0x040fe20003f0e000 */
[C---:B------:R-:W-:Y:S01]  /*02e0*/  FMUL R10, R9.reuse, 0.5 ;  /* 0x3f000000090a7820 */ /* 0x040fe20000400000 */
[----:B------:R-:W-:Y:S01]  /*02f0*/  FFMA R5, R8, R11, 0.0083824126049876213074 ;  /* 0x3c09566308057423 */ /* 0x000fe2000000000b */
[----:B------:R-:W-:-:S03]  /*0300*/  FSETP.GEU.AND P2, PT, R9, -25, PT ;  /* 0xc1c800000900780b */ /* 0x000fc60003f4e000 */
[----:B------:R-:W-:Y:S01]  /*0310*/  FSEL R10, R10, R9, !P0 ;  /* 0x000000090a0a7208 */ /* 0x000fe20004000000 */
[----:B------:R-:W-:-:S03]  /*0320*/  FFMA R5, R8, R5, 0.041667830199003219604 ;  /* 0x3d2aabe308057423 */ /* 0x000fc60000000005 */
[----:B------:R-:W0:Y:S01]  /*0330*/  MUFU.EX2 R6, R10 ;  /* 0x0000000a00067308 */ /* 0x000e220000000800 */
[----:B------:R-:W-:-:S04]  /*0340*/  FFMA R5, R8, R5, 0.16666397452354431152 ;  /* 0x3e2aa9f608057423 */ /* 0x000fc80000000005 */
[----:B------:R-:W-:-:S04]  /*0350*/  FFMA R5, R8, R5, 0.49999994039535522461 ;  /* 0x3efffffe08057423 */ /* 0x000fc80000000005 */
[C---:B------:R-:W-:Y:S02]  /*0360*/  FMUL R7, R8.reuse, R5 ;  /* 0x0000000508077220 */ /* 0x040fe40000400000 */
[----:B------:R-:W1:Y:S02]  /*0370*/  LDC.64 R4, c[0x0][0x3a0] ;  /* 0x0000e800ff047b82 */ /* 0x000e640000000a00 */
[----:B------:R-:W-:Y:S01]  /*0380*/  FFMA R7, R8, R7, R8 ;  /* 0x0000000708077223 */ /* 0x000fe20000000008 */
[----:B0-----:R-:W-:Y:S01]  /*0390*/  @!P0 FMUL R6, R6, R6 ;  /* 0x0000000606068220 */ /* 0x001fe20000400000 */
[----:B------:R-:W-:-:S03]  /*03a0*/  FSETP.NEU.AND P0, PT, R2, RZ, PT ;  /* 0x000000ff0200720b */ /* 0x000fc60003f0d000 */
[----:B------:R-:W-:-:S04]  /*03b0*/  FADD R8, R6, -1 ;  /* 0xbf80000006087421 */ /* 0x000fc80000000000 */
[----:B------:R-:W-:Y:S01]  /*03c0*/  FFMA R6, R7, R6, R8 ;  /* 0x0000000607067223 */ /* 0x000fe20000000008 */
[----:B------:R-:W-:-:S03]  /*03d0*/  IMAD R7, R0, UR7, R3 ;  /* 0x0000000700077c24 */ /* 0x000fc6000f8e0203 */
[----:B------:R-:W-:Y:S01]  /*03e0*/  @!P1 FADD R6, R6, R6 ;  /* 0x0000000606069221 */ /* 0x000fe20000000000 */
[----:B------:R-:W-:-:S04]  /*03f0*/  FSETP.GT.AND P1, PT, R9, 128, PT ;  /* 0x430000000900780b */ /* 0x000fc80003f24000 */
[----:B------:R-:W-:Y:S01]  /*0400*/  FSEL R6, R6, +INF , !P1 ;  /* 0x7f80000006067808 */ /* 0x000fe20004800000 */
[----:B-1----:R-:W-:-:S03]  /*0410*/  IMAD.WIDE R4, R7, 0x4, R4 ;  /* 0x0000000407047825 */ /* 0x002fc600078e0204 */
[----:B------:R-:W-:Y:S01]  /*0420*/  FSEL R3, R6, -1, P2 ;  /* 0xbf80000006037808 */ /* 0x000fe20001000000 */
[----:B------:R-:W-:-:S05]  /*0430*/  @!P0 FADD R3, R2, R2 ;  /* 0x0000000202038221 */ /* 0x000fca0000000000 */
[----:B------:R-:W-:Y:S01]  /*0440*/  STG.E desc[UR4][R4.64], R3 ;  /* 0x0000000304007986 */ /* 0x000fe2000c101904 */
[----:B------:R-:W-:Y:S05]  /*0450*/  EXIT ;  /* 0x000000000000794d */ /* 0x000fea0003800000 */
.L_x_168:
        /* <DEDUP_REMOVED lines=10> */
.L_x_700:


//--------------------- .text.uplo_exp            --------------------------
	.section	.text.uplo_exp,"ax",@progbits
	.align	128
        .global         uplo_exp
        .type           uplo_exp,@function
        .size           uplo_exp,(.L_x_701 - uplo_exp)
        .other          uplo_exp,@"STO_CUDA_ENTRY STV_DEFAULT"
uplo_exp:
.text.uplo_exp:
        /* <DEDUP_REMOVED lines=23> */
.L_x_169:
[----:B------:R-:W0:Y:S02]  /*0170*/  LDCU UR6, c[0x0][0x388] ;  /* 0x00007100ff0677ac */ /* 0x000e240008000800 */
[----:B0-----:R-:W-:Y:S02]  /*0180*/  IMAD R2, R0, UR6, RZ ;  /* 0x0000000600027c24 */ /* 0x001fe4000f8e02ff */
[----:B------:R-:W-:-:S05]  /*0190*/  IMAD R3, R7, UR6, RZ ;  /* 0x0000000607037c24 */ /* 0x000fca000f8e02ff */
[----:B------:R-:W-:-:S13]  /*01a0*/  ISETP.GE.AND P0, PT, R2, R3, PT ;  /* 0x000000030200720c */ /* 0x000fda0003f06270 */
[----:B------:R-:W-:Y:S05]  /*01b0*/  @!P0 EXIT ;  /* 0x000000000000894d */ /* 0x000fea0003800000 */
.L_x_170:
[----:B------:R-:W0:Y:S01]  /*01c0*/  LDCU.64 UR6, c[0x0][0x398] ;  /* 0x00007300ff0677ac */ /* 0x000e220008000a00 */
[----:B------:R-:W1:Y:S01]  /*01d0*/  LDC.64 R2, c[0x0][0x390] ;  /* 0x0000e400ff027b82 */ /* 0x000e620000000a00 */
[----:B0-----:R-:W-:-:S05]  /*01e0*/  IADD3 R4, PT, PT, R0, UR6, RZ ;  /* 0x0000000600047c10 */ /* 0x001fca000fffe0ff */
[----:B------:R-:W-:Y:S01]  /*01f0*/  IMAD R5, R7, UR7, R4 ;  /* 0x0000000707057c24 */ /* 0x000fe2000f8e0204 */
[----:B------:R-:W-:Y:S01]  /*0200*/  MOV R9, 0x437c0000 ;  /* 0x437c000000097802 */ /* 0x000fe20000000f00 */
[----:B------:R-:W0:Y:S02]  /*0210*/  LDCU.64 UR6, c[0x0][0x3a8] ;  /* 0x00007500ff0677ac */ /* 0x000e240008000a00 */
[----:B-1----:R-:W-:-:S06]  /*0220*/  IMAD.WIDE R2, R5, 0x4, R2 ;  /* 0x0000000405027825 */ /* 0x002fcc00078e0202 */
[----:B------:R1:W2:Y:S01]  /*0230*/  LDG.E R2, desc[UR4][R2.64] ;  /* 0x0000000402027981 */ /* 0x0002a2000c1e1900 */
[----:B------:R-:W-:Y:S01]  /*0240*/  HFMA2 R5, -RZ, RZ, 0.96630859375, -0.0022525787353515625 ;  /* 0x3bbb989dff057431 */ /* 0x000fe200000001ff */
[----:B0-----:R-:W-:-:S05]  /*0250*/  IADD3 R0, PT, PT, R0, UR6, RZ ;  /* 0x0000000600007c10 */ /* 0x001fca000fffe0ff */
[----:B-1----:R-:W-:Y:S02]  /*0260*/  IMAD R3, R7, UR7, R0 ;  /* 0x0000000707037c24 */ /* 0x002fe4000f8e0200 */
[----:B--2---:R-:W-:-:S04]  /*0270*/  FFMA.SAT R4, R2, R5, 0.5 ;  /* 0x3f00000002047423 */ /* 0x004fc80000002005 */
[----:B------:R-:W-:Y:S02]  /*0280*/  FFMA.RM R6, R4, R9, 12582913 ;  /* 0x4b40000104067423 */ /* 0x000fe40000004009 */
[----:B------:R-:W0:Y:S02]  /*0290*/  LDC.64 R4, c[0x0][0x3a0] ;  /* 0x0000e800ff047b82 */ /* 0x000e240000000a00 */
[C---:B------:R-:W-:Y:S01]  /*02a0*/  FADD R9, R6.reuse, -12583039 ;  /* 0xcb40007f06097421 */ /* 0x040fe20000000000 */
[----:B------:R-:W-:-:S03]  /*02b0*/  SHF.L.U32 R6, R6, 0x17, RZ ;  /* 0x0000001706067819 */ /* 0x000fc600000006ff */
[----:B------:R-:W-:-:S04]  /*02c0*/  FFMA R9, R2, 1.4426950216293334961, -R9 ;  /* 0x3fb8aa3b02097823 */ /* 0x000fc80000000809 */
[----:B------:R-:W-:-:S06]  /*02d0*/  FFMA R9, R2, 1.925963033500011079e-08, R9 ;  /* 0x32a5706002097823 */ /* 0x000fcc0000000009 */
[----:B------:R-:W1:Y:S01]  /*02e0*/  MUFU.EX2 R9, R9 ;  /* 0x0000000900097308 */ /* 0x000e620000000800 */
[----:B0-----:R-:W-:-:S04]  /*02f0*/  IMAD.WIDE R2, R3, 0x4, R4 ;  /* 0x0000000403027825 */ /* 0x001fc800078e0204 */
[----:B-1----:R-:W-:-:S05]  /*0300*/  FMUL R5, R6, R9 ;  /* 0x0000000906057220 */ /* 0x002fca0000400000 */
[----:B------:R-:W-:Y:S01]  /*0310*/  STG.E desc[UR4][R2.64], R5 ;  /* 0x0000000502007986 */ /* 0x000fe2000c101904 */
[----:B------:R-:W-:Y:S05]  /*0320*/  EXIT ;  /* 0x000000000000794d */ /* 0x000fea0003800000 */
.L_x_171:
        /* <DEDUP_REMOVED lines=13> */
.L_x_701:


//--------------------- .text.uplo_hypot          --------------------------
	.section	.text.uplo_hypot,"ax",@progbits
	.align	128
        .global         uplo_hypot
        .type           uplo_hypot,@function
        .size           uplo_hypot,(.L_x_646 - uplo_hypot)
        .other          uplo_hypot,@"STO_CUDA_ENTRY STV_DEFAULT"
uplo_hypot:
.text.uplo_hypot:
        /* <DEDUP_REMOVED lines=23> */
.L_x_172:
[----:B------:R-:W0:Y:S02]  /*0170*/  LDCU UR6, c[0x0][0x388] ;  /* 0x00007100ff0677ac */ /* 0x000e240008000800 */
[----:B0-----:R-:W-:Y:S02]  /*0180*/  IMAD R0, R2, UR6, RZ ;  /* 0x0000000602007c24 */ /* 0x001fe4000f8e02ff */
[----:B------:R-:W-:-:S05]  /*0190*/  IMAD R5, R3, UR6, RZ ;  /* 0x0000000603057c24 */ /* 0x000fca000f8e02ff */
[----:B------:R-:W-:-:S13]  /*01a0*/  ISETP.GE.AND P0, PT, R0, R5, PT ;  /* 0x000000050000720c */ /* 0x000fda0003f06270 */
[----:B------:R-:W-:Y:S05]  /*01b0*/  @!P0 EXIT ;  /* 0x000000000000894d */ /* 0x000fea0003800000 */
.L_x_173:
[----:B------:R-:W0:Y:S01]  /*01c0*/  LDCU.64 UR6, c[0x0][0x398] ;  /* 0x00007300ff0677ac */ /* 0x000e220008000a00 */
[----:B------:R-:W1:Y:S01]  /*01d0*/  LDC.64 R8, c[0x0][0x390] ;  /* 0x0000e400ff087b82 */ /* 0x000e620000000a00 */
[----:B------:R-:W2:Y:S07]  /*01e0*/  LDCU.64 UR8, c[0x0][0x3a8] ;  /* 0x00007500ff0877ac */ /* 0x000eae0008000a00 */
[----:B------:R-:W3:Y:S01]  /*01f0*/  LDC.64 R10, c[0x0][0x3a0] ;  /* 0x0000e800ff0a7b82 */ /* 0x000ee20000000a00 */
[----:B0-----:R-:W-:-:S02]  /*0200*/  IADD3 R0, PT, PT, R2, UR6, RZ ;  /* 0x0000000602007c10 */ /* 0x001fc4000fffe0ff */
[----:B--2---:R-:W-:-:S03]  /*0210*/  IADD3 R4, PT, PT, R2, UR8, RZ ;  /* 0x0000000802047c10 */ /* 0x004fc6000fffe0ff */
[C---:B------:R-:W-:Y:S02]  /*0220*/  IMAD R5, R3.reuse, UR7, R0 ;  /* 0x0000000703057c24 */ /* 0x040fe4000f8e0200 */
[----:B------:R-:W-:Y:S02]  /*0230*/  IMAD R7, R3, UR9, R4 ;  /* 0x0000000903077c24 */ /* 0x000fe4000f8e0204 */
[----:B-1----:R-:W-:-:S04]  /*0240*/  IMAD.WIDE R8, R5, 0x4, R8 ;  /* 0x0000000405087825 */ /* 0x002fc800078e0208 */
[----:B---3--:R-:W-:Y:S02]  /*0250*/  IMAD.WIDE R10, R7, 0x4, R10 ;  /* 0x00000004070a7825 */ /* 0x008fe400078e020a */
[----:B------:R-:W2:Y:S04]  /*0260*/  LDG.E R8, desc[UR4][R8.64] ;  /* 0x0000000408087981 */ /* 0x000ea8000c1e1900 */
[----:B------:R-:W3:Y:S01]  /*0270*/  LDG.E R10, desc[UR4][R10.64] ;  /* 0x000000040a0a7981 */ /* 0x000ee2000c1e1900 */
[----:B------:R-:W-:Y:S01]  /*0280*/  BSSY.RECONVERGENT B0, `(.L_x_174) ;  /* 0x0000017000007945 */ /* 0x000fe20003800200 */
[----:B--2---:R-:W-:Y:S01]  /*0290*/  FADD R5, |R8|, -RZ ;  /* 0x800000ff08057221 */ /* 0x004fe20000000200 */
[----:B---3--:R-:W-:-:S05]  /*02a0*/  FADD R0, |R10|, -RZ ;  /* 0x800000ff0a007221 */ /* 0x008fca0000000200 */
[CC--:B------:R-:W-:Y:S02]  /*02b0*/  VIMNMX R4, PT, PT, R5.reuse, R0.reuse, !PT ;  /* 0x0000000005047248 */ /* 0x0c0fe40007fe0100 */
[----:B------:R-:W-:Y:S02]  /*02c0*/  VIMNMX R5, PT, PT, R5, R0, PT ;  /* 0x0000000005057248 */ /* 0x000fe40003fe0100 */
[----:B------:R-:W-:-:S04]  /*02d0*/  LOP3.LUT R6, R4, 0xfe000000, RZ, 0xc0, !PT ;  /* 0xfe00000004067812 */ /* 0x000fc800078ec0ff */
[----:B------:R-:W-:-:S05]  /*02e0*/  LOP3.LUT R0, R6, 0x7e800000, RZ, 0x3c, !PT ;  /* 0x7e80000006007812 */ /* 0x000fca00078e3cff */
[-C--:B------:R-:W-:Y:S01]  /*02f0*/  FMUL R7, R5, R0.reuse ;  /* 0x0000000005077220 */ /* 0x080fe20000400000 */
[----:B------:R-:W-:-:S03]  /*0300*/  FMUL R0, R4, R0 ;  /* 0x0000000004007220 */ /* 0x000fc60000400000 */
[----:B------:R-:W-:-:S04]  /*0310*/  FMUL R7, R7, R7 ;  /* 0x0000000707077220 */ /* 0x000fc80000400000 */
[----:B------:R-:W-:-:S04]  /*0320*/  FFMA R0, R0, R0, R7 ;  /* 0x0000000000007223 */ /* 0x000fc80000000007 */
[----:B------:R0:W1:Y:S01]  /*0330*/  MUFU.RSQ R7, R0 ;  /* 0x0000000000077308 */ /* 0x0000620000001400 */
[----:B------:R-:W-:-:S04]  /*0340*/  IADD3 R8, PT, PT, R0, -0xd000000, RZ ;  /* 0xf300000000087810 */ /* 0x000fc80007ffe0ff */
[----:B------:R-:W-:-:S13]  /*0350*/  ISETP.GT.U32.AND P0, PT, R8, 0x727fffff, PT ;  /* 0x727fffff0800780c */ /* 0x000fda0003f04070 */
[----:B01----:R-:W-:Y:S05]  /*0360*/  @!P0 BRA `(.L_x_175) ;  /* 0x0000000000108947 */ /* 0x003fea0003800000 */
[----:B------:R-:W-:-:S07]  /*0370*/  MOV R12, 0x390 ;  /* 0x00000390000c7802 */ /* 0x000fce0000000f00 */
[----:B------:R-:W-:Y:S05]  /*0380*/  CALL.REL.NOINC `($__internal_1_$__cuda_sm20_sqrt_rn_f32_slowpath) ;  /* 0x00000000004c7944 */ /* 0x000fea0003c00000 */
[----:B------:R-:W-:Y:S01]  /*0390*/  MOV R0, R7 ;  /* 0x0000000700007202 */ /* 0x000fe20000000f00 */
[----:B------:R-:W-:Y:S06]  /*03a0*/  BRA `(.L_x_176) ;  /* 0x0000000000107947 */ /* 0x000fec0003800000 */
.L_x_175:
[----:B------:R-:W-:Y:S01]  /*03b0*/  FMUL.FTZ R9, R0, R7 ;  /* 0x0000000700097220 */ /* 0x000fe20000410000 */
[----:B------:R-:W-:-:S03]  /*03c0*/  FMUL.FTZ R7, R7, 0.5 ;  /* 0x3f00000007077820 */ /* 0x000fc60000410000 */
[----:B------:R-:W-:-:S04]  /*03d0*/  FFMA R0, -R9, R9, R0 ;  /* 0x0000000909007223 */ /* 0x000fc80000000100 */
[----:B------:R-:W-:-:S07]  /*03e0*/  FFMA R0, R0, R7, R9 ;  /* 0x0000000700007223 */ /* 0x000fce0000000009 */
.L_x_176:
[----:B------:R-:W-:Y:S05]  /*03f0*/  BSYNC.RECONVERGENT B0 ;  /* 0x0000000000007941 */ /* 0x000fea0003800200 */
.L_x_174:
[----:B------:R-:W0:Y:S01]  /*0400*/  LDCU.64 UR6, c[0x0][0x3b8] ;  /* 0x00007700ff0677ac */ /* 0x000e220008000a00 */
[----:B------:R-:W1:Y:S01]  /*0410*/  LDC.64 R8, c[0x0][0x3b0] ;  /* 0x0000ec00ff087b82 */ /* 0x000e620000000a00 */
[----:B------:R-:W-:Y:S02]  /*0420*/  FSETP.NEU.AND P0, PT, R5, RZ, PT ;  /* 0x000000ff0500720b */ /* 0x000fe40003f0d000 */
[----:B------:R-:W-:-:S11]  /*0430*/  LOP3.LUT R7, R6, 0x800000, RZ, 0xfc, !PT ;  /* 0x0080000006077812 */ /* 0x000fd600078efcff */
[----:B------:R-:W-:Y:S01]  /*0440*/  @P0 FMUL R4, R7, R0 ;  /* 0x0000000007040220 */ /* 0x000fe20000400000 */
[----:B------:R-:W-:Y:S02]  /*0450*/  FSETP.NEU.AND P0, PT, R5, +INF , PT ;  /* 0x7f8000000500780b */ /* 0x000fe40003f0d000 */
[----:B0-----:R-:W-:Y:S02]  /*0460*/  IADD3 R2, PT, PT, R2, UR6, RZ ;  /* 0x0000000602027c10 */ /* 0x001fe4000fffe0ff */
[----:B------:R-:W-:-:S03]  /*0470*/  FSEL R5, R4, +INF , P0 ;  /* 0x7f80000004057808 */ /* 0x000fc60000000000 */
[----:B------:R-:W-:-:S04]  /*0480*/  IMAD R3, R3, UR7, R2 ;  /* 0x0000000703037c24 */ /* 0x000fc8000f8e0202 */
[----:B-1----:R-:W-:-:S05]  /*0490*/  IMAD.WIDE R2, R3, 0x4, R8 ;  /* 0x0000000403027825 */ /* 0x002fca00078e0208 */
[----:B------:R-:W-:Y:S01]  /*04a0*/  STG.E desc[UR4][R2.64], R5 ;  /* 0x0000000502007986 */ /* 0x000fe2000c101904 */
[----:B------:R-:W-:Y:S05]  /*04b0*/  EXIT ;  /* 0x000000000000794d */ /* 0x000fea0003800000 */
        .weak           $__internal_1_$__cuda_sm20_sqrt_rn_f32_slowpath
        .type           $__internal_1_$__cuda_sm20_sqrt_rn_f32_slowpath,@function
        .size           $__internal_1_$__cuda_sm20_sqrt_rn_f32_slowpath,(.L_x_646 - $__internal_1_$__cuda_sm20_sqrt_rn_f32_slowpath)
$__internal_1_$__cuda_sm20_sqrt_rn_f32_slowpath:
[----:B------:R-:W-:-:S13]  /*04c0*/  LOP3.LUT P0, RZ, R0, 0x7fffffff, RZ, 0xc0, !PT ;  /* 0x7fffffff00ff7812 */ /* 0x000fda000780c0ff */
[----:B------:R-:W-:Y:S01]  /*04d0*/  @!P0 MOV R7, R0 ;  /* 0x0000000000078202 */ /* 0x000fe20000000f00 */
[----:B------:R-:W-:Y:S06]  /*04e0*/  @!P0 BRA `(.L_x_177) ;  /* 0x0000000000408947 */ /* 0x000fec0003800000 */
[----:B------:R-:W-:-:S13]  /*04f0*/  FSETP.GEU.FTZ.AND P0, PT, R0, RZ, PT ;  /* 0x000000ff0000720b */ /* 0x000fda0003f1e000 */
[----:B------:R-:W-:Y:S01]  /*0500*/  @!P0 MOV R7, 0x7fffffff ;  /* 0x7fffffff00078802 */ /* 0x000fe20000000f00 */
[----:B------:R-:W-:Y:S06]  /*0510*/  @!P0 BRA `(.L_x_177) ;  /* 0x0000000000348947 */ /* 0x000fec0003800000 */
[----:B------:R-:W-:-:S13]  /*0520*/  FSETP.GTU.FTZ.AND P0, PT, |R0|, +INF , PT ;  /* 0x7f8000000000780b */ /* 0x000fda0003f1c200 */
[----:B------:R-:W-:Y:S01]  /*0530*/  @P0 FADD.FTZ R7, R0, 1 ;  /* 0x3f80000000070421 */ /* 0x000fe20000010000 */
[----:B------:R-:W-:Y:S06]  /*0540*/  @P0 BRA `(.L_x_177) ;  /* 0x0000000000280947 */ /* 0x000fec0003800000 */
[----:B------:R-:W-:-:S13]  /*0550*/  FSETP.NEU.FTZ.AND P0, PT, |R0|, +INF , PT ;  /* 0x7f8000000000780b */ /* 0x000fda0003f1d200 */
[----:B------:R-:W-:-:S04]  /*0560*/  @P0 FFMA R8, R0, 1.84467440737095516160e+19, RZ ;  /* 0x5f80000000080823 */ /* 0x000fc800000000ff */
[----:B------:R-:W0:Y:S02]  /*0570*/  @P0 MUFU.RSQ R7, R8 ;  /* 0x0000000800070308 */ /* 0x000e240000001400 */
[----:B0-----:R-:W-:Y:S01]  /*0580*/  @P0 FMUL.FTZ R9, R8, R7 ;  /* 0x0000000708090220 */ /* 0x001fe20000410000 */
[----:B------:R-:W-:Y:S01]  /*0590*/  @P0 FMUL.FTZ R11, R7, 0.5 ;  /* 0x3f000000070b0820 */ /* 0x000fe20000410000 */
[----:B------:R-:W-:Y:S02]  /*05a0*/  @!P0 MOV R7, R0 ;  /* 0x0000000000078202 */ /* 0x000fe40000000f00 */
[----:B------:R-:W-:-:S04]  /*05b0*/  @P0 FADD.FTZ R10, -R9, -RZ ;  /* 0x800000ff090a0221 */ /* 0x000fc80000010100 */
[----:B------:R-:W-:-:S04]  /*05c0*/  @P0 FFMA R10, R9, R10, R8 ;  /* 0x0000000a090a0223 */ /* 0x000fc80000000008 */
[----:B------:R-:W-:-:S04]  /*05d0*/  @P0 FFMA R10, R10, R11, R9 ;  /* 0x0000000b0a0a0223 */ /* 0x000fc80000000009 */
[----:B------:R-:W-:-:S07]  /*05e0*/  @P0 FMUL.FTZ R7, R10, 2.3283064365386962891e-10 ;  /* 0x2f8000000a070820 */ /* 0x000fce0000410000 */
.L_x_177:
[----:B------:R-:W-:Y:S01]  /*05f0*/  HFMA2 R9, -RZ, RZ, 0, 0 ;  /* 0x00000000ff097431 */ /* 0x000fe200000001ff */
[----:B------:R-:W-:-:S04]  /*0600*/  MOV R8, R12 ;  /* 0x0000000c00087202 */ /* 0x000fc80000000f00 */
[----:B------:R-:W-:Y:S05]  /*0610*/  RET.REL.NODEC R8 `(uplo_hypot) ;  /* 0xfffffff808787950 */ /* 0x000fea0003c3ffff */
.L_x_178:
        /* <DEDUP_REMOVED lines=14> */
.L_x_646:


//--------------------- .text.uplo_powx           --------------------------
	.section	.text.uplo_powx,"ax",@progbits
	.align	128
        .global         uplo_powx
        .type           uplo_powx,@function
        .size           uplo_powx,(.L_x_703 - uplo_powx)
        .other          uplo_powx,@"STO_CUDA_ENTRY STV_DEFAULT"
uplo_powx:
.text.uplo_powx:
        /* <DEDUP_REMOVED lines=23> */
.L_x_179:
[----:B------:R-:W0:Y:S02]  /*0170*/  LDCU UR6, c[0x0][0x388] ;  /* 0x00007100ff0677ac */ /* 0x000e240008000800 */
[----:B0-----:R-:W-:Y:S02]  /*0180*/  IMAD R2, R0, UR6, RZ ;  /* 0x0000000600027c24 */ /* 0x001fe4000f8e02ff */
[----:B------:R-:W-:-:S05]  /*0190*/  IMAD R5, R3, UR6, RZ ;  /* 0x0000000603057c24 */ /* 0x000fca000f8e02ff */
[----:B------:R-:W-:-:S13]  /*01a0*/  ISETP.GE.AND P0, PT, R2, R5, PT ;  /* 0x000000050200720c */ /* 0x000fda0003f06270 */
[----:B------:R-:W-:Y:S05]  /*01b0*/  @!P0 EXIT ;  /* 0x000000000000894d */ /* 0x000fea0003800000 */
.L_x_180:
[----:B------:R-:W0:Y:S01]  /*01c0*/  LDCU.64 UR6, c[0x0][0x398] ;  /* 0x00007300ff0677ac */ /* 0x000e220008000a00 */
[----:B------:R-:W1:Y:S01]  /*01d0*/  LDC.64 R4, c[0x0][0x390] ;  /* 0x0000e400ff047b82 */ /* 0x000e620000000a00 */
[----:B0-----:R-:W-:-:S05]  /*01e0*/  IADD3 R2, PT, PT, R0, UR6, RZ ;  /* 0x0000000600027c10 */ /* 0x001fca000fffe0ff */
[----:B------:R-:W-:-:S04]  /*01f0*/  IMAD R7, R3, UR7, R2 ;  /* 0x0000000703077c24 */ /* 0x000fc8000f8e0202 */
[----:B-1----:R-:W-:-:S05]  /*0200*/  IMAD.WIDE R4, R7, 0x4, R4 ;  /* 0x0000000407047825 */ /* 0x002fca00078e0204 */
[----:B------:R-:W2:Y:S01]  /*0210*/  LDG.E R2, desc[UR4][R4.64] ;  /* 0x0000000404027981 */ /* 0x000ea2000c1e1900 */
[----:B------:R-:W-:Y:S01]  /*0220*/  HFMA2 R11, -RZ, RZ, 0.771484375, 0.21533203125 ;  /* 0x3a2c32e4ff0b7431 */ /* 0x000fe200000001ff */
[----:B------:R-:W-:Y:S01]  /*0230*/  BSSY.RECONVERGENT B0, `(.L_x_181) ;  /* 0x000005a000007945 */ /* 0x000fe20003800200 */
[C---:B--2---:R-:W-:Y:S01]  /*0240*/  FMUL R7, |R2|.reuse, 16777216 ;  /* 0x4b80000002077820 */ /* 0x044fe20000400200 */
[----:B------:R-:W-:-:S04]  /*0250*/  FSETP.GEU.AND P0, PT, |R2|, 1.175494350822287508e-38, PT ;  /* 0x008000000200780b */ /* 0x000fc80003f0e200 */
[----:B------:R-:W-:Y:S02]  /*0260*/  FSEL R7, R7, |R2|, !P0 ;  /* 0x4000000207077208 */ /* 0x000fe40004000000 */
[----:B------:R-:W-:Y:S02]  /*0270*/  FSEL R4, RZ, -24, P0 ;  /* 0xc1c00000ff047808 */ /* 0x000fe40000000000 */
[----:B------:R-:W-:-:S04]  /*0280*/  IADD3 R6, PT, PT, R7, -0x3f3504f3, RZ ;  /* 0xc0cafb0d07067810 */ /* 0x000fc80007ffe0ff */
[----:B------:R-:W-:-:S04]  /*0290*/  LOP3.LUT R6, R6, 0xff800000, RZ, 0xc0, !PT ;  /* 0xff80000006067812 */ /* 0x000fc800078ec0ff */
[-C--:B------:R-:W-:Y:S02]  /*02a0*/  IADD3 R7, PT, PT, R7, -R6.reuse, RZ ;  /* 0x8000000607077210 */ /* 0x080fe40007ffe0ff */
[----:B------:R-:W-:-:S03]  /*02b0*/  I2FP.F32.S32 R5, R6 ;  /* 0x0000000600057245 */ /* 0x000fc60000201400 */
[C---:B------:R-:W-:Y:S01]  /*02c0*/  FADD R8, R7.reuse, 1 ;  /* 0x3f80000007087421 */ /* 0x040fe20000000000 */
[----:B------:R-:W-:Y:S01]  /*02d0*/  FADD R7, R7, -1 ;  /* 0xbf80000007077421 */ /* 0x000fe20000000000 */
[----:B------:R-:W-:-:S03]  /*02e0*/  FFMA R4, R5, 1.1920928955078125e-07, R4 ;  /* 0x3400000005047823 */ /* 0x000fc60000000004 */
[----:B------:R-:W-:Y:S01]  /*02f0*/  FADD R9, R7, R7 ;  /* 0x0000000707097221 */ /* 0x000fe20000000000 */
[----:B------:R-:W0:Y:S03]  /*0300*/  MUFU.RCP R8, R8 ;  /* 0x0000000800087308 */ /* 0x000e260000001000 */
        /* <DEDUP_REMOVED lines=9> */
[----:B------:R-:W-:Y:S01]  /*03a0*/  FFMA R4, R9, 1.4426950216293334961, R4 ;  /* 0x3fb8aa3b09047823 */ /* 0x000fe20000000004 */
[----:B------:R-:W0:Y:S01]  /*03b0*/  LDC R5, c[0x0][0x3a0] ;  /* 0x0000e800ff057b82 */ /* 0x000e220000000800 */
[----:B------:R-:W-:Y:S01]  /*03c0*/  FMUL R7, R8, R7 ;  /* 0x0000000708077220 */ /* 0x000fe20000400000 */
[----:B------:R-:W-:-:S03]  /*03d0*/  FFMA R11, R6, R11, 0.12022458761930465698 ;  /* 0x3df6384f060b7423 */ /* 0x000fc6000000000b */
[----:B------:R-:W-:Y:S01]  /*03e0*/  FFMA R4, R7, 1.4426950216293334961, R4 ;  /* 0x3fb8aa3b07047823 */ /* 0x000fe20000000004 */
[----:B------:R-:W-:Y:S01]  /*03f0*/  FMUL R6, R6, R11 ;  /* 0x0000000b06067220 */ /* 0x000fe20000400000 */
[----:B------:R-:W-:Y:S02]  /*0400*/  MOV R11, 0x391fcb8e ;  /* 0x391fcb8e000b7802 */ /* 0x000fe40000000f00 */
[----:B------:R-:W-:Y:S01]  /*0410*/  FFMA R4, R9, 1.9251366722983220825e-08, R4 ;  /* 0x32a55e3409047823 */ /* 0x000fe20000000004 */
[----:B------:R-:W-:-:S04]  /*0420*/  FMUL R8, R6, 3 ;  /* 0x4040000006087820 */ /* 0x000fc80000400000 */
[----:B------:R-:W-:-:S04]  /*0430*/  FFMA R7, R7, R8, R4 ;  /* 0x0000000807077223 */ /* 0x000fc80000000004 */
[----:B------:R-:W-:-:S04]  /*0440*/  FFMA R6, R9, R6, R7 ;  /* 0x0000000609067223 */ /* 0x000fc80000000007 */
[----:B------:R-:W-:-:S04]  /*0450*/  FADD R4, R13, R6 ;  /* 0x000000060d047221 */ /* 0x000fc80000000000 */
[----:B0-----:R-:W-:Y:S01]  /*0460*/  FMUL R7, R4, R5 ;  /* 0x0000000504077220 */ /* 0x001fe20000400000 */
[----:B------:R-:W-:-:S03]  /*0470*/  FADD R13, -R13, R4 ;  /* 0x000000040d0d7221 */ /* 0x000fc60000000100 */
[----:B------:R-:W0:Y:S01]  /*0480*/  FRND R8, R7 ;  /* 0x0000000700087307 */ /* 0x000e220000201000 */
[----:B------:R-:W-:Y:S01]  /*0490*/  FADD R6, R6, -R13 ;  /* 0x8000000d06067221 */ /* 0x000fe20000000000 */
[-C--:B------:R-:W-:Y:S01]  /*04a0*/  FFMA R9, R4, R5.reuse, -R7 ;  /* 0x0000000504097223 */ /* 0x080fe20000000807 */
[C---:B------:R-:W-:Y:S02]  /*04b0*/  FSETP.GT.AND P1, PT, |R7|.reuse, 152, PT ;  /* 0x431800000700780b */ /* 0x040fe40003f24200 */
[C---:B------:R-:W-:Y:S01]  /*04c0*/  FSETP.GEU.AND P2, PT, R7.reuse, RZ, PT ;  /* 0x000000ff0700720b */ /* 0x040fe20003f4e000 */
[----:B------:R-:W-:Y:S02]  /*04d0*/  FFMA R6, R6, R5, R9 ;  /* 0x0000000506067223 */ /* 0x000fe40000000009 */
[----:B------:R1:W2:Y:S01]  /*04e0*/  F2I.NTZ R4, R7 ;  /* 0x0000000700047305 */ /* 0x0002a20000203100 */
[----:B0-----:R-:W-:Y:S01]  /*04f0*/  FADD R9, R7, -R8 ;  /* 0x8000000807097221 */ /* 0x001fe20000000000 */
[----:B------:R-:W-:Y:S01]  /*0500*/  FSETP.GT.AND P0, PT, R8, RZ, PT ;  /* 0x000000ff0800720b */ /* 0x000fe20003f04000 */
[----:B-1----:R-:W-:-:S02]  /*0510*/  HFMA2 R7, -RZ, RZ, 1.875, 0 ;  /* 0x3f800000ff077431 */ /* 0x002fc400000001ff */
[----:B------:R-:W-:-:S04]  /*0520*/  FADD R6, R6, R9 ;  /* 0x0000000906067221 */ /* 0x000fc80000000000 */
[----:B------:R-:W-:Y:S01]  /*0530*/  FFMA R9, R6, R11, 0.0013391353422775864601 ;  /* 0x3aaf85ed06097423 */ /* 0x000fe2000000000b */
[----:B------:R-:W-:Y:S02]  /*0540*/  SEL R11, RZ, 0x83000000, P0 ;  /* 0x83000000ff0b7807 */ /* 0x000fe40000000000 */
[----:B------:R-:W-:Y:S01]  /*0550*/  FSETP.NEU.AND P0, PT, R2, 1, PT ;  /* 0x3f8000000200780b */ /* 0x000fe20003f0d000 */
[C---:B------:R-:W-:Y:S01]  /*0560*/  FFMA R9, R6.reuse, R9, 0.0096188392490148544312 ;  /* 0x3c1d985606097423 */ /* 0x040fe20000000009 */
[----:B------:R-:W-:Y:S02]  /*0570*/  IADD3 R8, PT, PT, R11, 0x7f000000, RZ ;  /* 0x7f0000000b087810 */ /* 0x000fe40007ffe0ff */
[----:B------:R-:W-:Y:S01]  /*0580*/  FSETP.EQ.OR P0, PT, R5, RZ, !P0 ;  /* 0x000000ff0500720b */ /* 0x000fe20004702400 */
[----:B------:R-:W-:Y:S01]  /*0590*/  FFMA R9, R6, R9, 0.055503588169813156128 ;  /* 0x3d6357bb06097423 */ /* 0x000fe20000000009 */
[----:B--2---:R-:W-:-:S03]  /*05a0*/  LEA R11, R4, -R11, 0x17 ;  /* 0x8000000b040b7211 */ /* 0x004fc600078eb8ff */
[----:B------:R-:W-:-:S04]  /*05b0*/  FFMA R9, R6, R9, 0.24022644758224487305 ;  /* 0x3e75fdec06097423 */ /* 0x000fc80000000009 */
[----:B------:R-:W-:-:S04]  /*05c0*/  FFMA R9, R6, R9, 0.69314718246459960938 ;  /* 0x3f31721806097423 */ /* 0x000fc80000000009 */
[----:B------:R-:W-:-:S04]  /*05d0*/  FFMA R9, R6, R9, 1 ;  /* 0x3f80000006097423 */ /* 0x000fc80000000009 */
[----:B------:R-:W-:-:S04]  /*05e0*/  FMUL R8, R9, R8 ;  /* 0x0000000809087220 */ /* 0x000fc80000400000 */
[----:B------:R-:W-:Y:S01]  /*05f0*/  FMUL R8, R8, R11 ;  /* 0x0000000b08087220 */ /* 0x000fe20000400000 */
[----:B------:R-:W-:Y:S01]  /*0600*/  @P1 FSEL R8, RZ, +INF , !P2 ;  /* 0x7f800000ff081808 */ /* 0x000fe20005000000 */
[----:B------:R-:W-:Y:S06]  /*0610*/  @P0 BRA `(.L_x_182) ;  /* 0x00000000006c0947 */ /* 0x000fec0003800000 */
[----:B------:R-:W-:-:S04]  /*0620*/  FSETP.NAN.AND P0, PT, |R5|, |R5|, PT ;  /* 0x400000050500720b */ /* 0x000fc80003f08200 */
[----:B------:R-:W-:-:S13]  /*0630*/  FSETP.NUM.AND P0, PT, |R2|, |R2|, !P0 ;  /* 0x400000020200720b */ /* 0x000fda0004707200 */
[----:B------:R-:W-:Y:S01]  /*0640*/  @!P0 FADD R7, R2, R5 ;  /* 0x0000000502078221 */ /* 0x000fe20000000000 */
[----:B------:R-:W-:Y:S06]  /*0650*/  @!P0 BRA `(.L_x_182) ;  /* 0x00000000005c8947 */ /* 0x000fec0003800000 */
[----:B------:R-:W-:Y:S01]  /*0660*/  FMUL R6, R5, 0.5 ;  /* 0x3f00000005067820 */ /* 0x000fe20000400000 */
[----:B------:R-:W-:-:S04]  /*0670*/  FSETP.NEU.AND P0, PT, |R2|, +INF , PT ;  /* 0x7f8000000200780b */ /* 0x000fc80003f0d200 */
[----:B------:R-:W-:Y:S01]  /*0680*/  FSETP.NEU.AND P0, PT, R2, RZ, P0 ;  /* 0x000000ff0200720b */ /* 0x000fe2000070d000 */
[----:B------:R-:W0:Y:S03]  /*0690*/  FRND.TRUNC R6, R6 ;  /* 0x0000000600067307 */ /* 0x000e26000020d000 */
[----:B------:R-:W-:Y:S01]  /*06a0*/  FSETP.GEU.OR P1, PT, R5, RZ, P0 ;  /* 0x000000ff0500720b */ /* 0x000fe2000072e400 */
[----:B0-----:R-:W-:-:S04]  /*06b0*/  FADD R4, R6, R6 ;  /* 0x0000000606047221 */ /* 0x001fc80000000000 */
[----:B------:R-:W-:-:S04]  /*06c0*/  FADD R9, -R4, R5 ;  /* 0x0000000504097221 */ /* 0x000fc80000000100 */
[----:B------:R-:W-:Y:S01]  /*06d0*/  @!P0 FADD R4, R2, R2 ;  /* 0x0000000202048221 */ /* 0x000fe20000000000 */
[----:B------:R-:W-:-:S04]  /*06e0*/  FSETP.NEU.AND P2, PT, |R9|, 1, !P0 ;  /* 0x3f8000000900780b */ /* 0x000fc8000474d200 */
[----:B------:R-:W-:-:S09]  /*06f0*/  @!P1 LOP3.LUT R4, R4, 0x7f800000, RZ, 0x3c, !PT ;  /* 0x7f80000004049812 */ /* 0x000fd200078e3cff */
[----:B------:R-:W-:-:S04]  /*0700*/  @P2 LOP3.LUT R4, R4, 0x7fffffff, RZ, 0xc0, !PT ;  /* 0x7fffffff04042812 */ /* 0x000fc800078ec0ff */
[----:B------:R-:W-:Y:S01]  /*0710*/  @!P0 MOV R7, R4 ;  /* 0x0000000400078202 */ /* 0x000fe20000000f00 */
[----:B------:R-:W-:Y:S06]  /*0720*/  @!P0 BRA `(.L_x_182) ;  /* 0x0000000000288947 */ /* 0x000fec0003800000 */
[----:B------:R-:W-:Y:S02]  /*0730*/  FSETP.NEU.AND P0, PT, |R5|, +INF , PT ;  /* 0x7f8000000500780b */ /* 0x000fe40003f0d200 */
[----:B------:R-:W-:-:S13]  /*0740*/  FSETP.EQ.AND P1, PT, R2, -1, PT ;  /* 0xbf8000000200780b */ /* 0x000fda0003f22000 */
[----:B------:R-:W-:Y:S05]  /*0750*/  @!P0 BRA P1, `(.L_x_182) ;  /* 0x00000000001c8947 */ /* 0x000fea0000800000 */
[----:B------:R-:W-:Y:S02]  /*0760*/  FSETP.GEU.AND P1, PT, R2, RZ, PT ;  /* 0x000000ff0200720b */ /* 0x000fe40003f2e000 */
[----:B------:R-:W-:-:S11]  /*0770*/  MOV R7, R8 ;  /* 0x0000000800077202 */ /* 0x000fd60000000f00 */
[----:B------:R-:W0:Y:S01]  /*0780*/  @!P1 FRND.FLOOR R2, R5 ;  /* 0x0000000500029307 */ /* 0x000e220000205000 */
[----:B------:R-:W-:Y:S02]  /*0790*/  @!P1 FSETP.NEU.AND P2, PT, |R9|, 1, PT ;  /* 0x3f8000000900980b */ /* 0x000fe40003f4d200 */
[----:B0-----:R-:W-:Y:S02]  /*07a0*/  @!P1 FSETP.NEU.AND P0, PT, R2, R5, PT ;  /* 0x000000050200920b */ /* 0x001fe40003f0d000 */
[----:B------:R-:W-:-:S04]  /*07b0*/  @!P1 FSEL R2, R8, -R8, P2 ;  /* 0x8000000808029208 */ /* 0x000fc80001000000 */
[----:B------:R-:W-:-:S07]  /*07c0*/  @!P1 FSEL R7, R2, +QNAN , !P0 ;  /* 0x7fffffff02079808 */ /* 0x000fce0004000000 */
.L_x_182:
[----:B------:R-:W-:Y:S05]  /*07d0*/  BSYNC.RECONVERGENT B0 ;  /* 0x0000000000007941 */ /* 0x000fea0003800200 */
.L_x_181:
[----:B------:R-:W0:Y:S01]  /*07e0*/  LDCU.64 UR6, c[0x0][0x3b0] ;  /* 0x00007600ff0677ac */ /* 0x000e220008000a00 */
[----:B------:R-:W1:Y:S01]  /*07f0*/  LDC.64 R4, c[0x0][0x3a8] ;  /* 0x0000ea00ff047b82 */ /* 0x000e620000000a00 */
[----:B0-----:R-:W-:-:S05]  /*0800*/  IADD3 R0, PT, PT, R0, UR6, RZ ;  /* 0x0000000600007c10 */ /* 0x001fca000fffe0ff */
[----:B------:R-:W-:-:S04]  /*0810*/  IMAD R3, R3, UR7, R0 ;  /* 0x0000000703037c24 */ /* 0x000fc8000f8e0200 */
[----:B-1----:R-:W-:-:S05]  /*0820*/  IMAD.WIDE R2, R3, 0x4, R4 ;  /* 0x0000000403027825 */ /* 0x002fca00078e0204 */
[----:B------:R-:W-:Y:S01]  /*0830*/  STG.E desc[UR4][R2.64], R7 ;  /* 0x0000000702007986 */ /* 0x000fe2000c101904 */
[----:B------:R-:W-:Y:S05]  /*0840*/  EXIT ;  /* 0x000000000000794d */ /* 0x000fea0003800000 */
.L_x_183:
        /* <DEDUP_REMOVED lines=11> */
.L_x_703:


//--------------------- .text.uplo_pow            --------------------------
	.section	.text.uplo_pow,"ax",@progbits
	.align	128
        .global         uplo_pow
        .type           uplo_pow,@function
        .size           uplo_pow,(.L_x_704 - uplo_pow)
        .other          uplo_pow,@"STO_CUDA_ENTRY STV_DEFAULT"
uplo_pow:
.text.uplo_pow:
        /* <DEDUP_REMOVED lines=23> */
.L_x_184:
[----:B------:R-:W0:Y:S02]  /*0170*/  LDCU UR6, c[0x0][0x388] ;  /* 0x00007100ff0677ac */ /* 0x000e240008000800 */
[----:B0-----:R-:W-:Y:S02]  /*0180*/  IMAD R2, R0, UR6, RZ ;  /* 0x0000000600027c24 */ /* 0x001fe4000f8e02ff */
[----:B------:R-:W-:-:S05]  /*0190*/  IMAD R5, R3, UR6, RZ ;  /* 0x0000000603057c24 */ /* 0x000fca000f8e02ff */
[----:B------:R-:W-:-:S13]  /*01a0*/  ISETP.GE.AND P0, PT, R2, R5, PT ;  /* 0x000000050200720c */ /* 0x000fda0003f06270 */
[----:B------:R-:W-:Y:S05]  /*01b0*/  @!P0 EXIT ;  /* 0x000000000000894d */ /* 0x000fea0003800000 */
.L_x_185:
[----:B------:R-:W0:Y:S01]  /*01c0*/  LDCU.64 UR6, c[0x0][0x398] ;  /* 0x00007300ff0677ac */ /* 0x000e220008000a00 */
[----:B------:R-:W1:Y:S01]  /*01d0*/  LDC.64 R6, c[0x0][0x390] ;  /* 0x0000e400ff067b82 */ /* 0x000e620000000a00 */
[----:B0-----:R-:W-:-:S05]  /*01e0*/  IADD3 R2, PT, PT, R0, UR6, RZ ;  /* 0x0000000600027c10 */ /* 0x001fca000fffe0ff */
[----:B------:R-:W-:Y:S01]  /*01f0*/  IMAD R5, R3, UR7, R2 ;  /* 0x0000000703057c24 */ /* 0x000fe2000f8e0202 */
[----:B------:R-:W0:Y:S03]  /*0200*/  LDCU.64 UR6, c[0x0][0x3a8] ;  /* 0x00007500ff0677ac */ /* 0x000e260008000a00 */
[----:B-1----:R-:W-:Y:S02]  /*0210*/  IMAD.WIDE R6, R5, 0x4, R6 ;  /* 0x0000000405067825 */ /* 0x002fe400078e0206 */
[----:B------:R-:W1:Y:S03]  /*0220*/  LDC.64 R4, c[0x0][0x3a0] ;  /* 0x0000e800ff047b82 */ /* 0x000e660000000a00 */
[----:B------:R-:W2:Y:S01]  /*0230*/  LDG.E R2, desc[UR4][R6.64] ;  /* 0x0000000406027981 */ /* 0x000ea2000c1e1900 */
[----:B0-----:R-:W-:-:S05]  /*0240*/  IADD3 R8, PT, PT, R0, UR6, RZ ;  /* 0x0000000600087c10 */ /* 0x001fca000fffe0ff */
[----:B------:R-:W-:-:S04]  /*0250*/  IMAD R9, R3, UR7, R8 ;  /* 0x0000000703097c24 */ /* 0x000fc8000f8e0208 */
[----:B-1----:R-:W-:-:S06]  /*0260*/  IMAD.WIDE R4, R9, 0x4, R4 ;  /* 0x0000000409047825 */ /* 0x002fcc00078e0204 */
[----:B------:R0:W3:Y:S01]  /*0270*/  LDG.E R5, desc[UR4][R4.64] ;  /* 0x0000000404057981 */ /* 0x0000e2000c1e1900 */
[----:B------:R-:W-:Y:S01]  /*0280*/  HFMA2 R10, -RZ, RZ, 0.771484375, 0.21533203125 ;  /* 0x3a2c32e4ff0a7431 */ /* 0x000fe200000001ff */
[----:B------:R-:W-:Y:S01]  /*0290*/  BSSY.RECONVERGENT B0, `(.L_x_186) ;  /* 0x0000059000007945 */ /* 0x000fe20003800200 */
[C---:B--2---:R-:W-:Y:S01]  /*02a0*/  FMUL R9, |R2|.reuse, 16777216 ;  /* 0x4b80000002097820 */ /* 0x044fe20000400200 */
[----:B------:R-:W-:-:S04]  /*02b0*/  FSETP.GEU.AND P0, PT, |R2|, 1.175494350822287508e-38, PT ;  /* 0x008000000200780b */ /* 0x000fc80003f0e200 */
[----:B------:R-:W-:Y:S02]  /*02c0*/  FSEL R9, R9, |R2|, !P0 ;  /* 0x4000000209097208 */ /* 0x000fe40004000000 */
[----:B0-----:R-:W-:Y:S02]  /*02d0*/  FSEL R4, RZ, -24, P0 ;  /* 0xc1c00000ff047808 */ /* 0x001fe40000000000 */
        /* <DEDUP_REMOVED lines=11> */
[CC--:B------:R-:W-:Y:S01]  /*0390*/  FMUL R7, R11.reuse, R11.reuse ;  /* 0x0000000b0b077220 */ /* 0x0c0fe20000400000 */
        /* <DEDUP_REMOVED lines=8> */
[----:B------:R-:W-:-:S03]  /*0420*/  FFMA R10, R7, R10, 0.12022458761930465698 ;  /* 0x3df6384f070a7423 */ /* 0x000fc6000000000a */
[----:B------:R-:W-:Y:S01]  /*0430*/  FFMA R4, R9, 1.4426950216293334961, R4 ;  /* 0x3fb8aa3b09047823 */ /* 0x000fe20000000004 */
[----:B------:R-:W-:-:S03]  /*0440*/  FMUL R10, R7, R10 ;  /* 0x0000000a070a7220 */ /* 0x000fc60000400000 */
[----:B------:R-:W-:Y:S01]  /*0450*/  FFMA R4, R11, 1.9251366722983220825e-08, R4 ;  /* 0x32a55e340b047823 */ /* 0x000fe20000000004 */
[----:B------:R-:W-:-:S04]  /*0460*/  FMUL R6, R10, 3 ;  /* 0x404000000a067820 */ /* 0x000fc80000400000 */
[----:B------:R-:W-:-:S04]  /*0470*/  FFMA R9, R9, R6, R4 ;  /* 0x0000000609097223 */ /* 0x000fc80000000004 */
[----:B------:R-:W-:Y:S01]  /*0480*/  FFMA R10, R11, R10, R9 ;  /* 0x0000000a0b0a7223 */ /* 0x000fe20000000009 */
[----:B------:R-:W-:-:S03]  /*0490*/  MOV R11, 0x391fcb8e ;  /* 0x391fcb8e000b7802 */ /* 0x000fc60000000f00 */
[----:B------:R-:W-:-:S04]  /*04a0*/  FADD R4, R13, R10 ;  /* 0x0000000a0d047221 */ /* 0x000fc80000000000 */
[----:B---3--:R-:W-:Y:S01]  /*04b0*/  FMUL R6, R5, R4 ;  /* 0x0000000405067220 */ /* 0x008fe20000400000 */
[----:B------:R-:W-:-:S03]  /*04c0*/  FADD R13, -R13, R4 ;  /* 0x000000040d0d7221 */ /* 0x000fc60000000100 */
[----:B------:R-:W0:Y:S01]  /*04d0*/  FRND R9, R6 ;  /* 0x0000000600097307 */ /* 0x000e220000201000 */
[----:B------:R-:W-:Y:S01]  /*04e0*/  FADD R10, R10, -R13 ;  /* 0x8000000d0a0a7221 */ /* 0x000fe20000000000 */
[C---:B------:R-:W-:Y:S01]  /*04f0*/  FFMA R7, R5.reuse, R4, -R6 ;  /* 0x0000000405077223 */ /* 0x040fe20000000806 */
[C---:B------:R-:W-:Y:S02]  /*0500*/  FSETP.GT.AND P1, PT, |R6|.reuse, 152, PT ;  /* 0x431800000600780b */ /* 0x040fe40003f24200 */
[C---:B------:R-:W-:Y:S01]  /*0510*/  FSETP.GEU.AND P2, PT, R6.reuse, RZ, PT ;  /* 0x000000ff0600720b */ /* 0x040fe20003f4e000 */
[----:B------:R-:W-:Y:S02]  /*0520*/  FFMA R7, R5, R10, R7 ;  /* 0x0000000a05077223 */ /* 0x000fe40000000007 */
[----:B------:R-:W1:Y:S01]  /*0530*/  F2I.NTZ R8, R6 ;  /* 0x0000000600087305 */ /* 0x000e620000203100 */
[----:B0-----:R-:W-:Y:S01]  /*0540*/  FADD R4, R6, -R9 ;  /* 0x8000000906047221 */ /* 0x001fe20000000000 */
[----:B------:R-:W-:-:S03]  /*0550*/  FSETP.GT.AND P0, PT, R9, RZ, PT ;  /* 0x000000ff0900720b */ /* 0x000fc60003f04000 */
[----:B------:R-:W-:Y:S01]  /*0560*/  FADD R4, R7, R4 ;  /* 0x0000000407047221 */ /* 0x000fe20000000000 */
[----:B------:R-:W-:Y:S02]  /*0570*/  SEL R9, RZ, 0x83000000, P0 ;  /* 0x83000000ff097807 */ /* 0x000fe40000000000 */
[----:B------:R-:W-:Y:S01]  /*0580*/  FSETP.NEU.AND P0, PT, R5, RZ, PT ;  /* 0x000000ff0500720b */ /* 0x000fe20003f0d000 */
[----:B------:R-:W-:Y:S01]  /*0590*/  FFMA R7, R4, R11, 0.0013391353422775864601 ;  /* 0x3aaf85ed04077423 */ /* 0x000fe2000000000b */
[----:B------:R-:W-:Y:S02]  /*05a0*/  IADD3 R10, PT, PT, R9, 0x7f000000, RZ ;  /* 0x7f000000090a7810 */ /* 0x000fe40007ffe0ff */
[----:B------:R-:W-:Y:S01]  /*05b0*/  FSETP.EQ.OR P0, PT, R2, 1, !P0 ;  /* 0x3f8000000200780b */ /* 0x000fe20004702400 */
[----:B------:R-:W-:Y:S01]  /*05c0*/  FFMA R7, R4, R7, 0.0096188392490148544312 ;  /* 0x3c1d985604077423 */ /* 0x000fe20000000007 */
[----:B-1----:R-:W-:Y:S01]  /*05d0*/  LEA R8, R8, -R9, 0x17 ;  /* 0x8000000908087211 */ /* 0x002fe200078eb8ff */
[----:B------:R-:W-:-:S02]  /*05e0*/  HFMA2 R9, -RZ, RZ, 1.875, 0 ;  /* 0x3f800000ff097431 */ /* 0x000fc400000001ff */
[----:B------:R-:W-:-:S04]  /*05f0*/  FFMA R7, R4, R7, 0.055503588169813156128 ;  /* 0x3d6357bb04077423 */ /* 0x000fc80000000007 */
        /* <DEDUP_REMOVED lines=17> */
[----:B------:R-:W-:-:S04]  /*0710*/  FADD R8, R5, -R4 ;  /* 0x8000000405087221 */ /* 0x000fc80000000000 */
        /* <DEDUP_REMOVED lines=16> */
.L_x_187:
[----:B------:R-:W-:Y:S05]  /*0820*/  BSYNC.RECONVERGENT B0 ;  /* 0x0000000000007941 */ /* 0x000fea0003800200 */
.L_x_186:
[----:B------:R-:W0:Y:S01]  /*0830*/  LDCU.64 UR6, c[0x0][0x3b8] ;  /* 0x00007700ff0677ac */ /* 0x000e220008000a00 */
[----:B------:R-:W1:Y:S01]  /*0840*/  LDC.64 R4, c[0x0][0x3b0] ;  /* 0x0000ec00ff047b82 */ /* 0x000e620000000a00 */
[----:B0-----:R-:W-:-:S05]  /*0850*/  IADD3 R0, PT, PT, R0, UR6, RZ ;  /* 0x0000000600007c10 */ /* 0x001fca000fffe0ff */
[----:B------:R-:W-:-:S04]  /*0860*/  IMAD R3, R3, UR7, R0 ;  /* 0x0000000703037c24 */ /* 0x000fc8000f8e0200 */
[----:B-1----:R-:W-:-:S05]  /*0870*/  IMAD.WIDE R2, R3, 0x4, R4 ;  /* 0x0000000403027825 */ /* 0x002fca00078e0204 */
[----:B------:R-:W-:Y:S01]  /*0880*/  STG.E desc[UR4][R2.64], R9 ;  /* 0x0000000902007986 */ /* 0x000fe2000c101904 */
[----:B------:R-:W-:Y:S05]  /*0890*/  EXIT ;  /* 0x000000000000794d */ /* 0x000fea0003800000 */
.L_x_188:
        /* <DEDUP_REMOVED lines=14> */
.L_x_704:


//--------------------- .text.uplo_pow3o2         --------------------------
	.section	.text.uplo_pow3o2,"ax",@progbits
	.align	128
        .global         uplo_pow3o2
        .type           uplo_pow3o2,@function
        .size           uplo_pow3o2,(.L_x_705 - uplo_pow3o2)
        .other          uplo_pow3o2,@"STO_CUDA_ENTRY STV_DEFAULT"
uplo_pow3o2:
.text.uplo_pow3o2:
        /* <DEDUP_REMOVED lines=23> */
.L_x_189:
[----:B------:R-:W0:Y:S02]  /*0170*/  LDCU UR6, c[0x0][0x388] ;  /* 0x00007100ff0677ac */ /* 0x000e240008000800 */
[----:B0-----:R-:W-:Y:S02]  /*0180*/  IMAD R2, R0, UR6, RZ ;  /* 0x0000000600027c24 */ /* 0x001fe4000f8e02ff */
[----:B------:R-:W-:-:S05]  /*0190*/  IMAD R5, R3, UR6, RZ ;  /* 0x0000000603057c24 */ /* 0x000fca000f8e02ff */
[----:B------:R-:W-:-:S13]  /*01a0*/  ISETP.GE.AND P0, PT, R2, R5, PT ;  /* 0x000000050200720c */ /* 0x000fda0003f06270 */
[----:B------:R-:W-:Y:S05]  /*01b0*/  @!P0 EXIT ;  /* 0x000000000000894d */ /* 0x000fea0003800000 */
.L_x_190:
[----:B------:R-:W0:Y:S01]  /*01c0*/  LDCU.64 UR6, c[0x0][0x398] ;  /* 0x00007300ff0677ac */ /* 0x000e220008000a00 */
[----:B------:R-:W1:Y:S01]  /*01d0*/  LDC.64 R4, c[0x0][0x390] ;  /* 0x0000e400ff047b82 */ /* 0x000e620000000a00 */
[----:B0-----:R-:W-:-:S05]  /*01e0*/  IADD3 R2, PT, PT, R0, UR6, RZ ;  /* 0x0000000600027c10 */ /* 0x001fca000fffe0ff */
[----:B------:R-:W-:-:S04]  /*01f0*/  IMAD R7, R3, UR7, R2 ;  /* 0x0000000703077c24 */ /* 0x000fc8000f8e0202 */
[----:B-1----:R-:W-:-:S05]  /*0200*/  IMAD.WIDE R4, R7, 0x4, R4 ;  /* 0x0000000407047825 */ /* 0x002fca00078e0204 */
[----:B------:R-:W2:Y:S01]  /*0210*/  LDG.E R2, desc[UR4][R4.64] ;  /* 0x0000000404027981 */ /* 0x000ea2000c1e1900 */
[----:B------:R-:W-:Y:S01]  /*0220*/  BSSY.RECONVERGENT B0, `(.L_x_191) ;  /* 0x0000048000007945 */ /* 0x000fe20003800200 */
[----:B------:R-:W-:Y:S01]  /*0230*/  HFMA2 R7, -RZ, RZ, 1.875, 0 ;  /* 0x3f800000ff077431 */ /* 0x000fe200000001ff */
[----:B--2---:R-:W-:-:S13]  /*0240*/  FSETP.NEU.AND P0, PT, R2, 1, PT ;  /* 0x3f8000000200780b */ /* 0x004fda0003f0d000 */
[----:B------:R-:W-:Y:S05]  /*0250*/  @!P0 BRA `(.L_x_192) ;  /* 0x0000000400108947 */ /* 0x000fea0003800000 */
[----:B------:R-:W-:-:S13]  /*0260*/  FSETP.NAN.AND P0, PT, |R2|, |R2|, PT ;  /* 0x400000020200720b */ /* 0x000fda0003f08200 */
[----:B------:R-:W-:Y:S01]  /*0270*/  @P0 FADD R7, R2, 1.5 ;  /* 0x3fc0000002070421 */ /* 0x000fe20000000000 */
[----:B------:R-:W-:Y:S06]  /*0280*/  @P0 BRA `(.L_x_192) ;  /* 0x0000000400040947 */ /* 0x000fec0003800000 */
[----:B------:R-:W-:-:S04]  /*0290*/  FSETP.NEU.AND P0, PT, |R2|, +INF , PT ;  /* 0x7f8000000200780b */ /* 0x000fc80003f0d200 */
[----:B------:R-:W-:-:S13]  /*02a0*/  FSETP.NEU.AND P0, PT, R2, RZ, P0 ;  /* 0x000000ff0200720b */ /* 0x000fda000070d000 */
[----:B------:R-:W-:-:S05]  /*02b0*/  @!P0 FADD R7, R2, R2 ;  /* 0x0000000202078221 */ /* 0x000fca0000000000 */
[----:B------:R-:W-:Y:S01]  /*02c0*/  @!P0 LOP3.LUT R7, R7, 0x7fffffff, RZ, 0xc0, !PT ;  /* 0x7fffffff07078812 */ /* 0x000fe200078ec0ff */
[----:B------:R-:W-:Y:S06]  /*02d0*/  @!P0 BRA `(.L_x_192) ;  /* 0x0000000000f08947 */ /* 0x000fec0003800000 */
[C---:B------:R-:W-:Y:S01]  /*02e0*/  FMUL R5, |R2|.reuse, 16777216 ;  /* 0x4b80000002057820 */ /* 0x040fe20000400200 */
[C---:B------:R-:W-:Y:S02]  /*02f0*/  FSETP.GEU.AND P0, PT, |R2|.reuse, 1.175494350822287508e-38, PT ;  /* 0x008000000200780b */ /* 0x040fe40003f0e200 */
[----:B------:R-:W-:Y:S02]  /*0300*/  MOV R10, 0x3a2c32e4 ;  /* 0x3a2c32e4000a7802 */ /* 0x000fe40000000f00 */
[----:B------:R-:W-:Y:S02]  /*0310*/  FSEL R5, R5, |R2|, !P0 ;  /* 0x4000000205057208 */ /* 0x000fe40004000000 */
[----:B------:R-:W-:Y:S02]  /*0320*/  FSETP.GEU.AND P2, PT, R2, RZ, PT ;  /* 0x000000ff0200720b */ /* 0x000fe40003f4e000 */
[----:B------:R-:W-:-:S04]  /*0330*/  IADD3 R4, PT, PT, R5, -0x3f3504f3, RZ ;  /* 0xc0cafb0d05047810 */ /* 0x000fc80007ffe0ff */
[----:B------:R-:W-:-:S04]  /*0340*/  LOP3.LUT R4, R4, 0xff800000, RZ, 0xc0, !PT ;  /* 0xff80000004047812 */ /* 0x000fc800078ec0ff */
[-C--:B------:R-:W-:Y:S02]  /*0350*/  IADD3 R5, PT, PT, R5, -R4.reuse, RZ ;  /* 0x8000000405057210 */ /* 0x080fe40007ffe0ff */
[----:B------:R-:W-:-:S03]  /*0360*/  I2FP.F32.S32 R4, R4 ;  /* 0x0000000400047245 */ /* 0x000fc60000201400 */
[C---:B------:R-:W-:Y:S01]  /*0370*/  FADD R7, R5.reuse, 1 ;  /* 0x3f80000005077421 */ /* 0x040fe20000000000 */
[----:B------:R-:W-:Y:S01]  /*0380*/  FADD R6, R5, -1 ;  /* 0xbf80000005067421 */ /* 0x000fe20000000000 */
[----:B------:R-:W-:-:S03]  /*0390*/  FSEL R5, RZ, -24, P0 ;  /* 0xc1c00000ff057808 */ /* 0x000fc60000000000 */
[----:B------:R-:W-:Y:S01]  /*03a0*/  FADD R8, R6, R6 ;  /* 0x0000000606087221 */ /* 0x000fe20000000000 */
[----:B------:R-:W0:Y:S01]  /*03b0*/  MUFU.RCP R7, R7 ;  /* 0x0000000700077308 */ /* 0x000e220000001000 */
[----:B------:R-:W-:Y:S02]  /*03c0*/  FFMA R4, R4, 1.1920928955078125e-07, R5 ;  /* 0x3400000004047823 */ /* 0x000fe40000000005 */
[----:B0-----:R-:W-:-:S04]  /*03d0*/  FMUL R9, R7, R8 ;  /* 0x0000000807097220 */ /* 0x001fc80000400000 */
[----:B------:R-:W-:Y:S01]  /*03e0*/  FADD R8, R6, -R9 ;  /* 0x8000000906087221 */ /* 0x000fe20000000000 */
[CC--:B------:R-:W-:Y:S01]  /*03f0*/  FMUL R5, R9.reuse, R9.reuse ;  /* 0x0000000909057220 */ /* 0x0c0fe20000400000 */
[----:B------:R-:W-:Y:S02]  /*0400*/  FFMA R13, R9, 1.4426950216293334961, R4 ;  /* 0x3fb8aa3b090d7823 */ /* 0x000fe40000000004 */
[----:B------:R-:W-:Y:S01]  /*0410*/  FADD R11, R8, R8 ;  /* 0x00000008080b7221 */ /* 0x000fe20000000000 */
[C---:B------:R-:W-:Y:S01]  /*0420*/  FFMA R8, R5.reuse, R10, 0.0032181653659790754318 ;  /* 0x3b52e7db05087423 */ /* 0x040fe2000000000a */
        /* <DEDUP_REMOVED lines=10> */
[----:B------:R-:W-:Y:S01]  /*04d0*/  FFMA R5, R6, R5, R7 ;  /* 0x0000000506057223 */ /* 0x000fe20000000007 */
[----:B------:R-:W-:-:S03]  /*04e0*/  HFMA2 R7, -RZ, RZ, 0.64013671875, -15.109375 ;  /* 0x391fcb8eff077431 */ /* 0x000fc600000001ff */
[----:B------:R-:W-:-:S04]  /*04f0*/  FFMA R8, R9, R8, R5 ;  /* 0x0000000809087223 */ /* 0x000fc80000000005 */
[----:B------:R-:W-:-:S04]  /*0500*/  FADD R4, R13, R8 ;  /* 0x000000080d047221 */ /* 0x000fc80000000000 */
[----:B------:R-:W-:Y:S01]  /*0510*/  FMUL R5, R4, 1.5 ;  /* 0x3fc0000004057820 */ /* 0x000fe20000400000 */
[----:B------:R-:W-:-:S03]  /*0520*/  FADD R13, -R13, R4 ;  /* 0x000000040d0d7221 */ /* 0x000fc60000000100 */
[----:B------:R-:W0:Y:S01]  /*0530*/  FRND R6, R5 ;  /* 0x0000000500067307 */ /* 0x000e220000201000 */
[----:B------:R-:W-:Y:S01]  /*0540*/  FADD R13, R8, -R13 ;  /* 0x8000000d080d7221 */ /* 0x000fe20000000000 */
[----:B------:R-:W-:Y:S01]  /*0550*/  FFMA R4, R4, 1.5, -R5 ;  /* 0x3fc0000004047823 */ /* 0x000fe20000000805 */
[----:B------:R-:W-:-:S03]  /*0560*/  FSETP.GT.AND P0, PT, |R5|, 152, PT ;  /* 0x431800000500780b */ /* 0x000fc60003f04200 */
[----:B------:R-:W-:Y:S01]  /*0570*/  FFMA R13, R13, 1.5, R4 ;  /* 0x3fc000000d0d7823 */ /* 0x000fe20000000004 */
[----:B0-----:R-:W-:Y:S01]  /*0580*/  FADD R4, R5, -R6 ;  /* 0x8000000605047221 */ /* 0x001fe20000000000 */
[----:B------:R-:W-:-:S03]  /*0590*/  FSETP.GT.AND P1, PT, R6, RZ, PT ;  /* 0x000000ff0600720b */ /* 0x000fc60003f24000 */
[----:B------:R-:W-:Y:S01]  /*05a0*/  FADD R4, R4, R13 ;  /* 0x0000000d04047221 */ /* 0x000fe20000000000 */
[----:B------:R-:W-:Y:S02]  /*05b0*/  SEL R6, RZ, 0x83000000, P1 ;  /* 0x83000000ff067807 */ /* 0x000fe40000800000 */
[----:B------:R-:W-:Y:S01]  /*05c0*/  FSETP.GEU.AND P1, PT, R5, RZ, PT ;  /* 0x000000ff0500720b */ /* 0x000fe20003f2e000 */
[----:B------:R-:W-:Y:S01]  /*05d0*/  FFMA R7, R4, R7, 0.0013391353422775864601 ;  /* 0x3aaf85ed04077423 */ /* 0x000fe20000000007 */
[----:B------:R-:W-:-:S03]  /*05e0*/  IADD3 R2, PT, PT, R6, 0x7f000000, RZ ;  /* 0x7f00000006027810 */ /* 0x000fc60007ffe0ff */
[C---:B------:R-:W-:Y:S02]  /*05f0*/  FFMA R9, R4.reuse, R7, 0.0096188392490148544312 ;  /* 0x3c1d985604097423 */ /* 0x040fe40000000007 */
[----:B------:R-:W0:Y:S02]  /*0600*/  F2I.NTZ R7, R5 ;  /* 0x0000000500077305 */ /* 0x000e240000203100 */
[----:B------:R-:W-:-:S04]  /*0610*/  FFMA R9, R4, R9, 0.055503588169813156128 ;  /* 0x3d6357bb04097423 */ /* 0x000fc80000000009 */
[----:B------:R-:W-:-:S04]  /*0620*/  FFMA R9, R4, R9, 0.24022644758224487305 ;  /* 0x3e75fdec04097423 */ /* 0x000fc80000000009 */
[----:B------:R-:W-:-:S04]  /*0630*/  FFMA R9, R4, R9, 0.69314718246459960938 ;  /* 0x3f31721804097423 */ /* 0x000fc80000000009 */
[----:B------:R-:W-:Y:S01]  /*0640*/  FFMA R9, R4, R9, 1 ;  /* 0x3f80000004097423 */ /* 0x000fe20000000009 */
[----:B0-----:R-:W-:Y:S02]  /*0650*/  LEA R6, R7, -R6, 0x17 ;  /* 0x8000000607067211 */ /* 0x001fe400078eb8ff */
[----:B------:R-:W-:Y:S01]  /*0660*/  FSEL R7, RZ, +INF , !P1 ;  /* 0x7f800000ff077808 */ /* 0x000fe20004800000 */
[----:B------:R-:W-:-:S04]  /*0670*/  FMUL R9, R2, R9 ;  /* 0x0000000902097220 */ /* 0x000fc80000400000 */
[----:B------:R-:W-:Y:S01]  /*0680*/  @!P0 FMUL R7, R6, R9 ;  /* 0x0000000906078220 */ /* 0x000fe20000400000 */
[----:B------:R-:W-:-:S07]  /*0690*/  @!P2 MOV R7, 0x7fffffff ;  /* 0x7fffffff0007a802 */ /* 0x000fce0000000f00 */
.L_x_192:
[----:B------:R-:W-:Y:S05]  /*06a0*/  BSYNC.RECONVERGENT B0 ;  /* 0x0000000000007941 */ /* 0x000fea0003800200 */
.L_x_191:
[----:B------:R-:W0:Y:S01]  /*06b0*/  LDCU.64 UR6, c[0x0][0x3a8] ;  /* 0x00007500ff0677ac */ /* 0x000e220008000a00 */
[----:B------:R-:W1:Y:S01]  /*06c0*/  LDC.64 R4, c[0x0][0x3a0] ;  /* 0x0000e800ff047b82 */ /* 0x000e620000000a00 */
[----:B0-----:R-:W-:-:S05]  /*06d0*/  IADD3 R0, PT, PT, R0, UR6, RZ ;  /* 0x0000000600007c10 */ /* 0x001fca000fffe0ff */
[----:B------:R-:W-:-:S04]  /*06e0*/  IMAD R3, R3, UR7, R0 ;  /* 0x0000000703037c24 */ /* 0x000fc8000f8e0200 */
[----:B-1----:R-:W-:-:S05]  /*06f0*/  IMAD.WIDE R2, R3, 0x4, R4 ;  /* 0x0000000403027825 */ /* 0x002fca00078e0204 */
[----:B------:R-:W-:Y:S01]  /*0700*/  STG.E desc[UR4][R2.64], R7 ;  /* 0x0000000702007986 */ /* 0x000fe2000c101904 */
[----:B------:R-:W-:Y:S05]  /*0710*/  EXIT ;  /* 0x000000000000794d */ /* 0x000fea0003800000 */
.L_x_193:
        /* <DEDUP_REMOVED lines=14> */
.L_x_705:


//--------------------- .text.uplo_pow2o3         --------------------------
	.section	.text.uplo_pow2o3,"ax",@progbits
	.align	128
        .global         uplo_pow2o3
        .type           uplo_pow2o3,@function
        .size           uplo_pow2o3,(.L_x_706 - uplo_pow2o3)
        .other          uplo_pow2o3,@"STO_CUDA_ENTRY STV_DEFAULT"
uplo_pow2o3:
.text.uplo_pow2o3:
        /* <DEDUP_REMOVED lines=23> */
.L_x_194:
[----:B------:R-:W0:Y:S02]  /*0170*/  LDCU UR6, c[0x0][0x388] ;  /* 0x00007100ff0677ac */ /* 0x000e240008000800 */
[----:B0-----:R-:W-:Y:S02]  /*0180*/  IMAD R2, R0, UR6, RZ ;  /* 0x0000000600027c24 */ /* 0x001fe4000f8e02ff */
[----:B------:R-:W-:-:S05]  /*0190*/  IMAD R5, R3, UR6, RZ ;  /* 0x0000000603057c24 */ /* 0x000fca000f8e02ff */
[----:B------:R-:W-:-:S13]  /*01a0*/  ISETP.GE.AND P0, PT, R2, R5, PT ;  /* 0x000000050200720c */ /* 0x000fda0003f06270 */
[----:B------:R-:W-:Y:S05]  /*01b0*/  @!P0 EXIT ;  /* 0x000000000000894d */ /* 0x000fea0003800000 */
.L_x_195:
        /* <DEDUP_REMOVED lines=11> */
[----:B------:R-:W-:Y:S01]  /*0270*/  @P0 FADD R7, R2, 0.6666666865348815918 ;  /* 0x3f2aaaab02070421 */ /* 0x000fe20000000000 */
        /* <DEDUP_REMOVED lines=41> */
[----:B------:R-:W-:Y:S01]  /*0510*/  FMUL R5, R4, 0.6666666865348815918 ;  /* 0x3f2aaaab04057820 */ /* 0x000fe20000400000 */
[----:B------:R-:W-:-:S03]  /*0520*/  FADD R13, -R13, R4 ;  /* 0x000000040d0d7221 */ /* 0x000fc60000000100 */
[----:B------:R-:W0:Y:S01]  /*0530*/  FRND R6, R5 ;  /* 0x0000000500067307 */ /* 0x000e220000201000 */
[----:B------:R-:W-:Y:S01]  /*0540*/  FADD R13, R8, -R13 ;  /* 0x8000000d080d7221 */ /* 0x000fe20000000000 */
[----:B------:R-:W-:Y:S01]  /*0550*/  FFMA R4, R4, 0.6666666865348815918, -R5 ;  /* 0x3f2aaaab04047823 */ /* 0x000fe20000000805 */
[----:B------:R-:W-:-:S03]  /*0560*/  FSETP.GT.AND P0, PT, |R5|, 152, PT ;  /* 0x431800000500780b */ /* 0x000fc60003f04200 */
[----:B------:R-:W-:Y:S01]  /*0570*/  FFMA R13, R13, 0.6666666865348815918, R4 ;  /* 0x3f2aaaab0d0d7823 */ /* 0x000fe20000000004 */
        /* <DEDUP_REMOVED lines=18> */
.L_x_197:
[----:B------:R-:W-:Y:S05]  /*06a0*/  BSYNC.RECONVERGENT B0 ;  /* 0x0000000000007941 */ /* 0x000fea0003800200 */
.L_x_196:
[----:B------:R-:W0:Y:S01]  /*06b0*/  LDCU.64 UR6, c[0x0][0x3a8] ;  /* 0x00007500ff0677ac */ /* 0x000e220008000a00 */
[----:B------:R-:W1:Y:S01]  /*06c0*/  LDC.64 R4, c[0x0][0x3a0] ;  /* 0x0000e800ff047b82 */ /* 0x000e620000000a00 */
[----:B0-----:R-:W-:-:S05]  /*06d0*/  IADD3 R0, PT, PT, R0, UR6, RZ ;  /* 0x0000000600007c10 */ /* 0x001fca000fffe0ff */
[----:B------:R-:W-:-:S04]  /*06e0*/  IMAD R3, R3, UR7, R0 ;  /* 0x0000000703037c24 */ /* 0x000fc8000f8e0200 */
[----:B-1----:R-:W-:-:S05]  /*06f0*/  IMAD.WIDE R2, R3, 0x4, R4 ;  /* 0x0000000403027825 */ /* 0x002fca00078e0204 */
[----:B------:R-:W-:Y:S01]  /*0700*/  STG.E desc[UR4][R2.64], R7 ;  /* 0x0000000702007986 */ /* 0x000fe2000c101904 */
[----:B------:R-:W-:Y:S05]  /*0710*/  EXIT ;  /* 0x000000000000794d */ /* 0x000fea0003800000 */
.L_x_198:
        /* <DEDUP_REMOVED lines=14> */
.L_x_706:


//--------------------- .text.uplo_inv_cbrt       --------------------------
	.section	.text.uplo_inv_cbrt,"ax",@progbits
	.align	128
        .global         uplo_inv_cbrt
        .type           uplo_inv_cbrt,@function
        .size           uplo_inv_cbrt,(.L_x_707 - uplo_inv_cbrt)
        .other          uplo_inv_cbrt,@"STO_CUDA_ENTRY STV_DEFAULT"
uplo_inv_cbrt:
.text.uplo_inv_cbrt:
        /* <DEDUP_REMOVED lines=23> */
.L_x_199:
[----:B------:R-:W0:Y:S02]  /*0170*/  LDCU UR6, c[0x0][0x388] ;  /* 0x00007100ff0677ac */ /* 0x000e240008000800 */
[----:B0-----:R-:W-:Y:S02]  /*0180*/  IMAD R2, R0, UR6, RZ ;  /* 0x0000000600027c24 */ /* 0x001fe4000f8e02ff */
[----:B------:R-:W-:-:S05]  /*0190*/  IMAD R3, R7, UR6, RZ ;  /* 0x0000000607037c24 */ /* 0x000fca000f8e02ff */
[----:B------:R-:W-:-:S13]  /*01a0*/  ISETP.GE.AND P0, PT, R2, R3, PT ;  /* 0x000000030200720c */ /* 0x000fda0003f06270 */
[----:B------:R-:W-:Y:S05]  /*01b0*/  @!P0 EXIT ;  /* 0x000000000000894d */ /* 0x000fea0003800000 */
.L_x_200:
[----:B------:R-:W0:Y:S01]  /*01c0*/  LDCU.64 UR6, c[0x0][0x398] ;  /* 0x00007300ff0677ac */ /* 0x000e220008000a00 */
[----:B------:R-:W1:Y:S01]  /*01d0*/  LDC.64 R2, c[0x0][0x390] ;  /* 0x0000e400ff027b82 */ /* 0x000e620000000a00 */
[----:B0-----:R-:W-:-:S05]  /*01e0*/  IADD3 R4, PT, PT, R0, UR6, RZ ;  /* 0x0000000600047c10 */ /* 0x001fca000fffe0ff */
[----:B------:R-:W-:Y:S01]  /*01f0*/  IMAD R5, R7, UR7, R4 ;  /* 0x0000000707057c24 */ /* 0x000fe2000f8e0204 */
[----:B------:R-:W0:Y:S03]  /*0200*/  LDCU.64 UR6, c[0x0][0x3a8] ;  /* 0x00007500ff0677ac */ /* 0x000e260008000a00 */
[----:B-1----:R-:W-:-:S06]  /*0210*/  IMAD.WIDE R2, R5, 0x4, R2 ;  /* 0x0000000405027825 */ /* 0x002fcc00078e0202 */
[----:B------:R-:W2:Y:S01]  /*0220*/  LDG.E R2, desc[UR4][R2.64] ;  /* 0x0000000402027981 */ /* 0x000ea2000c1e1900 */
[----:B0-----:R-:W-:Y:S01]  /*0230*/  IADD3 R0, PT, PT, R0, UR6, RZ ;  /* 0x0000000600007c10 */ /* 0x001fe2000fffe0ff */
[C---:B--2---:R-:W-:Y:S01]  /*0240*/  FMUL R5, |R2|.reuse, 16777216 ;  /* 0x4b80000002057820 */ /* 0x044fe20000400200 */
[C---:B------:R-:W-:Y:S01]  /*0250*/  FSETP.GEU.AND P0, PT, |R2|.reuse, 1.175494350822287508e-38, PT ;  /* 0x008000000200780b */ /* 0x040fe20003f0e200 */
[----:B------:R-:W-:-:S03]  /*0260*/  FADD R11, R2, R2 ;  /* 0x00000002020b7221 */ /* 0x000fc60000000000 */
[-C--:B------:R-:W-:Y:S02]  /*0270*/  FSEL R6, R5, |R2|.reuse, !P0 ;  /* 0x4000000205067208 */ /* 0x080fe40004000000 */
[----:B------:R-:W-:Y:S02]  /*0280*/  FSETP.NEU.AND P1, PT, R11, R2, PT ;  /* 0x000000020b00720b */ /* 0x000fe40003f2d000 */
[----:B------:R-:W0:Y:S05]  /*0290*/  MUFU.LG2 R4, R6 ;  /* 0x0000000600047308 */ /* 0x000e2a0000000c00 */
[----:B0-----:R-:W-:Y:S01]  /*02a0*/  @!P0 FADD R4, R4, -24 ;  /* 0xc1c0000004048421 */ /* 0x001fe20000000000 */
[----:B------:R-:W-:-:S03]  /*02b0*/  FSETP.GEU.AND P0, PT, R2, RZ, PT ;  /* 0x000000ff0200720b */ /* 0x000fc60003f0e000 */
[----:B------:R-:W-:Y:S02]  /*02c0*/  FMUL R8, R4, -0.3333333432674407959 ;  /* 0xbeaaaaab04087820 */ /* 0x000fe40000400000 */
[----:B------:R-:W0:Y:S02]  /*02d0*/  LDC.64 R4, c[0x0][0x3a0] ;  /* 0x0000e800ff047b82 */ /* 0x000e240000000a00 */
[----:B------:R-:W1:Y:S02]  /*02e0*/  MUFU.EX2 R9, R8 ;  /* 0x0000000800097308 */ /* 0x000e640000000800 */
[-C--:B-1----:R-:W-:Y:S01]  /*02f0*/  FMUL R3, R9, R9.reuse ;  /* 0x0000000909037220 */ /* 0x082fe20000400000 */
[----:B------:R-:W-:-:S04]  /*0300*/  FMUL R10, |R2|, -R9 ;  /* 0x80000009020a7220 */ /* 0x000fc80000400200 */
[----:B------:R-:W-:Y:S01]  /*0310*/  FFMA R10, R3, R10, 1 ;  /* 0x3f800000030a7423 */ /* 0x000fe2000000000a */
[----:B------:R-:W-:-:S04]  /*0320*/  FMUL R3, R9, 0.3333333432674407959 ;  /* 0x3eaaaaab09037820 */ /* 0x000fc80000400000 */
[----:B------:R-:W-:Y:S01]  /*0330*/  FFMA R3, R10, R3, R9 ;  /* 0x000000030a037223 */ /* 0x000fe20000000009 */
[----:B------:R-:W-:-:S04]  /*0340*/  IMAD R9, R7, UR7, R0 ;  /* 0x0000000707097c24 */ /* 0x000fc8000f8e0200 */
[----:B------:R-:W-:Y:S01]  /*0350*/  FSEL R7, -R3, R3, !P0 ;  /* 0x0000000303077208 */ /* 0x000fe20004000100 */
[----:B0-----:R-:W-:Y:S01]  /*0360*/  IMAD.WIDE R2, R9, 0x4, R4 ;  /* 0x0000000409027825 */ /* 0x001fe200078e0204 */
[----:B------:R-:W-:-:S05]  /*0370*/  @!P1 LOP3.LUT R7, R11, 0x7f800000, RZ, 0x3c, !PT ;  /* 0x7f8000000b079812 */ /* 0x000fca00078e3cff */
[----:B------:R-:W-:Y:S01]  /*0380*/  STG.E desc[UR4][R2.64], R7 ;  /* 0x0000000702007986 */ /* 0x000fe2000c101904 */
[----:B------:R-:W-:Y:S05]  /*0390*/  EXIT ;  /* 0x000000000000794d */ /* 0x000fea0003800000 */
.L_x_201:
        /* <DEDUP_REMOVED lines=14> */
.L_x_707:


//--------------------- .text.uplo_cbrt           --------------------------
	.section	.text.uplo_cbrt,"ax",@progbits
	.align	128
        .global         uplo_cbrt
        .type           uplo_cbrt,@function
        .size           uplo_cbrt,(.L_x_708 - uplo_cbrt)
        .other          uplo_cbrt,@"STO_CUDA_ENTRY STV_DEFAULT"
uplo_cbrt:
.text.uplo_cbrt:
        /* <DEDUP_REMOVED lines=23> */
.L_x_202:
[----:B------:R-:W0:Y:S02]  /*0170*/  LDCU UR6, c[0x0][0x388] ;  /* 0x00007100ff0677ac */ /* 0x000e240008000800 */
[----:B0-----:R-:W-:Y:S02]  /*0180*/  IMAD R2, R0, UR6, RZ ;  /* 0x0000000600027c24 */ /* 0x001fe4000f8e02ff */
[----:B------:R-:W-:-:S05]  /*0190*/  IMAD R3, R7, UR6, RZ ;  /* 0x0000000607037c24 */ /* 0x000fca000f8e02ff */
[----:B------:R-:W-:-:S13]  /*01a0*/  ISETP.GE.AND P0, PT, R2, R3, PT ;  /* 0x000000030200720c */ /* 0x000fda0003f06270 */
[----:B------:R-:W-:Y:S05]  /*01b0*/  @!P0 EXIT ;  /* 0x000000000000894d */ /* 0x000fea0003800000 */
.L_x_203:
[----:B------:R-:W0:Y:S01]  /*01c0*/  LDCU.64 UR6, c[0x0][0x398] ;  /* 0x00007300ff0677ac */ /* 0x000e220008000a00 */
[----:B------:R-:W1:Y:S01]  /*01d0*/  LDC.64 R2, c[0x0][0x390] ;  /* 0x0000e400ff027b82 */ /* 0x000e620000000a00 */
[----:B0-----:R-:W-:-:S05]  /*01e0*/  IADD3 R4, PT, PT, R0, UR6, RZ ;  /* 0x0000000600047c10 */ /* 0x001fca000fffe0ff */
[----:B------:R-:W-:Y:S01]  /*01f0*/  IMAD R5, R7, UR7, R4 ;  /* 0x0000000707057c24 */ /* 0x000fe2000f8e0204 */
[----:B------:R-:W0:Y:S03]  /*0200*/  LDCU.64 UR6, c[0x0][0x3a8] ;  /* 0x00007500ff0677ac */ /* 0x000e260008000a00 */
[----:B-1----:R-:W-:-:S06]  /*0210*/  IMAD.WIDE R2, R5, 0x4, R2 ;  /* 0x0000000405027825 */ /* 0x002fcc00078e0202 */
[----:B------:R1:W2:Y:S01]  /*0220*/  LDG.E R2, desc[UR4][R2.64] ;  /* 0x0000000402027981 */ /* 0x0002a2000c1e1900 */
[----:B0-----:R-:W-:-:S05]  /*0230*/  IADD3 R0, PT, PT, R0, UR6, RZ ;  /* 0x0000000600007c10 */ /* 0x001fca000fffe0ff */
[----:B-1----:R-:W-:Y:S02]  /*0240*/  IMAD R3, R7, UR7, R0 ;  /* 0x0000000707037c24 */ /* 0x002fe4000f8e0200 */
        /* <DEDUP_REMOVED lines=8> */
[----:B------:R-:W-:Y:S02]  /*02d0*/  FMUL R8, R4, -0.6666666865348815918 ;  /* 0xbf2aaaab04087820 */ /* 0x000fe40000400000 */
[----:B------:R-:W0:Y:S02]  /*02e0*/  LDC.64 R4, c[0x0][0x3a0] ;  /* 0x0000e800ff047b82 */ /* 0x000e240000000a00 */
[----:B------:R-:W1:Y:S02]  /*02f0*/  MUFU.EX2 R9, R8 ;  /* 0x0000000800097308 */ /* 0x000e640000000800 */
[----:B-1----:R-:W-:-:S04]  /*0300*/  FMUL R10, |R2|, R9 ;  /* 0x00000009020a7220 */ /* 0x002fc80000400200 */
[----:B------:R-:W-:Y:S01]  /*0310*/  FMUL R9, R9, -R10 ;  /* 0x8000000a09097220 */ /* 0x000fe20000400000 */
[----:B0-----:R-:W-:-:S04]  /*0320*/  IMAD.WIDE R2, R3, 0x4, R4 ;  /* 0x0000000403027825 */ /* 0x001fc800078e0204 */
[----:B------:R-:W-:-:S04]  /*0330*/  FFMA R9, R10, R9, 1 ;  /* 0x3f8000000a097423 */ /* 0x000fc80000000009 */
[----:B------:R-:W-:-:S04]  /*0340*/  FMUL R9, R9, 0.3333333432674407959 ;  /* 0x3eaaaaab09097820 */ /* 0x000fc80000400000 */
[----:B------:R-:W-:-:S05]  /*0350*/  FFMA R9, R10, R9, R10 ;  /* 0x000000090a097223 */ /* 0x000fca000000000a */
[----:B------:R-:W-:-:S05]  /*0360*/  @P1 FSEL R11, -R9, R9, !P0 ;  /* 0x00000009090b1208 */ /* 0x000fca0004000100 */
[----:B------:R-:W-:Y:S01]  /*0370*/  STG.E desc[UR4][R2.64], R11 ;  /* 0x0000000b02007986 */ /* 0x000fe2000c101904 */
[----:B------:R-:W-:Y:S05]  /*0380*/  EXIT ;  /* 0x000000000000794d */ /* 0x000fea0003800000 */
.L_x_204:
        /* <DEDUP_REMOVED lines=15> */
.L_x_708:


//--------------------- .text.uplo_inv_sqrt       --------------------------
	.section	.text.uplo_inv_sqrt,"ax",@progbits
	.align	128
        .global         uplo_inv_sqrt
        .type           uplo_inv_sqrt,@function
        .size           uplo_inv_sqrt,(.L_x_709 - uplo_inv_sqrt)
        .other          uplo_inv_sqrt,@"STO_CUDA_ENTRY STV_DEFAULT"
uplo_inv_sqrt:
.text.uplo_inv_sqrt:
        /* <DEDUP_REMOVED lines=23> */
.L_x_205:
[----:B------:R-:W0:Y:S02]  /*0170*/  LDCU UR6, c[0x0][0x388] ;  /* 0x00007100ff0677ac */ /* 0x000e240008000800 */
[----:B0-----:R-:W-:Y:S02]  /*0180*/  IMAD R2, R0, UR6, RZ ;  /* 0x0000000600027c24 */ /* 0x001fe4000f8e02ff */
[----:B------:R-:W-:-:S05]  /*0190*/  IMAD R3, R7, UR6, RZ ;  /* 0x0000000607037c24 */ /* 0x000fca000f8e02ff */
[----:B------:R-:W-:-:S13]  /*01a0*/  ISETP.GE.AND P0, PT, R2, R3, PT ;  /* 0x000000030200720c */ /* 0x000fda0003f06270 */
[----:B------:R-:W-:Y:S05]  /*01b0*/  @!P0 EXIT ;  /* 0x000000000000894d */ /* 0x000fea0003800000 */
.L_x_206:
        /* <DEDUP_REMOVED lines=10> */
[----:B-1----:R-:W-:Y:S01]  /*0260*/  IMAD.WIDE R4, R7, 0x4, R4 ;  /* 0x0000000407047825 */ /* 0x002fe200078e0204 */
[----:B--2---:R-:W-:-:S13]  /*0270*/  FSETP.GEU.AND P0, PT, |R6|, 1.175494350822287508e-38, PT ;  /* 0x008000000600780b */ /* 0x004fda0003f0e200 */
[----:B------:R-:W-:-:S04]  /*0280*/  @!P0 FMUL R6, R6, 16777216 ;  /* 0x4b80000006068820 */ /* 0x000fc80000400000 */
[----:B------:R-:W0:Y:S02]  /*0290*/  MUFU.RSQ R9, R6 ;  /* 0x0000000600097308 */ /* 0x000e240000001400 */
[----:B0-----:R-:W-:-:S05]  /*02a0*/  @!P0 FMUL R9, R9, 4096 ;  /* 0x4580000009098820 */ /* 0x001fca0000400000 */
[----:B------:R-:W-:Y:S01]  /*02b0*/  STG.E desc[UR4][R4.64], R9 ;  /* 0x0000000904007986 */ /* 0x000fe2000c101904 */
[----:B------:R-:W-:Y:S05]  /*02c0*/  EXIT ;  /* 0x000000000000794d */ /* 0x000fea0003800000 */
.L_x_207:
        /* <DEDUP_REMOVED lines=11> */
.L_x_709:


//--------------------- .text.uplo_sqrt           --------------------------
	.section	.text.uplo_sqrt,"ax",@progbits
	.align	128
        .global         uplo_sqrt
        .type           uplo_sqrt,@function
        .size           uplo_sqrt,(.L_x_647 - uplo_sqrt)
        .other          uplo_sqrt,@"STO_CUDA_ENTRY STV_DEFAULT"
uplo_sqrt:
.text.uplo_sqrt:
        /* <DEDUP_REMOVED lines=23> */
.L_x_208:
[----:B------:R-:W0:Y:S02]  /*0170*/  LDCU UR6, c[0x0][0x388] ;  /* 0x00007100ff0677ac */ /* 0x000e240008000800 */
[----:B0-----:R-:W-:Y:S02]  /*0180*/  IMAD R0, R3, UR6, RZ ;  /* 0x0000000603007c24 */ /* 0x001fe4000f8e02ff */
[----:B------:R-:W-:-:S05]  /*0190*/  IMAD R5, R2, UR6, RZ ;  /* 0x0000000602057c24 */ /* 0x000fca000f8e02ff */
[----:B------:R-:W-:-:S13]  /*01a0*/  ISETP.GE.AND P0, PT, R0, R5, PT ;  /* 0x000000050000720c */ /* 0x000fda0003f06270 */
[----:B------:R-:W-:Y:S05]  /*01b0*/  @!P0 EXIT ;  /* 0x000000000000894d */ /* 0x000fea0003800000 */
.L_x_209:
[----:B------:R-:W0:Y:S01]  /*01c0*/  LDCU.64 UR6, c[0x0][0x398] ;  /* 0x00007300ff0677ac */ /* 0x000e220008000a00 */
[----:B------:R-:W1:Y:S01]  /*01d0*/  LDC.64 R4, c[0x0][0x390] ;  /* 0x0000e400ff047b82 */ /* 0x000e620000000a00 */
[----:B0-----:R-:W-:-:S05]  /*01e0*/  IADD3 R7, PT, PT, R3, UR6, RZ ;  /* 0x0000000603077c10 */ /* 0x001fca000fffe0ff */
[----:B------:R-:W-:-:S04]  /*01f0*/  IMAD R7, R2, UR7, R7 ;  /* 0x0000000702077c24 */ /* 0x000fc8000f8e0207 */
[----:B-1----:R-:W-:-:S05]  /*0200*/  IMAD.WIDE R4, R7, 0x4, R4 ;  /* 0x0000000407047825 */ /* 0x002fca00078e0204 */
[----:B------:R-:W2:Y:S01]  /*0210*/  LDG.E R0, desc[UR4][R4.64] ;  /* 0x0000000404007981 */ /* 0x000ea2000c1e1900 */
[----:B------:R-:W-:Y:S01]  /*0220*/  BSSY.RECONVERGENT B0, `(.L_x_210) ;  /* 0x000000c000007945 */ /* 0x000fe20003800200 */
[----:B--2---:R-:W-:Y:S01]  /*0230*/  IADD3 R6, PT, PT, R0, -0xd000000, RZ ;  /* 0xf300000000067810 */ /* 0x004fe20007ffe0ff */
[----:B------:R0:W1:Y:S03]  /*0240*/  MUFU.RSQ R7, R0 ;  /* 0x0000000000077308 */ /* 0x0000660000001400 */
[----:B------:R-:W-:-:S13]  /*0250*/  ISETP.GT.U32.AND P0, PT, R6, 0x727fffff, PT ;  /* 0x727fffff0600780c */ /* 0x000fda0003f04070 */
[----:B0-----:R-:W-:Y:S05]  /*0260*/  @!P0 BRA `(.L_x_211) ;  /* 0x00000000000c8947 */ /* 0x001fea0003800000 */
[----:B------:R-:W-:-:S07]  /*0270*/  MOV R9, 0x290 ;  /* 0x0000029000097802 */ /* 0x000fce0000000f00 */
[----:B-1----:R-:W-:Y:S05]  /*0280*/  CALL.REL.NOINC `($__internal_2_$__cuda_sm20_sqrt_rn_f32_slowpath) ;  /* 0x0000000000347944 */ /* 0x002fea0003c00000 */
[----:B------:R-:W-:Y:S05]  /*0290*/  BRA `(.L_x_212) ;  /* 0x0000000000107947 */ /* 0x000fea0003800000 */
.L_x_211:
[----:B-1----:R-:W-:Y:S01]  /*02a0*/  FMUL.FTZ R5, R0, R7 ;  /* 0x0000000700057220 */ /* 0x002fe20000410000 */
[----:B------:R-:W-:-:S03]  /*02b0*/  FMUL.FTZ R7, R7, 0.5 ;  /* 0x3f00000007077820 */ /* 0x000fc60000410000 */
[----:B------:R-:W-:-:S04]  /*02c0*/  FFMA R0, -R5, R5, R0 ;  /* 0x0000000505007223 */ /* 0x000fc80000000100 */
[----:B------:R-:W-:-:S07]  /*02d0*/  FFMA R7, R0, R7, R5 ;  /* 0x0000000700077223 */ /* 0x000fce0000000005 */
.L_x_212:
[----:B------:R-:W-:Y:S05]  /*02e0*/  BSYNC.RECONVERGENT B0 ;  /* 0x0000000000007941 */ /* 0x000fea0003800200 */
.L_x_210:
[----:B------:R-:W0:Y:S01]  /*02f0*/  LDCU.64 UR6, c[0x0][0x3a8] ;  /* 0x00007500ff0677ac */ /* 0x000e220008000a00 */
[----:B------:R-:W1:Y:S01]  /*0300*/  LDC.64 R4, c[0x0][0x3a0] ;  /* 0x0000e800ff047b82 */ /* 0x000e620000000a00 */
[----:B0-----:R-:W-:-:S05]  /*0310*/  IADD3 R3, PT, PT, R3, UR6, RZ ;  /* 0x0000000603037c10 */ /* 0x001fca000fffe0ff */
[----:B------:R-:W-:-:S04]  /*0320*/  IMAD R3, R2, UR7, R3 ;  /* 0x0000000702037c24 */ /* 0x000fc8000f8e0203 */
[----:B-1----:R-:W-:-:S05]  /*0330*/  IMAD.WIDE R2, R3, 0x4, R4 ;  /* 0x0000000403027825 */ /* 0x002fca00078e0204 */
[----:B------:R-:W-:Y:S01]  /*0340*/  STG.E desc[UR4][R2.64], R7 ;  /* 0x0000000702007986 */ /* 0x000fe2000c101904 */
[----:B------:R-:W-:Y:S05]  /*0350*/  EXIT ;  /* 0x000000000000794d */ /* 0x000fea0003800000 */
        .weak           $__internal_2_$__cuda_sm20_sqrt_rn_f32_slowpath
        .type           $__internal_2_$__cuda_sm20_sqrt_rn_f32_slowpath,@function
        .size           $__internal_2_$__cuda_sm20_sqrt_rn_f32_slowpath,(.L_x_647 - $__internal_2_$__cuda_sm20_sqrt_rn_f32_slowpath)
$__internal_2_$__cuda_sm20_sqrt_rn_f32_slowpath:
        /* <DEDUP_REMOVED lines=19> */
.L_x_213:
[----:B------:R-:W-:Y:S01]  /*0490*/  HFMA2 R5, -RZ, RZ, 0, 0 ;  /* 0x00000000ff057431 */ /* 0x000fe200000001ff */
[----:B------:R-:W-:Y:S02]  /*04a0*/  MOV R7, R4 ;  /* 0x0000000400077202 */ /* 0x000fe40000000f00 */
[----:B------:R-:W-:-:S04]  /*04b0*/  MOV R4, R9 ;  /* 0x0000000900047202 */ /* 0x000fc80000000f00 */
[----:B------:R-:W-:Y:S05]  /*04c0*/  RET.REL.NODEC R4 `(uplo_sqrt) ;  /* 0xfffffff804cc7950 */ /* 0x000fea0003c3ffff */
.L_x_214:
        /* <DEDUP_REMOVED lines=11> */
.L_x_647:


//--------------------- .text.uplo_frem           --------------------------
	.section	.text.uplo_frem,"ax",@progbits
	.align	128
        .global         uplo_frem
        .type           uplo_frem,@function
        .size           uplo_frem,(.L_x_711 - uplo_frem)
        .other          uplo_frem,@"STO_CUDA_ENTRY STV_DEFAULT"
uplo_frem:
.text.uplo_frem:
        /* <DEDUP_REMOVED lines=23> */
.L_x_215:
[----:B------:R-:W0:Y:S02]  /*0170*/  LDCU UR6, c[0x0][0x388] ;  /* 0x00007100ff0677ac */ /* 0x000e240008000800 */
[----:B0-----:R-:W-:Y:S02]  /*0180*/  IMAD R2, R0, UR6, RZ ;  /* 0x0000000600027c24 */ /* 0x001fe4000f8e02ff */
[----:B------:R-:W-:-:S05]  /*0190*/  IMAD R5, R3, UR6, RZ ;  /* 0x0000000603057c24 */ /* 0x000fca000f8e02ff */
[----:B------:R-:W-:-:S13]  /*01a0*/  ISETP.GE.AND P0, PT, R2, R5, PT ;  /* 0x000000050200720c */ /* 0x000fda0003f06270 */
[----:B------:R-:W-:Y:S05]  /*01b0*/  @!P0 EXIT ;  /* 0x000000000000894d */ /* 0x000fea0003800000 */
.L_x_216:
        /* <DEDUP_REMOVED lines=13> */
[----:B------:R-:W-:Y:S01]  /*0290*/  HFMA2 R7, -RZ, RZ, 0, 0 ;  /* 0x00000000ff077431 */ /* 0x000fe200000001ff */
[C---:B--2---:R-:W-:Y:S01]  /*02a0*/  FSETP.GEU.AND P0, PT, |R2|.reuse, |R5|, PT ;  /* 0x400000050200720b */ /* 0x044fe20003f0e200 */
[----:B------:R-:W-:-:S12]  /*02b0*/  FADD R6, |R2|, -RZ ;  /* 0x800000ff02067221 */ /* 0x000fd80000000200 */
[----:B------:R-:W-:Y:S05]  /*02c0*/  @!P0 BRA `(.L_x_218) ;  /* 0x00000004002c8947 */ /* 0x000fea0003800000 */
[----:B------:R-:W-:-:S05]  /*02d0*/  FMUL R7, |R5|, 8388608 ;  /* 0x4b00000005077820 */ /* 0x000fca0000400200 */
[----:B------:R-:W-:-:S13]  /*02e0*/  FSETP.GTU.AND P0, PT, R6, R7, PT ;  /* 0x000000070600720b */ /* 0x000fda0003f0c000 */
[----:B------:R-:W-:Y:S05]  /*02f0*/  @P0 BRA `(.L_x_219) ;  /* 0x00000000007c0947 */ /* 0x000fea0003800000 */
[C---:B------:R-:W-:Y:S01]  /*0300*/  FMUL R4, |R5|.reuse, 16777216 ;  /* 0x4b80000005047820 */ /* 0x040fe20000400200 */
[C---:B------:R-:W-:Y:S01]  /*0310*/  FSETP.GEU.AND P0, PT, |R5|.reuse, 1.175494350822287508e-38, PT ;  /* 0x008000000500780b */ /* 0x040fe20003f0e200 */
[----:B------:R-:W-:Y:S01]  /*0320*/  FMUL R7, R6, 16777216 ;  /* 0x4b80000006077820 */ /* 0x000fe20000400000 */
[----:B------:R-:W-:Y:S01]  /*0330*/  FADD R9, |R5|, -RZ ;  /* 0x800000ff05097221 */ /* 0x000fe20000000200 */
[----:B------:R-:W-:Y:S01]  /*0340*/  BSSY.RECONVERGENT B1, `(.L_x_220) ;  /* 0x0000017000017945 */ /* 0x000fe20003800200 */
[----:B------:R-:W-:Y:S02]  /*0350*/  FSEL R4, R4, |R5|, !P0 ;  /* 0x4000000504047208 */ /* 0x000fe40004000000 */
[----:B------:R-:W-:-:S04]  /*0360*/  FSEL R7, R7, R6, !P0 ;  /* 0x0000000607077208 */ /* 0x000fc80004000000 */
[----:B------:R-:W0:Y:S02]  /*0370*/  MUFU.RCP R4, R4 ;  /* 0x0000000400047308 */ /* 0x000e240000001000 */
[----:B0-----:R-:W-:-:S06]  /*0380*/  FMUL R7, R4, R7 ;  /* 0x0000000704077220 */ /* 0x001fcc0000400000 */
[----:B------:R-:W0:Y:S02]  /*0390*/  FRND.TRUNC R8, R7 ;  /* 0x0000000700087307 */ /* 0x000e24000020d000 */
[----:B0-----:R-:W-:-:S05]  /*03a0*/  FFMA R10, -|R5|, R8, R6 ;  /* 0x00000008050a7223 */ /* 0x001fca0000000306 */
[----:B------:R-:W-:-:S13]  /*03b0*/  ISETP.GE.U32.AND P0, PT, R10, R9, PT ;  /* 0x000000090a00720c */ /* 0x000fda0003f06070 */
[----:B------:R-:W-:Y:S05]  /*03c0*/  @!P0 BRA `(.L_x_221) ;  /* 0x0000000000388947 */ /* 0x000fea0003800000 */
[----:B------:R-:W-:-:S04]  /*03d0*/  ISETP.GE.U32.AND P0, PT, R10, -0x7fffffff, PT ;  /* 0x800000010a00780c */ /* 0x000fc80003f06070 */
[----:B------:R-:W-:-:S09]  /*03e0*/  FSETP.GEU.OR P1, PT, R10, -|R5|, !P0 ;  /* 0xc00000050a00720b */ /* 0x000fd2000472e400 */
[----:B------:R-:W-:-:S04]  /*03f0*/  @P0 FADD R4, R8, -1 ;  /* 0xbf80000008040421 */ /* 0x000fc80000000000 */
[----:B------:R-:W-:-:S04]  /*0400*/  @!P1 FADD R4, R4, -1 ;  /* 0xbf80000004049421 */ /* 0x000fc80000000000 */
[----:B------:R-:W-:Y:S01]  /*0410*/  @P0 IMAD.MOV.U32 R8, RZ, RZ, R4 ;  /* 0x000000ffff080224 */ /* 0x000fe200078e0004 */
[----:B------:R-:W-:Y:S06]  /*0420*/  @P0 BRA `(.L_x_221) ;  /* 0x0000000000200947 */ /* 0x000fec0003800000 */
[----:B------:R-:W-:Y:S01]  /*0430*/  FADD R4, |R5|, |R5| ;  /* 0x4000000505047221 */ /* 0x000fe20000000200 */
[----:B------:R-:W-:-:S04]  /*0440*/  FADD R8, R8, 1 ;  /* 0x3f80000008087421 */ /* 0x000fc80000000000 */
[----:B------:R-:W-:-:S13]  /*0450*/  FSETP.GE.AND P0, PT, R10, R4, PT ;  /* 0x000000040a00720b */ /* 0x000fda0003f06000 */
[----:B------:R-:W-:-:S05]  /*0460*/  @P0 FFMA R4, |R5|, -3, R10 ;  /* 0xc040000005040823 */ /* 0x000fca000000020a */
[----:B------:R-:W-:Y:S01]  /*0470*/  FSETP.GE.AND P1, PT, R4, RZ, P0 ;  /* 0x000000ff0400720b */ /* 0x000fe20000726000 */
[----:B------:R-:W-:-:S12]  /*0480*/  @P0 FADD R4, R8, 1 ;  /* 0x3f80000008040421 */ /* 0x000fd80000000000 */
[----:B------:R-:W-:-:S05]  /*0490*/  @P1 FADD R4, R4, 1 ;  /* 0x3f80000004041421 */ /* 0x000fca0000000000 */
[----:B------:R-:W-:-:S07]  /*04a0*/  @P0 MOV R8, R4 ;  /* 0x0000000400080202 */ /* 0x000fce0000000f00 */
.L_x_221:
[----:B------:R-:W-:Y:S05]  /*04b0*/  BSYNC.RECONVERGENT B1 ;  /* 0x0000000000017941 */ /* 0x000fea0003800200 */
.L_x_220:
[----:B------:R0:W1:Y:S01]  /*04c0*/  F2I.U32.TRUNC.NTZ R7, R8 ;  /* 0x0000000800077305 */ /* 0x000062000020f000 */
[----:B------:R-:W-:Y:S01]  /*04d0*/  FFMA R6, -|R5|, R8, R6 ;  /* 0x0000000805067223 */ /* 0x000fe20000000306 */
[----:B------:R-:W-:Y:S06]  /*04e0*/  BRA `(.L_x_218) ;  /* 0x0000000000a47947 */ /* 0x000fec0003800000 */
.L_x_219:
[----:B------:R-:W-:Y:S01]  /*04f0*/  LOP3.LUT R9, R7, 0xff800000, RZ, 0xc0, !PT ;  /* 0xff80000007097812 */ /* 0x000fe200078ec0ff */
[----:B------:R-:W-:Y:S01]  /*0500*/  BSSY.RECONVERGENT B1, `(.L_x_222) ;  /* 0x0000021000017945 */ /* 0x000fe20003800200 */
[C---:B------:R-:W-:Y:S02]  /*0510*/  LOP3.LUT R4, R6.reuse, 0x7fffff, RZ, 0xc0, !PT ;  /* 0x007fffff06047812 */ /* 0x040fe400078ec0ff */
[C---:B------:R-:W-:Y:S02]  /*0520*/  IADD3 R8, PT, PT, R6.reuse, 0xb800000, -R9 ;  /* 0x0b80000006087810 */ /* 0x040fe40007ffe809 */
[----:B------:R-:W-:Y:S02]  /*0530*/  ISETP.GT.U32.AND P1, PT, R6, 0x7f7fffff, PT ;  /* 0x7f7fffff0600780c */ /* 0x000fe40003f24070 */
[----:B------:R-:W-:Y:S01]  /*0540*/  LOP3.LUT P2, R10, R8, 0xff800000, RZ, 0xc0, !PT ;  /* 0xff800000080a7812 */ /* 0x000fe2000784c0ff */
[----:B------:R-:W-:Y:S01]  /*0550*/  HFMA2 R8, -RZ, RZ, 0, 0 ;  /* 0x00000000ff087431 */ /* 0x000fe200000001ff */
[----:B------:R-:W-:Y:S01]  /*0560*/  LOP3.LUT R6, R4, 0x3f800000, RZ, 0xfc, !PT ;  /* 0x3f80000004067812 */ /* 0x000fe200078efcff */
[----:B------:R-:W-:Y:S01]  /*0570*/  IMAD.MOV.U32 R4, RZ, RZ, RZ ;  /* 0x000000ffff047224 */ /* 0x000fe200078e00ff */
[----:B------:R-:W-:-:S02]  /*0580*/  FSETP.GT.AND P0, PT, |R5|, RZ, PT ;  /* 0x000000ff0500720b */ /* 0x000fc40003f04200 */
[----:B------:R-:W-:-:S07]  /*0590*/  FSEL R14, R9, +QNAN , !P1 ;  /* 0x7fffffff090e7808 */ /* 0x000fce0004800000 */
[----:B------:R-:W-:Y:S05]  /*05a0*/  @!P2 BRA `(.L_x_223) ;  /* 0x000000000058a947 */ /* 0x000fea0003800000 */
[----:B------:R-:W-:Y:S01]  /*05b0*/  LOP3.LUT R7, R7, 0x7fffff, RZ, 0xc0, !PT ;  /* 0x007fffff07077812 */ /* 0x000fe200078ec0ff */
[----:B------:R-:W-:Y:S01]  /*05c0*/  IMAD.MOV.U32 R8, RZ, RZ, R10 ;  /* 0x000000ffff087224 */ /* 0x000fe200078e000a */
[----:B------:R-:W-:Y:S02]  /*05d0*/  MOV R4, RZ ;  /* 0x000000ff00047202 */ /* 0x000fe40000000f00 */
[----:B------:R-:W-:-:S04]  /*05e0*/  LOP3.LUT R7, R7, 0x3f800000, RZ, 0xfc, !PT ;  /* 0x3f80000007077812 */ /* 0x000fc800078efcff */
[----:B------:R0:W1:Y:S03]  /*05f0*/  MUFU.RCP R9, R7 ;  /* 0x0000000700097308 */ /* 0x0000660000001000 */
.L_x_224:
[----:B------:R-:W-:-:S04]  /*0600*/  VIMNMX.U32 R11, PT, PT, R8, 0xb800000, PT ;  /* 0x0b800000080b7848 */ /* 0x000fc80003fe0000 */
[C---:B------:R-:W-:Y:S01]  /*0610*/  IADD3 R8, PT, PT, -R11.reuse, R8, RZ ;  /* 0x000000080b087210 */ /* 0x040fe20007ffe1ff */
[----:B------:R-:W-:Y:S01]  /*0620*/  IMAD.IADD R6, R11, 0x1, R6 ;  /* 0x000000010b067824 */ /* 0x000fe200078e0206 */
[----:B------:R-:W-:Y:S02]  /*0630*/  SHF.R.U32.HI R11, RZ, 0x17, R11 ;  /* 0x00000017ff0b7819 */ /* 0x000fe4000001160b */
[----:B------:R-:W-:Y:S01]  /*0640*/  ISETP.NE.AND P2, PT, R8, RZ, PT ;  /* 0x000000ff0800720c */ /* 0x000fe20003f45270 */
[----:B-1----:R-:W-:Y:S01]  /*0650*/  FMUL R10, R9, R6 ;  /* 0x00000006090a7220 */ /* 0x002fe20000400000 */
[----:B------:R-:W-:-:S03]  /*0660*/  SHF.L.U32 R4, R4, R11, RZ ;  /* 0x0000000b04047219 */ /* 0x000fc600000006ff */
[----:B------:R-:W-:-:S04]  /*0670*/  FFMA R12, -R7, R10, R6 ;  /* 0x0000000a070c7223 */ /* 0x000fc80000000106 */
[----:B------:R-:W-:-:S04]  /*0680*/  FFMA R13, R9, R12, R10 ;  /* 0x0000000c090d7223 */ /* 0x000fc8000000000a */
[----:B------:R-:W-:-:S04]  /*0690*/  FFMA R10, -R7, R13, R6 ;  /* 0x0000000d070a7223 */ /* 0x000fc80000000106 */
[----:B------:R-:W-:-:S04]  /*06a0*/  FFMA.RZ R10, R9, R10, R13 ;  /* 0x0000000a090a7223 */ /* 0x000fc8000000c00d */
[----:B------:R-:W1:Y:S08]  /*06b0*/  FRND.TRUNC R12, R10 ;  /* 0x0000000a000c7307 */ /* 0x000e70000020d000 */
[----:B------:R-:W2:Y:S01]  /*06c0*/  F2I.U32.TRUNC.NTZ R13, R10 ;  /* 0x0000000a000d7305 */ /* 0x000ea2000020f000 */
[----:B-1----:R-:W-:-:S05]  /*06d0*/  FFMA R6, -R7, R12, R6 ;  /* 0x0000000c07067223 */ /* 0x002fca0000000106 */
[----:B------:R-:W-:Y:S01]  /*06e0*/  ISETP.NE.AND P1, PT, R6, RZ, PT ;  /* 0x000000ff0600720c */ /* 0x000fe20003f25270 */
[----:B--2---:R-:W-:-:S12]  /*06f0*/  IMAD.IADD R4, R4, 0x1, R13 ;  /* 0x0000000104047824 */ /* 0x004fd800078e020d */
[----:B------:R-:W-:Y:S05]  /*0700*/  @P1 BRA P2, `(.L_x_224) ;  /* 0xfffffffc00bc1947 */ /* 0x000fea000103ffff */
.L_x_223:
[----:B------:R-:W-:Y:S05]  /*0710*/  BSYNC.RECONVERGENT B1 ;  /* 0x0000000000017941 */ /* 0x000fea0003800200 */
.L_x_222:
[----:B------:R-:W-:Y:S01]  /*0720*/  VIMNMX.U32 R8, PT, PT, R8, 0x1ffffff, PT ;  /* 0x01ffffff08087848 */ /* 0x000fe20003fe0000 */
[----:B------:R-:W-:Y:S01]  /*0730*/  FMUL R9, R6, 1.1920928955078125e-07 ;  /* 0x3400000006097820 */ /* 0x000fe20000400000 */
[----:B------:R-:W-:Y:S02]  /*0740*/  FSEL R14, R14, +QNAN , P0 ;  /* 0x7fffffff0e0e7808 */ /* 0x000fe40000000000 */
[----:B0-----:R-:W-:-:S03]  /*0750*/  SHF.R.U32.HI R7, RZ, 0x17, R8 ;  /* 0x00000017ff077819 */ /* 0x001fc60000011608 */
[----:B------:R-:W-:Y:S01]  /*0760*/  FMUL R6, R14, R9 ;  /* 0x000000090e067220 */ /* 0x000fe20000400000 */
[----:B------:R-:W-:-:S07]  /*0770*/  SHF.L.U32 R7, R4, R7, RZ ;  /* 0x0000000704077219 */ /* 0x000fce00000006ff */
.L_x_218:
[----:B------:R-:W-:Y:S05]  /*0780*/  BSYNC.RECONVERGENT B0 ;  /* 0x0000000000007941 */ /* 0x000fea0003800200 */
.L_x_217:
[----:B-1----:R-:W-:Y:S01]  /*0790*/  LOP3.LUT R7, R7, 0x1, RZ, 0xc0, !PT ;  /* 0x0000000107077812 */ /* 0x002fe200078ec0ff */
[----:B------:R-:W-:Y:S01]  /*07a0*/  FADD R4, R6, R6 ;  /* 0x0000000606047221 */ /* 0x000fe20000000000 */
[----:B------:R-:W1:Y:S01]  /*07b0*/  LDCU.64 UR6, c[0x0][0x3b8] ;  /* 0x00007700ff0677ac */ /* 0x000e620008000a00 */
[----:B0-----:R-:W0:Y:S01]  /*07c0*/  LDC.64 R8, c[0x0][0x3b0] ;  /* 0x0000ec00ff087b82 */ /* 0x001e220000000a00 */
[----:B------:R-:W-:Y:S02]  /*07d0*/  ISETP.NE.U32.AND P0, PT, R7, 0x1, PT ;  /* 0x000000010700780c */ /* 0x000fe40003f05070 */
[----:B------:R-:W-:Y:S02]  /*07e0*/  ISETP.GE.AND P1, PT, R2, RZ, PT ;  /* 0x000000ff0200720c */ /* 0x000fe40003f26270 */
[----:B------:R-:W-:-:S04]  /*07f0*/  FSETP.NEU.OR P0, PT, R4, |R5|, P0 ;  /* 0x400000050400720b */ /* 0x000fc8000070d400 */
[----:B------:R-:W-:Y:S02]  /*0800*/  FSETP.LEU.AND P0, PT, R4, |R5|, P0 ;  /* 0x400000050400720b */ /* 0x000fe4000070b000 */
[----:B-1----:R-:W-:-:S11]  /*0810*/  IADD3 R0, PT, PT, R0, UR6, RZ ;  /* 0x0000000600007c10 */ /* 0x002fd6000fffe0ff */
[----:B------:R-:W-:Y:S01]  /*0820*/  @!P0 FADD R6, -|R5|, R6 ;  /* 0x0000000605068221 */ /* 0x000fe20000000300 */
[----:B------:R-:W-:-:S04]  /*0830*/  IMAD R3, R3, UR7, R0 ;  /* 0x0000000703037c24 */ /* 0x000fc8000f8e0200 */
[----:B------:R-:W-:Y:S01]  /*0840*/  FSETP.NAN.AND P0, PT, |R6|, |R6|, PT ;  /* 0x400000060600720b */ /* 0x000fe20003f08200 */
[----:B0-----:R-:W-:-:S03]  /*0850*/  IMAD.WIDE R2, R3, 0x4, R8 ;  /* 0x0000000403027825 */ /* 0x001fc600078e0208 */
[----:B------:R-:W-:-:S05]  /*0860*/  @!P1 FSEL R6, -R6, R6, !P0 ;  /* 0x0000000606069208 */ /* 0x000fca0004000100 */
[----:B------:R-:W-:Y:S01]  /*0870*/  STG.E desc[UR4][R2.64], R6 ;  /* 0x0000000602007986 */ /* 0x000fe2000c101904 */
[----:B------:R-:W-:Y:S05]  /*0880*/  EXIT ;  /* 0x000000000000794d */ /* 0x000fea0003800000 */
.L_x_225:
        /* <DEDUP_REMOVED lines=15> */
.L_x_711:


//--------------------- .text.uplo_fmod           --------------------------
	.section	.text.uplo_fmod,"ax",@progbits
	.align	128
        .global         uplo_fmod
        .type           uplo_fmod,@function
        .size           uplo_fmod,(.L_x_712 - uplo_fmod)
        .other          uplo_fmod,@"STO_CUDA_ENTRY STV_DEFAULT"
uplo_fmod:
.text.uplo_fmod:
        /* <DEDUP_REMOVED lines=23> */
.L_x_226:
[----:B------:R-:W0:Y:S02]  /*0170*/  LDCU UR6, c[0x0][0x388] ;  /* 0x00007100ff0677ac */ /* 0x000e240008000800 */
[----:B0-----:R-:W-:Y:S02]  /*0180*/  IMAD R2, R0, UR6, RZ ;  /* 0x0000000600027c24 */ /* 0x001fe4000f8e02ff */
[----:B------:R-:W-:-:S05]  /*0190*/  IMAD R5, R3, UR6, RZ ;  /* 0x0000000603057c24 */ /* 0x000fca000f8e02ff */
[----:B------:R-:W-:-:S13]  /*01a0*/  ISETP.GE.AND P0, PT, R2, R5, PT ;  /* 0x000000050200720c */ /* 0x000fda0003f06270 */
[----:B------:R-:W-:Y:S05]  /*01b0*/  @!P0 EXIT ;  /* 0x000000000000894d */ /* 0x000fea0003800000 */
.L_x_227:
        /* <DEDUP_REMOVED lines=11> */
[----:B------:R-:W2:Y:S01]  /*0270*/  LDG.E R2, desc[UR4][R4.64] ;  /* 0x0000000404027981 */ /* 0x000ea2000c1e1900 */
[----:B------:R-:W-:Y:S01]  /*0280*/  BSSY.RECONVERGENT B0, `(.L_x_228) ;  /* 0x0000043000007945 */ /* 0x000fe20003800200 */
        /* <DEDUP_REMOVED lines=22> */
[----:B------:R-:W-:-:S05]  /*03f0*/  @!P1 FADD R4, R4, -1 ;  /* 0xbf80000004049421 */ /* 0x000fca0000000000 */
[----:B------:R-:W-:Y:S01]  /*0400*/  @P0 MOV R5, R4 ;  /* 0x0000000400050202 */ /* 0x000fe20000000f00 */
        /* <DEDUP_REMOVED lines=9> */
.L_x_232:
[----:B------:R-:W-:Y:S05]  /*04a0*/  BSYNC.RECONVERGENT B1 ;  /* 0x0000000000017941 */ /* 0x000fea0003800200 */
.L_x_231:
[----:B------:R-:W-:Y:S01]  /*04b0*/  FFMA R8, -|R7|, R5, R8 ;  /* 0x0000000507087223 */ /* 0x000fe20000000308 */
[----:B------:R-:W-:Y:S06]  /*04c0*/  BRA `(.L_x_229) ;  /* 0x0000000000787947 */ /* 0x000fec0003800000 */
.L_x_230:
[----:B------:R-:W-:Y:S01]  /*04d0*/  LOP3.LUT R9, R5, 0xff800000, RZ, 0xc0, !PT ;  /* 0xff80000005097812 */ /* 0x000fe200078ec0ff */
[----:B------:R-:W-:Y:S01]  /*04e0*/  BSSY.RECONVERGENT B1, `(.L_x_233) ;  /* 0x000001a000017945 */ /* 0x000fe20003800200 */
[C---:B------:R-:W-:Y:S02]  /*04f0*/  ISETP.GT.U32.AND P0, PT, R8.reuse, 0x7f7fffff, PT ;  /* 0x7f7fffff0800780c */ /* 0x040fe40003f04070 */
[C---:B------:R-:W-:Y:S02]  /*0500*/  IADD3 R4, PT, PT, R8.reuse, 0xb800000, -R9 ;  /* 0x0b80000008047810 */ /* 0x040fe40007ffe809 */
[----:B------:R-:W-:Y:S02]  /*0510*/  LOP3.LUT R8, R8, 0x7fffff, RZ, 0xc0, !PT ;  /* 0x007fffff08087812 */ /* 0x000fe400078ec0ff */
[----:B------:R-:W-:Y:S02]  /*0520*/  LOP3.LUT P1, R4, R4, 0xff800000, RZ, 0xc0, !PT ;  /* 0xff80000004047812 */ /* 0x000fe4000782c0ff */
[----:B------:R-:W-:-:S02]  /*0530*/  FSETP.GT.AND P2, PT, |R7|, RZ, PT ;  /* 0x000000ff0700720b */ /* 0x000fc40003f44200 */
[----:B------:R-:W-:Y:S02]  /*0540*/  FSEL R9, R9, +QNAN , !P0 ;  /* 0x7fffffff09097808 */ /* 0x000fe40004000000 */
[----:B------:R-:W-:Y:S02]  /*0550*/  LOP3.LUT R8, R8, 0x3f800000, RZ, 0xfc, !PT ;  /* 0x3f80000008087812 */ /* 0x000fe400078efcff */
[----:B------:R-:W-:-:S05]  /*0560*/  FSEL R11, R9, +QNAN , P2 ;  /* 0x7fffffff090b7808 */ /* 0x000fca0001000000 */
[----:B------:R-:W-:Y:S05]  /*0570*/  @!P1 BRA `(.L_x_234) ;  /* 0x0000000000409947 */ /* 0x000fea0003800000 */
[----:B------:R-:W-:-:S04]  /*0580*/  LOP3.LUT R5, R5, 0x7fffff, RZ, 0xc0, !PT ;  /* 0x007fffff05057812 */ /* 0x000fc800078ec0ff */
[----:B------:R-:W-:-:S04]  /*0590*/  LOP3.LUT R5, R5, 0x3f800000, RZ, 0xfc, !PT ;  /* 0x3f80000005057812 */ /* 0x000fc800078efcff */
[----:B------:R0:W1:Y:S03]  /*05a0*/  MUFU.RCP R6, R5 ;  /* 0x0000000500067308 */ /* 0x0000660000001000 */
.L_x_235:
[----:B------:R-:W-:-:S04]  /*05b0*/  VIMNMX.U32 R7, PT, PT, R4, 0xb800000, PT ;  /* 0x0b80000004077848 */ /* 0x000fc80003fe0000 */
[C---:B------:R-:W-:Y:S02]  /*05c0*/  IADD3 R8, PT, PT, R7.reuse, R8, RZ ;  /* 0x0000000807087210 */ /* 0x040fe40007ffe0ff */
[----:B------:R-:W-:-:S03]  /*05d0*/  IADD3 R4, PT, PT, -R7, R4, RZ ;  /* 0x0000000407047210 */ /* 0x000fc60007ffe1ff */
[----:B-1----:R-:W-:Y:S01]  /*05e0*/  FMUL R9, R6, R8 ;  /* 0x0000000806097220 */ /* 0x002fe20000400000 */
[----:B------:R-:W-:-:S03]  /*05f0*/  ISETP.NE.AND P1, PT, R4, RZ, PT ;  /* 0x000000ff0400720c */ /* 0x000fc60003f25270 */
[----:B------:R-:W-:-:S04]  /*0600*/  FFMA R10, -R5, R9, R8 ;  /* 0x00000009050a7223 */ /* 0x000fc80000000108 */
[----:B------:R-:W-:-:S04]  /*0610*/  FFMA R9, R6, R10, R9 ;  /* 0x0000000a06097223 */ /* 0x000fc80000000009 */
[----:B------:R-:W-:-:S04]  /*0620*/  FFMA R10, -R5, R9, R8 ;  /* 0x00000009050a7223 */ /* 0x000fc80000000108 */
[----:B------:R-:W-:-:S06]  /*0630*/  FFMA.RZ R10, R6, R10, R9 ;  /* 0x0000000a060a7223 */ /* 0x000fcc000000c009 */
[----:B------:R-:W1:Y:S02]  /*0640*/  FRND.TRUNC R10, R10 ;  /* 0x0000000a000a7307 */ /* 0x000e64000020d000 */
[----:B-1----:R-:W-:-:S05]  /*0650*/  FFMA R8, -R5, R10, R8 ;  /* 0x0000000a05087223 */ /* 0x002fca0000000108 */
[----:B------:R-:W-:-:S13]  /*0660*/  ISETP.NE.AND P0, PT, R8, RZ, PT ;  /* 0x000000ff0800720c */ /* 0x000fda0003f05270 */
[----:B------:R-:W-:Y:S05]  /*0670*/  @P0 BRA P1, `(.L_x_235) ;  /* 0xfffffffc00cc0947 */ /* 0x000fea000083ffff */
.L_x_234:
[----:B------:R-:W-:Y:S05]  /*0680*/  BSYNC.RECONVERGENT B1 ;  /* 0x0000000000017941 */ /* 0x000fea0003800200 */
.L_x_233:
[----:B------:R-:W-:-:S04]  /*0690*/  FMUL R8, R8, 1.1920928955078125e-07 ;  /* 0x3400000008087820 */ /* 0x000fc80000400000 */
[----:B------:R-:W-:-:S07]  /*06a0*/  FMUL R8, R11, R8 ;  /* 0x000000080b087220 */ /* 0x000fce0000400000 */
.L_x_229:
[----:B------:R-:W-:Y:S05]  /*06b0*/  BSYNC.RECONVERGENT B0 ;  /* 0x0000000000007941 */ /* 0x000fea0003800200 */
.L_x_228:
[----:B------:R-:W1:Y:S01]  /*06c0*/  LDCU.64 UR6, c[0x0][0x3b8] ;  /* 0x00007700ff0677ac */ /* 0x000e620008000a00 */
[----:B0-----:R-:W0:Y:S01]  /*06d0*/  LDC.64 R4, c[0x0][0x3b0] ;  /* 0x0000ec00ff047b82 */ /* 0x001e220000000a00 */
[C---:B------:R-:W-:Y:S02]  /*06e0*/  FSETP.NAN.AND P0, PT, |R8|.reuse, |R8|, PT ;  /* 0x400000080800720b */ /* 0x040fe40003f08200 */
[----:B------:R-:W-:-:S04]  /*06f0*/  LOP3.LUT R7, R8, 0x80000000, R2, 0xb8, !PT ;  /* 0x8000000008077812 */ /* 0x000fc800078eb802 */
[----:B------:R-:W-:Y:S02]  /*0700*/  FSEL R7, R8, R7, P0 ;  /* 0x0000000708077208 */ /* 0x000fe40000000000 */
[----:B-1----:R-:W-:-:S05]  /*0710*/  IADD3 R0, PT, PT, R0, UR6, RZ ;  /* 0x0000000600007c10 */ /* 0x002fca000fffe0ff */
[----:B------:R-:W-:-:S04]  /*0720*/  IMAD R3, R3, UR7, R0 ;  /* 0x0000000703037c24 */ /* 0x000fc8000f8e0200 */
[----:B0-----:R-:W-:-:S05]  /*0730*/  IMAD.WIDE R2, R3, 0x4, R4 ;  /* 0x0000000403027825 */ /* 0x001fca00078e0204 */
[----:B------:R-:W-:Y:S01]  /*0740*/  STG.E desc[UR4][R2.64], R7 ;  /* 0x0000000702007986 */ /* 0x000fe2000c101904 */
[----:B------:R-:W-:Y:S05]  /*0750*/  EXIT ;  /* 0x000000000000794d */ /* 0x000fea0003800000 */
.L_x_236:
        /* <DEDUP_REMOVED lines=10> */
.L_x_712:


//--------------------- .text.uplo_scale_shift    --------------------------
	.section	.text.uplo_scale_shift,"ax",@progbits
	.align	128
        .global         uplo_scale_shift
        .type           uplo_scale_shift,@function
        .size           uplo_scale_shift,(.L_x_713 - uplo_scale_shift)
        .other          uplo_scale_shift,@"STO_CUDA_ENTRY STV_DEFAULT"
uplo_scale_shift:
.text.uplo_scale_shift:
        /* <DEDUP_REMOVED lines=23> */
.L_x_237:
[----:B------:R-:W0:Y:S02]  /*0170*/  LDCU UR6, c[0x0][0x388] ;  /* 0x00007100ff0677ac */ /* 0x000e240008000800 */
[----:B0-----:R-:W-:Y:S02]  /*0180*/  IMAD R2, R0, UR6, RZ ;  /* 0x0000000600027c24 */ /* 0x001fe4000f8e02ff */
[----:B------:R-:W-:-:S05]  /*0190*/  IMAD R3, R7, UR6, RZ ;  /* 0x0000000607037c24 */ /* 0x000fca000f8e02ff */
[----:B------:R-:W-:-:S13]  /*01a0*/  ISETP.GE.AND P0, PT, R2, R3, PT ;  /* 0x000000030200720c */ /* 0x000fda0003f06270 */
[----:B------:R-:W-:Y:S05]  /*01b0*/  @!P0 EXIT ;  /* 0x000000000000894d */ /* 0x000fea0003800000 */
.L_x_238:
[----:B------:R-:W0:Y:S01]  /*01c0*/  LDCU.64 UR6, c[0x0][0x398] ;  /* 0x00007300ff0677ac */ /* 0x000e220008000a00 */
[----:B------:R-:W1:Y:S08]  /*01d0*/  LDC.64 R2, c[0x0][0x390] ;  /* 0x0000e400ff027b82 */ /* 0x000e700000000a00 */
[----:B------:R-:W2:Y:S01]  /*01e0*/  LDC.64 R8, c[0x0][0x3a0] ;  /* 0x0000e800ff087b82 */ /* 0x000ea20000000a00 */
        /* <DEDUP_REMOVED lines=8> */
[----:B-1----:R-:W-:-:S04]  /*0270*/  IMAD.WIDE R4, R7, 0x4, R4 ;  /* 0x0000000407047825 */ /* 0x002fc800078e0204 */
[----:B--2---:R-:W-:-:S05]  /*0280*/  FFMA R7, R2, R8, R9 ;  /* 0x0000000802077223 */ /* 0x004fca0000000009 */
[----:B------:R-:W-:Y:S01]  /*0290*/  STG.E desc[UR4][R4.64], R7 ;  /* 0x0000000704007986 */ /* 0x000fe2000c101904 */
[----:B------:R-:W-:Y:S05]  /*02a0*/  EXIT ;  /* 0x000000000000794d */ /* 0x000fea0003800000 */
.L_x_239:
        /* <DEDUP_REMOVED lines=13> */
.L_x_713:


//--------------------- .text.uplo_linear_frac    --------------------------
	.section	.text.uplo_linear_frac,"ax",@progbits
	.align	128
        .global         uplo_linear_frac
        .type           uplo_linear_frac,@function
        .size           uplo_linear_frac,(.L_x_648 - uplo_linear_frac)
        .other          uplo_linear_frac,@"STO_CUDA_ENTRY STV_DEFAULT"
uplo_linear_frac:
.text.uplo_linear_frac:
        /* <DEDUP_REMOVED lines=23> */
.L_x_240:
[----:B------:R-:W0:Y:S02]  /*0170*/  LDCU UR6, c[0x0][0x388] ;  /* 0x00007100ff0677ac */ /* 0x000e240008000800 */
[----:B0-----:R-:W-:Y:S02]  /*0180*/  IMAD R0, R2, UR6, RZ ;  /* 0x0000000602007c24 */ /* 0x001fe4000f8e02ff */
[----:B------:R-:W-:-:S05]  /*0190*/  IMAD R3, R5, UR6, RZ ;  /* 0x0000000605037c24 */ /* 0x000fca000f8e02ff */
[----:B------:R-:W-:-:S13]  /*01a0*/  ISETP.GE.AND P0, PT, R0, R3, PT ;  /* 0x000000030000720c */ /* 0x000fda0003f06270 */
[----:B------:R-:W-:Y:S05]  /*01b0*/  @!P0 EXIT ;  /* 0x000000000000894d */ /* 0x000fea0003800000 */
.L_x_241:
[----:B------:R-:W0:Y:S01]  /*01c0*/  LDCU.64 UR6, c[0x0][0x3a8] ;  /* 0x00007500ff0677ac */ /* 0x000e220008000a00 */
[----:B------:R-:W1:Y:S08]  /*01d0*/  LDC.64 R8, c[0x0][0x3a0] ;  /* 0x0000e800ff087b82 */ /* 0x000e700000000a00 */
[----:B------:R-:W2:Y:S08]  /*01e0*/  LDC.64 R6, c[0x0][0x390] ;  /* 0x0000e400ff067b82 */ /* 0x000eb00000000a00 */
[----:B------:R-:W3:Y:S01]  /*01f0*/  LDC.64 R10, c[0x0][0x3b8] ;  /* 0x0000ee00ff0a7b82 */ /* 0x000ee20000000a00 */
[----:B0-----:R-:W-:-:S04]  /*0200*/  VIADD R0, R2, UR6 ;  /* 0x0000000602007c36 */ /* 0x001fc80008000000 */
[----:B------:R-:W-:Y:S01]  /*0210*/  IMAD R3, R5, UR7, R0 ;  /* 0x0000000705037c24 */ /* 0x000fe2000f8e0200 */
[----:B------:R-:W0:Y:S02]  /*0220*/  LDCU.64 UR6, c[0x0][0x398] ;  /* 0x00007300ff0677ac */ /* 0x000e240008000a00 */
[----:B------:R-:W4:Y:S01]  /*0230*/  LDC.64 R12, c[0x0][0x3b0] ;  /* 0x0000ec00ff0c7b82 */ /* 0x000f220000000a00 */
[----:B-1----:R-:W-:-:S06]  /*0240*/  IMAD.WIDE R8, R3, 0x4, R8 ;  /* 0x0000000403087825 */ /* 0x002fcc00078e0208 */
[----:B------:R-:W3:Y:S01]  /*0250*/  LDG.E R8, desc[UR4][R8.64] ;  /* 0x0000000408087981 */ /* 0x000ee2000c1e1900 */
[----:B0-----:R-:W-:-:S04]  /*0260*/  VIADD R0, R2, UR6 ;  /* 0x0000000602007c36 */ /* 0x001fc80008000000 */
[----:B------:R-:W-:-:S04]  /*0270*/  IMAD R3, R5, UR7, R0 ;  /* 0x0000000705037c24 */ /* 0x000fc8000f8e0200 */
[----:B--2---:R-:W-:-:S05]  /*0280*/  IMAD.WIDE R6, R3, 0x4, R6 ;  /* 0x0000000403067825 */ /* 0x004fca00078e0206 */
[----:B------:R-:W4:Y:S01]  /*0290*/  LDG.E R0, desc[UR4][R6.64] ;  /* 0x0000000406007981 */ /* 0x000f22000c1e1900 */
[----:B------:R-:W-:Y:S01]  /*02a0*/  BSSY.RECONVERGENT B0, `(.L_x_242) ;  /* 0x000000e000007945 */ /* 0x000fe20003800200 */
[----:B---3--:R-:W-:-:S04]  /*02b0*/  FFMA R3, R8, R10, R11 ;  /* 0x0000000a08037223 */ /* 0x008fc8000000000b */
[----:B------:R-:W0:Y:S02]  /*02c0*/  MUFU.RCP R4, R3 ;  /* 0x0000000300047308 */ /* 0x000e240000001000 */
[----:B0-----:R-:W-:Y:S01]  /*02d0*/  FFMA R11, -R3, R4, 1 ;  /* 0x3f800000030b7423 */ /* 0x001fe20000000104 */
[----:B----4-:R-:W-:-:S03]  /*02e0*/  FFMA R0, R0, R12, R13 ;  /* 0x0000000c00007223 */ /* 0x010fc6000000000d */
[----:B------:R-:W-:Y:S02]  /*02f0*/  FFMA R11, R4, R11, R4 ;  /* 0x0000000b040b7223 */ /* 0x000fe40000000004 */
[----:B------:R-:W0:Y:S02]  /*0300*/  FCHK P0, R0, R3 ;  /* 0x0000000300007302 */ /* 0x000e240000000000 */
[----:B------:R-:W-:-:S04]  /*0310*/  FFMA R4, R0, R11, RZ ;  /* 0x0000000b00047223 */ /* 0x000fc800000000ff */
[----:B------:R-:W-:-:S04]  /*0320*/  FFMA R8, -R3, R4, R0 ;  /* 0x0000000403087223 */ /* 0x000fc80000000100 */
[----:B------:R-:W-:Y:S01]  /*0330*/  FFMA R11, R11, R8, R4 ;  /* 0x000000080b0b7223 */ /* 0x000fe20000000004 */
[----:B0-----:R-:W-:Y:S06]  /*0340*/  @!P0 BRA `(.L_x_243) ;  /* 0x00000000000c8947 */ /* 0x001fec0003800000 */
[----:B------:R-:W-:-:S07]  /*0350*/  MOV R4, 0x370 ;  /* 0x0000037000047802 */ /* 0x000fce0000000f00 */
[----:B------:R-:W-:Y:S05]  /*0360*/  CALL.REL.NOINC `($__internal_3_$__cuda_sm3x_div_rn_noftz_f32_slowpath) ;  /* 0x0000000000247944 */ /* 0x000fea0003c00000 */
[----:B------:R-:W-:-:S07]  /*0370*/  IMAD.MOV.U32 R11, RZ, RZ, R0 ;  /* 0x000000ffff0b7224 */ /* 0x000fce00078e0000 */
.L_x_243:
[----:B------:R-:W-:Y:S05]  /*0380*/  BSYNC.RECONVERGENT B0 ;  /* 0x0000000000007941 */ /* 0x000fea0003800200 */
.L_x_242:
[----:B------:R-:W0:Y:S01]  /*0390*/  LDCU.64 UR6, c[0x0][0x3c8] ;  /* 0x00007900ff0677ac */ /* 0x000e220008000a00 */
[----:B------:R-:W1:Y:S01]  /*03a0*/  LDC.64 R6, c[0x0][0x3c0] ;  /* 0x0000f000ff067b82 */ /* 0x000e620000000a00 */
[----:B0-----:R-:W-:-:S04]  /*03b0*/  VIADD R2, R2, UR6 ;  /* 0x0000000602027c36 */ /* 0x001fc80008000000 */
[----:B------:R-:W-:-:S04]  /*03c0*/  IMAD R3, R5, UR7, R2 ;  /* 0x0000000705037c24 */ /* 0x000fc8000f8e0202 */
[----:B-1----:R-:W-:-:S05]  /*03d0*/  IMAD.WIDE R2, R3, 0x4, R6 ;  /* 0x0000000403027825 */ /* 0x002fca00078e0206 */
[----:B------:R-:W-:Y:S01]  /*03e0*/  STG.E desc[UR4][R2.64], R11 ;  /* 0x0000000b02007986 */ /* 0x000fe2000c101904 */
[----:B------:R-:W-:Y:S05]  /*03f0*/  EXIT ;  /* 0x000000000000794d */ /* 0x000fea0003800000 */
        .weak           $__internal_3_$__cuda_sm3x_div_rn_noftz_f32_slowpath
        .type           $__internal_3_$__cuda_sm3x_div_rn_noftz_f32_slowpath,@function
        .size           $__internal_3_$__cuda_sm3x_div_rn_noftz_f32_slowpath,(.L_x_648 - $__internal_3_$__cuda_sm3x_div_rn_noftz_f32_slowpath)
$__internal_3_$__cuda_sm3x_div_rn_noftz_f32_slowpath:
[----:B------:R-:W-:Y:S01]  /*0400*/  SHF.R.U32.HI R7, RZ, 0x17, R3 ;  /* 0x00000017ff077819 */ /* 0x000fe20000011603 */
[----:B------:R-:W-:Y:S01]  /*0410*/  BSSY.RECONVERGENT B1, `(.L_x_244) ;  /* 0x0000064000017945 */ /* 0x000fe20003800200 */
[--C-:B------:R-:W-:Y:S01]  /*0420*/  SHF.R.U32.HI R6, RZ, 0x17, R0.reuse ;  /* 0x00000017ff067819 */ /* 0x100fe20000011600 */
[----:B------:R-:W-:Y:S01]  /*0430*/  IMAD.MOV.U32 R8, RZ, RZ, R0 ;  /* 0x000000ffff087224 */ /* 0x000fe200078e0000 */
[----:B------:R-:W-:Y:S02]  /*0440*/  LOP3.LUT R7, R7, 0xff, RZ, 0xc0, !PT ;  /* 0x000000ff07077812 */ /* 0x000fe400078ec0ff */
[----:B------:R-:W-:Y:S02]  /*0450*/  LOP3.LUT R6, R6, 0xff, RZ, 0xc0, !PT ;  /* 0x000000ff06067812 */ /* 0x000fe400078ec0ff */
[----:B------:R-:W-:Y:S01]  /*0460*/  MOV R9, R3 ;  /* 0x0000000300097202 */ /* 0x000fe20000000f00 */
[----:B------:R-:W-:Y:S02]  /*0470*/  VIADD R12, R7, 0xffffffff ;  /* 0xffffffff070c7836 */ /* 0x000fe40000000000 */
[----:B------:R-:W-:-:S03]  /*0480*/  VIADD R11, R6, 0xffffffff ;  /* 0xffffffff060b7836 */ /* 0x000fc60000000000 */
        /* <DEDUP_REMOVED lines=27> */
.L_x_245:
[----:B------:R-:W-:Y:S01]  /*0640*/  LEA R0, R7, 0xc0800000, 0x17 ;  /* 0xc080000007007811 */ /* 0x000fe200078eb8ff */
[----:B------:R-:W-:Y:S01]  /*0650*/  BSSY.RECONVERGENT B2, `(.L_x_250) ;  /* 0x0000036000027945 */ /* 0x000fe20003800200 */
[----:B------:R-:W-:-:S03]  /*0660*/  IADD3 R6, PT, PT, R6, -0x7f, RZ ;  /* 0xffffff8106067810 */ /* 0x000fc60007ffe0ff */
[----:B------:R-:W-:Y:S01]  /*0670*/  IMAD.IADD R9, R9, 0x1, -R0 ;  /* 0x0000000109097824 */ /* 0x000fe200078e0a00 */
[C---:B------:R-:W-:Y:S01]  /*0680*/  IADD3 R7, PT, PT, R6.reuse, 0x7f, -R7 ;  /* 0x0000007f06077810 */ /* 0x040fe20007ffe807 */
[----:B------:R-:W-:Y:S02]  /*0690*/  IMAD R0, R6, -0x800000, R8 ;  /* 0xff80000006007824 */ /* 0x000fe400078e0208 */
[----:B------:R-:W0:Y:S01]  /*06a0*/  MUFU.RCP R3, R9 ;  /* 0x0000000900037308 */ /* 0x000e220000001000 */
[----:B------:R-:W-:Y:S01]  /*06b0*/  FADD.FTZ R11, -R9, -RZ ;  /* 0x800000ff090b7221 */ /* 0x000fe20000010100 */
[----:B------:R-:W-:-:S03]  /*06c0*/  IMAD.IADD R7, R7, 0x1, R10 ;  /* 0x0000000107077824 */ /* 0x000fc600078e020a */
[----:B0-----:R-:W-:-:S04]  /*06d0*/  FFMA R12, R3, R11, 1 ;  /* 0x3f800000030c7423 */ /* 0x001fc8000000000b */
[----:B------:R-:W-:-:S04]  /*06e0*/  FFMA R12, R3, R12, R3 ;  /* 0x0000000c030c7223 */ /* 0x000fc80000000003 */
[----:B------:R-:W-:-:S04]  /*06f0*/  FFMA R3, R0, R12, RZ ;  /* 0x0000000c00037223 */ /* 0x000fc800000000ff */
[----:B------:R-:W-:-:S04]  /*0700*/  FFMA R8, R11, R3, R0 ;  /* 0x000000030b087223 */ /* 0x000fc80000000000 */
[----:B------:R-:W-:-:S04]  /*0710*/  FFMA R13, R12, R8, R3 ;  /* 0x000000080c0d7223 */ /* 0x000fc80000000003 */
[----:B------:R-:W-:-:S04]  /*0720*/  FFMA R8, R11, R13, R0 ;  /* 0x0000000d0b087223 */ /* 0x000fc80000000000 */
        /* <DEDUP_REMOVED lines=15> */
[CCC-:B------:R-:W-:Y:S01]  /*0820*/  FFMA.RM R6, R12.reuse, R8.reuse, R13.reuse ;  /* 0x000000080c067223 */ /* 0x1c0fe2000000400d */
[C---:B------:R-:W-:Y:S02]  /*0830*/  ISETP.NE.AND P2, PT, R9.reuse, RZ, PT ;  /* 0x000000ff0900720c */ /* 0x040fe40003f45270 */
[----:B------:R-:W-:Y:S02]  /*0840*/  ISETP.NE.AND P1, PT, R9, RZ, PT ;  /* 0x000000ff0900720c */ /* 0x000fe40003f25270 */
[----:B------:R-:W-:Y:S01]  /*0850*/  LOP3.LUT R7, R3, 0x7fffff, RZ, 0xc0, !PT ;  /* 0x007fffff03077812 */ /* 0x000fe200078ec0ff */
[----:B------:R-:W-:Y:S01]  /*0860*/  FFMA.RP R3, R12, R8, R13 ;  /* 0x000000080c037223 */ /* 0x000fe2000000800d */
[----:B------:R-:W-:Y:S02]  /*0870*/  VIADD R8, R9, 0x20 ;  /* 0x0000002009087836 */ /* 0x000fe40000000000 */
[----:B------:R-:W-:Y:S01]  /*0880*/  LOP3.LUT R7, R7, 0x800000, RZ, 0xfc, !PT ;  /* 0x0080000007077812 */ /* 0x000fe200078efcff */
[----:B------:R-:W-:Y:S01]  /*0890*/  IMAD.MOV R9, RZ, RZ, -R9 ;  /* 0x000000ffff097224 */ /* 0x000fe200078e0a09 */
[----:B------:R-:W-:-:S02]  /*08a0*/  FSETP.NEU.FTZ.AND P0, PT, R3, R6, PT ;  /* 0x000000060300720b */ /* 0x000fc40003f1d000 */
[----:B------:R-:W-:Y:S02]  /*08b0*/  SHF.L.U32 R8, R7, R8, RZ ;  /* 0x0000000807087219 */ /* 0x000fe400000006ff */
[----:B------:R-:W-:Y:S02]  /*08c0*/  SEL R6, R9, RZ, P2 ;  /* 0x000000ff09067207 */ /* 0x000fe40001000000 */
[----:B------:R-:W-:Y:S02]  /*08d0*/  ISETP.NE.AND P1, PT, R8, RZ, P1 ;  /* 0x000000ff0800720c */ /* 0x000fe40000f25270 */
[----:B------:R-:W-:Y:S02]  /*08e0*/  SHF.R.U32.HI R6, RZ, R6, R7 ;  /* 0x00000006ff067219 */ /* 0x000fe40000011607 */
[----:B------:R-:W-:Y:S02]  /*08f0*/  PLOP3.LUT P0, PT, P0, P1, PT, 0xf8, 0x8f ;  /* 0x00000000008f781c */ /* 0x000fe40000703f70 */
[----:B------:R-:W-:-:S02]  /*0900*/  SHF.R.U32.HI R8, RZ, 0x1, R6 ;  /* 0x00000001ff087819 */ /* 0x000fc40000011606 */
[----:B------:R-:W-:-:S04]  /*0910*/  SEL R3, RZ, 0x1, !P0 ;  /* 0x00000001ff037807 */ /* 0x000fc80004000000 */
[----:B------:R-:W-:-:S04]  /*0920*/  LOP3.LUT R3, R3, 0x1, R8, 0xf8, !PT ;  /* 0x0000000103037812 */ /* 0x000fc800078ef808 */
[----:B------:R-:W-:-:S04]  /*0930*/  LOP3.LUT R3, R3, R6, RZ, 0xc0, !PT ;  /* 0x0000000603037212 */ /* 0x000fc800078ec0ff */
[----:B------:R-:W-:-:S04]  /*0940*/  IADD3 R3, PT, PT, R8, R3, RZ ;  /* 0x0000000308037210 */ /* 0x000fc80007ffe0ff */
[----:B------:R-:W-:Y:S01]  /*0950*/  LOP3.LUT R0, R3, R0, RZ, 0xfc, !PT ;  /* 0x0000000003007212 */ /* 0x000fe200078efcff */
[----:B------:R-:W-:Y:S06]  /*0960*/  BRA `(.L_x_253) ;  /* 0x0000000000107947 */ /* 0x000fec0003800000 */
.L_x_252:
[----:B------:R-:W-:-:S04]  /*0970*/  LOP3.LUT R0, R0, 0x80000000, RZ, 0xc0, !PT ;  /* 0x8000000000007812 */ /* 0x000fc800078ec0ff */
[----:B------:R-:W-:Y:S01]  /*0980*/  LOP3.LUT R0, R0, 0x7f800000, RZ, 0xfc, !PT ;  /* 0x7f80000000007812 */ /* 0x000fe200078efcff */
[----:B------:R-:W-:Y:S06]  /*0990*/  BRA `(.L_x_253) ;  /* 0x0000000000047947 */ /* 0x000fec0003800000 */
.L_x_251:
[----:B------:R-:W-:-:S07]  /*09a0*/  IMAD R0, R7, 0x800000, R0 ;  /* 0x0080000007007824 */ /* 0x000fce00078e0200 */
.L_x_253:
[----:B------:R-:W-:Y:S05]  /*09b0*/  BSYNC.RECONVERGENT B2 ;  /* 0x0000000000027941 */ /* 0x000fea0003800200 */
.L_x_250:
[----:B------:R-:W-:Y:S05]  /*09c0*/  BRA `(.L_x_254) ;  /* 0x0000000000207947 */ /* 0x000fea0003800000 */
.L_x_249:
[----:B------:R-:W-:-:S04]  /*09d0*/  LOP3.LUT R0, R9, 0x80000000, R8, 0x48, !PT ;  /* 0x8000000009007812 */ /* 0x000fc800078e4808 */
[----:B------:R-:W-:Y:S01]  /*09e0*/  LOP3.LUT R0, R0, 0x7f800000, RZ, 0xfc, !PT ;  /* 0x7f80000000007812 */ /* 0x000fe200078efcff */
[----:B------:R-:W-:Y:S06]  /*09f0*/  BRA `(.L_x_254) ;  /* 0x0000000000147947 */ /* 0x000fec0003800000 */
.L_x_248:
[----:B------:R-:W-:Y:S01]  /*0a00*/  LOP3.LUT R0, R9, 0x80000000, R8, 0x48, !PT ;  /* 0x8000000009007812 */ /* 0x000fe200078e4808 */
[----:B------:R-:W-:Y:S06]  /*0a10*/  BRA `(.L_x_254) ;  /* 0x00000000000c7947 */ /* 0x000fec0003800000 */
.L_x_247:
[----:B------:R-:W0:Y:S01]  /*0a20*/  MUFU.RSQ R0, -QNAN ;  /* 0xffc0000000007908 */ /* 0x000e220000001400 */
[----:B------:R-:W-:Y:S05]  /*0a30*/  BRA `(.L_x_254) ;  /* 0x0000000000047947 */ /* 0x000fea0003800000 */
.L_x_246:
[----:B------:R-:W-:-:S07]  /*0a40*/  FADD.FTZ R0, R0, R3 ;  /* 0x0000000300007221 */ /* 0x000fce0000010000 */
.L_x_254:
[----:B------:R-:W-:Y:S05]  /*0a50*/  BSYNC.RECONVERGENT B1 ;  /* 0x0000000000017941 */ /* 0x000fea0003800200 */
.L_x_244:
[----:B------:R-:W-:Y:S02]  /*0a60*/  IMAD.MOV.U32 R6, RZ, RZ, R4 ;  /* 0x000000ffff067224 */ /* 0x000fe400078e0004 */
[----:B------:R-:W-:-:S04]  /*0a70*/  IMAD.MOV.U32 R7, RZ, RZ, 0x0 ;  /* 0x00000000ff077424 */ /* 0x000fc800078e00ff */
[----:B0-----:R-:W-:Y:S05]  /*0a80*/  RET.REL.NODEC R6 `(uplo_linear_frac) ;  /* 0xfffffff4065c7950 */ /* 0x001fea0003c3ffff */
.L_x_255:
        /* <DEDUP_REMOVED lines=15> */
.L_x_648:


//--------------------- .text.uplo_abs            --------------------------
	.section	.text.uplo_abs,"ax",@progbits
	.align	128
        .global         uplo_abs
        .type           uplo_abs,@function
        .size           uplo_abs,(.L_x_715 - uplo_abs)
        .other          uplo_abs,@"STO_CUDA_ENTRY STV_DEFAULT"
uplo_abs:
.text.uplo_abs:
        /* <DEDUP_REMOVED lines=23> */
.L_x_256:
[----:B------:R-:W0:Y:S02]  /*0170*/  LDCU UR6, c[0x0][0x388] ;  /* 0x00007100ff0677ac */ /* 0x000e240008000800 */
[----:B0-----:R-:W-:Y:S02]  /*0180*/  IMAD R2, R0, UR6, RZ ;  /* 0x0000000600027c24 */ /* 0x001fe4000f8e02ff */
[----:B------:R-:W-:-:S05]  /*0190*/  IMAD R3, R7, UR6, RZ ;  /* 0x0000000607037c24 */ /* 0x000fca000f8e02ff */
[----:B------:R-:W-:-:S13]  /*01a0*/  ISETP.GE.AND P0, PT, R2, R3, PT ;  /* 0x000000030200720c */ /* 0x000fda0003f06270 */
[----:B------:R-:W-:Y:S05]  /*01b0*/  @!P0 EXIT ;  /* 0x000000000000894d */ /* 0x000fea0003800000 */
.L_x_257:
        /* <DEDUP_REMOVED lines=11> */
[----:B--2---:R-:W-:-:S05]  /*0270*/  FADD R7, |R2|, -RZ ;  /* 0x800000ff02077221 */ /* 0x004fca0000000200 */
[----:B------:R-:W-:Y:S01]  /*0280*/  STG.E desc[UR4][R4.64], R7 ;  /* 0x0000000704007986 */ /* 0x000fe2000c101904 */
[----:B------:R-:W-:Y:S05]  /*0290*/  EXIT ;  /* 0x000000000000794d */ /* 0x000fea0003800000 */
.L_x_258:
        /* <DEDUP_REMOVED lines=14> */
.L_x_715:


//--------------------- .text.uplo_inv            --------------------------
	.section	.text.uplo_inv,"ax",@progbits
	.align	128
        .global         uplo_inv
        .type           uplo_inv,@function
        .size           uplo_inv,(.L_x_649 - uplo_inv)
        .other          uplo_inv,@"STO_CUDA_ENTRY STV_DEFAULT"
uplo_inv:
.text.uplo_inv:
        /* <DEDUP_REMOVED lines=23> */
.L_x_259:
[----:B------:R-:W0:Y:S02]  /*0170*/  LDCU UR6, c[0x0][0x388] ;  /* 0x00007100ff0677ac */ /* 0x000e240008000800 */
[----:B0-----:R-:W-:Y:S02]  /*0180*/  IMAD R0, R4, UR6, RZ ;  /* 0x0000000604007c24 */ /* 0x001fe4000f8e02ff */
[----:B------:R-:W-:-:S05]  /*0190*/  IMAD R5, R3, UR6, RZ ;  /* 0x0000000603057c24 */ /* 0x000fca000f8e02ff */
[----:B------:R-:W-:-:S13]  /*01a0*/  ISETP.GE.AND P0, PT, R0, R5, PT ;  /* 0x000000050000720c */ /* 0x000fda0003f06270 */
[----:B------:R-:W-:Y:S05]  /*01b0*/  @!P0 EXIT ;  /* 0x000000000000894d */ /* 0x000fea0003800000 */
.L_x_260:
[----:B------:R-:W0:Y:S01]  /*01c0*/  LDCU.64 UR6, c[0x0][0x398] ;  /* 0x00007300ff0677ac */ /* 0x000e220008000a00 */
[----:B------:R-:W1:Y:S01]  /*01d0*/  LDC.64 R6, c[0x0][0x390] ;  /* 0x0000e400ff067b82 */ /* 0x000e620000000a00 */
[----:B0-----:R-:W-:-:S04]  /*01e0*/  VIADD R0, R4, UR6 ;  /* 0x0000000604007c36 */ /* 0x001fc80008000000 */
[----:B------:R-:W-:-:S04]  /*01f0*/  IMAD R5, R3, UR7, R0 ;  /* 0x0000000703057c24 */ /* 0x000fc8000f8e0200 */
[----:B-1----:R-:W-:-:S05]  /*0200*/  IMAD.WIDE R6, R5, 0x4, R6 ;  /* 0x0000000405067825 */ /* 0x002fca00078e0206 */
[----:B------:R-:W2:Y:S01]  /*0210*/  LDG.E R0, desc[UR4][R6.64] ;  /* 0x0000000406007981 */ /* 0x000ea2000c1e1900 */
[----:B------:R-:W-:Y:S01]  /*0220*/  BSSY.RECONVERGENT B0, `(.L_x_261) ;  /* 0x000000c000007945 */ /* 0x000fe20003800200 */
[----:B--2---:R-:W-:-:S05]  /*0230*/  VIADD R2, R0, 0x1800000 ;  /* 0x0180000000027836 */ /* 0x004fca0000000000 */
[----:B------:R-:W-:-:S04]  /*0240*/  LOP3.LUT R2, R2, 0x7f800000, RZ, 0xc0, !PT ;  /* 0x7f80000002027812 */ /* 0x000fc800078ec0ff */
[----:B------:R-:W-:-:S13]  /*0250*/  ISETP.GT.U32.AND P0, PT, R2, 0x1ffffff, PT ;  /* 0x01ffffff0200780c */ /* 0x000fda0003f04070 */
[----:B------:R-:W-:Y:S05]  /*0260*/  @P0 BRA `(.L_x_262) ;  /* 0x00000000000c0947 */ /* 0x000fea0003800000 */
[----:B------:R-:W-:-:S07]  /*0270*/  MOV R6, 0x290 ;  /* 0x0000029000067802 */ /* 0x000fce0000000f00 */
[----:B------:R-:W-:Y:S05]  /*0280*/  CALL.REL.NOINC `($__internal_4_$__cuda_sm20_rcp_rn_f32_slowpath) ;  /* 0x0000000000347944 */ /* 0x000fea0003c00000 */
[----:B------:R-:W-:Y:S05]  /*0290*/  BRA `(.L_x_263) ;  /* 0x0000000000107947 */ /* 0x000fea0003800000 */
.L_x_262:
[----:B------:R-:W0:Y:S02]  /*02a0*/  MUFU.RCP R5, R0 ;  /* 0x0000000000057308 */ /* 0x000e240000001000 */
[----:B0-----:R-:W-:-:S04]  /*02b0*/  FFMA R2, R0, R5, -1 ;  /* 0xbf80000000027423 */ /* 0x001fc80000000005 */
[----:B------:R-:W-:-:S04]  /*02c0*/  FADD.FTZ R2, -R2, -RZ ;  /* 0x800000ff02027221 */ /* 0x000fc80000010100 */
[----:B------:R-:W-:-:S07]  /*02d0*/  FFMA R5, R5, R2, R5 ;  /* 0x0000000205057223 */ /* 0x000fce0000000005 */
.L_x_263:
[----:B------:R-:W-:Y:S05]  /*02e0*/  BSYNC.RECONVERGENT B0 ;  /* 0x0000000000007941 */ /* 0x000fea0003800200 */
.L_x_261:
[----:B------:R-:W0:Y:S01]  /*02f0*/  LDCU.64 UR6, c[0x0][0x3a8] ;  /* 0x00007500ff0677ac */ /* 0x000e220008000a00 */
[----:B------:R-:W1:Y:S01]  /*0300*/  LDC.64 R6, c[0x0][0x3a0] ;  /* 0x0000e800ff067b82 */ /* 0x000e620000000a00 */
[----:B0-----:R-:W-:-:S04]  /*0310*/  VIADD R4, R4, UR6 ;  /* 0x0000000604047c36 */ /* 0x001fc80008000000 */
[----:B------:R-:W-:-:S04]  /*0320*/  IMAD R3, R3, UR7, R4 ;  /* 0x0000000703037c24 */ /* 0x000fc8000f8e0204 */
[----:B-1----:R-:W-:-:S05]  /*0330*/  IMAD.WIDE R2, R3, 0x4, R6 ;  /* 0x0000000403027825 */ /* 0x002fca00078e0206 */
[----:B------:R-:W-:Y:S01]  /*0340*/  STG.E desc[UR4][R2.64], R5 ;  /* 0x0000000502007986 */ /* 0x000fe2000c101904 */
[----:B------:R-:W-:Y:S05]  /*0350*/  EXIT ;  /* 0x000000000000794d */ /* 0x000fea0003800000 */
        .weak           $__internal_4_$__cuda_sm20_rcp_rn_f32_slowpath
        .type           $__internal_4_$__cuda_sm20_rcp_rn_f32_slowpath,@function
        .size           $__internal_4_$__cuda_sm20_rcp_rn_f32_slowpath,(.L_x_649 - $__internal_4_$__cuda_sm20_rcp_rn_f32_slowpath)
$__internal_4_$__cuda_sm20_rcp_rn_f32_slowpath:
[----:B------:R-:W-:Y:S01]  /*0360*/  SHF.L.U32 R2, R0, 0x1, RZ ;  /* 0x0000000100027819 */ /* 0x000fe200000006ff */
[----:B------:R-:W-:Y:S03]  /*0370*/  BSSY.RECONVERGENT B1, `(.L_x_264) ;  /* 0x0000030000017945 */ /* 0x000fe60003800200 */
[----:B------:R-:W-:-:S04]  /*0380*/  SHF.R.U32.HI R2, RZ, 0x18, R2 ;  /* 0x00000018ff027819 */ /* 0x000fc80000011602 */
[----:B------:R-:W-:-:S13]  /*0390*/  ISETP.NE.U32.AND P0, PT, R2, RZ, PT ;  /* 0x000000ff0200720c */ /* 0x000fda0003f05070 */
[----:B------:R-:W-:Y:S05]  /*03a0*/  @P0 BRA `(.L_x_265) ;  /* 0x0000000000280947 */ /* 0x000fea0003800000 */
[----:B------:R-:W-:-:S05]  /*03b0*/  IMAD.SHL.U32 R2, R0, 0x2, RZ ;  /* 0x0000000200027824 */ /* 0x000fca00078e00ff */
[----:B------:R-:W-:-:S13]  /*03c0*/  ISETP.NE.AND P0, PT, R2, RZ, PT ;  /* 0x000000ff0200720c */ /* 0x000fda0003f05270 */
[----:B------:R-:W-:Y:S01]  /*03d0*/  @P0 FFMA R7, R0, 1.84467440737095516160e+19, RZ ;  /* 0x5f80000000070823 */ /* 0x000fe200000000ff */
[----:B------:R-:W-:Y:S08]  /*03e0*/  @!P0 MUFU.RCP R5, R0 ;  /* 0x0000000000058308 */ /* 0x000ff00000001000 */
[----:B------:R-:W0:Y:S02]  /*03f0*/  @P0 MUFU.RCP R2, R7 ;  /* 0x0000000700020308 */ /* 0x000e240000001000 */
[----:B0-----:R-:W-:-:S04]  /*0400*/  @P0 FFMA R8, R7, R2, -1 ;  /* 0xbf80000007080423 */ /* 0x001fc80000000002 */
[----:B------:R-:W-:-:S04]  /*0410*/  @P0 FADD.FTZ R9, -R8, -RZ ;  /* 0x800000ff08090221 */ /* 0x000fc80000010100 */
[----:B------:R-:W-:-:S04]  /*0420*/  @P0 FFMA R2, R2, R9, R2 ;  /* 0x0000000902020223 */ /* 0x000fc80000000002 */
[----:B------:R-:W-:Y:S01]  /*0430*/  @P0 FFMA R5, R2, 1.84467440737095516160e+19, RZ ;  /* 0x5f80000002050823 */ /* 0x000fe200000000ff */
[----:B------:R-:W-:Y:S06]  /*0440*/  BRA `(.L_x_266) ;  /* 0x0000000000887947 */ /* 0x000fec0003800000 */
.L_x_265:
[----:B------:R-:W-:-:S05]  /*0450*/  VIADD R5, R2, 0xffffff03 ;  /* 0xffffff0302057836 */ /* 0x000fca0000000000 */
[----:B------:R-:W-:-:S13]  /*0460*/  ISETP.GT.U32.AND P0, PT, R5, 0x1, PT ;  /* 0x000000010500780c */ /* 0x000fda0003f04070 */
[----:B------:R-:W-:Y:S05]  /*0470*/  @P0 BRA `(.L_x_267) ;  /* 0x0000000000780947 */ /* 0x000fea0003800000 */
[----:B------:R-:W-:Y:S01]  /*0480*/  LOP3.LUT R7, R0, 0x7fffff, RZ, 0xc0, !PT ;  /* 0x007fffff00077812 */ /* 0x000fe200078ec0ff */
[----:B------:R-:W-:-:S03]  /*0490*/  HFMA2 R12, -RZ, RZ, 0, 1.78813934326171875e-07 ;  /* 0x00000003ff0c7431 */ /* 0x000fc600000001ff */
[----:B------:R-:W-:-:S04]  /*04a0*/  LOP3.LUT R7, R7, 0x3f800000, RZ, 0xfc, !PT ;  /* 0x3f80000007077812 */ /* 0x000fc800078efcff */
[----:B------:R-:W0:Y:S01]  /*04b0*/  MUFU.RCP R8, R7 ;  /* 0x0000000700087308 */ /* 0x000e220000001000 */
[----:B------:R-:W-:Y:S01]  /*04c0*/  SHF.L.U32 R11, R12, R5, RZ ;  /* 0x000000050c0b7219 */ /* 0x000fe200000006ff */
[----:B0-----:R-:W-:-:S04]  /*04d0*/  FFMA R9, R7, R8, -1 ;  /* 0xbf80000007097423 */ /* 0x001fc80000000008 */
[----:B------:R-:W-:-:S04]  /*04e0*/  FADD.FTZ R9, -R9, -RZ ;  /* 0x800000ff09097221 */ /* 0x000fc80000010100 */
[CCC-:B------:R-:W-:Y:S01]  /*04f0*/  FFMA.RM R10, R8.reuse, R9.reuse, R8.reuse ;  /* 0x00000009080a7223 */ /* 0x1c0fe20000004008 */
[----:B------:R-:W-:-:S04]  /*0500*/  FFMA.RP R9, R8, R9, R8 ;  /* 0x0000000908097223 */ /* 0x000fc80000008008 */
[C---:B------:R-:W-:Y:S02]  /*0510*/  LOP3.LUT R8, R10.reuse, 0x7fffff, RZ, 0xc0, !PT ;  /* 0x007fffff0a087812 */ /* 0x040fe400078ec0ff */
[----:B------:R-:W-:Y:S02]  /*0520*/  FSETP.NEU.FTZ.AND P0, PT, R10, R9, PT ;  /* 0x000000090a00720b */ /* 0x000fe40003f1d000 */
[----:B------:R-:W-:Y:S02]  /*0530*/  LOP3.LUT R8, R8, 0x800000, RZ, 0xfc, !PT ;  /* 0x0080000008087812 */ /* 0x000fe400078efcff */
[----:B------:R-:W-:Y:S02]  /*0540*/  SEL R9, RZ, 0xffffffff, !P0 ;  /* 0xffffffffff097807 */ /* 0x000fe40004000000 */
[----:B------:R-:W-:-:S03]  /*0550*/  LOP3.LUT R10, R11, R8, RZ, 0xc0, !PT ;  /* 0x000000080b0a7212 */ /* 0x000fc600078ec0ff */
[----:B------:R-:W-:Y:S01]  /*0560*/  IMAD.MOV R9, RZ, RZ, -R9 ;  /* 0x000000ffff097224 */ /* 0x000fe200078e0a09 */
[----:B------:R-:W-:-:S04]  /*0570*/  SHF.R.U32.HI R10, RZ, R5, R10 ;  /* 0x00000005ff0a7219 */ /* 0x000fc8000001160a */
[----:B------:R-:W-:Y:S02]  /*0580*/  LOP3.LUT P1, RZ, R9, R5, R8, 0xf8, !PT ;  /* 0x0000000509ff7212 */ /* 0x000fe4000782f808 */
[C---:B------:R-:W-:Y:S02]  /*0590*/  LOP3.LUT P0, RZ, R10.reuse, 0x1, RZ, 0xc0, !PT ;  /* 0x000000010aff7812 */ /* 0x040fe4000780c0ff */
[----:B------:R-:W-:-:S04]  /*05a0*/  LOP3.LUT P2, RZ, R10, 0x2, RZ, 0xc0, !PT ;  /* 0x000000020aff7812 */ /* 0x000fc8000784c0ff */
[----:B------:R-:W-:Y:S02]  /*05b0*/  PLOP3.LUT P0, PT, P0, P1, P2, 0xe0, 0x0 ;  /* 0x000000000000781c */ /* 0x000fe40000703c20 */
[----:B------:R-:W-:Y:S02]  /*05c0*/  LOP3.LUT P1, RZ, R0, 0x7fffff, RZ, 0xc0, !PT ;  /* 0x007fffff00ff7812 */ /* 0x000fe4000782c0ff */
[----:B------:R-:W-:-:S05]  /*05d0*/  SEL R5, RZ, 0x1, !P0 ;  /* 0x00000001ff057807 */ /* 0x000fca0004000000 */
[----:B------:R-:W-:-:S05]  /*05e0*/  IMAD.MOV R5, RZ, RZ, -R5 ;  /* 0x000000ffff057224 */ /* 0x000fca00078e0a05 */
[----:B------:R-:W-:Y:S02]  /*05f0*/  ISETP.GE.AND P0, PT, R5, RZ, PT ;  /* 0x000000ff0500720c */ /* 0x000fe40003f06270 */
[----:B------:R-:W-:-:S04]  /*0600*/  IADD3 R5, PT, PT, R2, -0xfc, RZ ;  /* 0xffffff0402057810 */ /* 0x000fc80007ffe0ff */
[----:B------:R-:W-:-:S07]  /*0610*/  SHF.R.U32.HI R5, RZ, R5, R8 ;  /* 0x00000005ff057219 */ /* 0x000fce0000011608 */
[----:B------:R-:W-:-:S04]  /*0620*/  @!P0 VIADD R5, R5, 0x1 ;  /* 0x0000000105058836 */ /* 0x000fc80000000000 */
[----:B------:R-:W-:-:S05]  /*0630*/  @!P1 IMAD.SHL.U32 R5, R5, 0x2, RZ ;  /* 0x0000000205059824 */ /* 0x000fca00078e00ff */
[----:B------:R-:W-:Y:S01]  /*0640*/  LOP3.LUT R5, R5, 0x80000000, R0, 0xf8, !PT ;  /* 0x8000000005057812 */ /* 0x000fe200078ef800 */
[----:B------:R-:W-:Y:S06]  /*0650*/  BRA `(.L_x_266) ;  /* 0x0000000000047947 */ /* 0x000fec0003800000 */
.L_x_267:
[----:B------:R0:W1:Y:S02]  /*0660*/  MUFU.RCP R5, R0 ;  /* 0x0000000000057308 */ /* 0x0000640000001000 */
.L_x_266:
[----:B------:R-:W-:Y:S05]  /*0670*/  BSYNC.RECONVERGENT B1 ;  /* 0x0000000000017941 */ /* 0x000fea0003800200 */
.L_x_264:
[----:B------:R-:W-:-:S04]  /*0680*/  MOV R7, 0x0 ;  /* 0x0000000000077802 */ /* 0x000fc80000000f00 */
[----:B01----:R-:W-:Y:S05]  /*0690*/  RET.REL.NODEC R6 `(uplo_inv) ;  /* 0xfffffff806587950 */ /* 0x003fea0003c3ffff */
.L_x_268:
        /* <DEDUP_REMOVED lines=14> */
.L_x_649:


//--------------------- .text.uplo_div            --------------------------
	.section	.text.uplo_div,"ax",@progbits
	.align	128
        .global         uplo_div
        .type           uplo_div,@function
        .size           uplo_div,(.L_x_650 - uplo_div)
        .other          uplo_div,@"STO_CUDA_ENTRY STV_DEFAULT"
uplo_div:
.text.uplo_div:
        /* <DEDUP_REMOVED lines=23> */
.L_x_269:
[----:B------:R-:W0:Y:S02]  /*0170*/  LDCU UR6, c[0x0][0x388] ;  /* 0x00007100ff0677ac */ /* 0x000e240008000800 */
[----:B0-----:R-:W-:Y:S02]  /*0180*/  IMAD R0, R2, UR6, RZ ;  /* 0x0000000602007c24 */ /* 0x001fe4000f8e02ff */
[----:B------:R-:W-:-:S05]  /*0190*/  IMAD R3, R5, UR6, RZ ;  /* 0x0000000605037c24 */ /* 0x000fca000f8e02ff */
[----:B------:R-:W-:-:S13]  /*01a0*/  ISETP.GE.AND P0, PT, R0, R3, PT ;  /* 0x000000030000720c */ /* 0x000fda0003f06270 */
[----:B------:R-:W-:Y:S05]  /*01b0*/  @!P0 EXIT ;  /* 0x000000000000894d */ /* 0x000fea0003800000 */
.L_x_270:
[----:B------:R-:W0:Y:S01]  /*01c0*/  LDCU.64 UR6, c[0x0][0x3a8] ;  /* 0x00007500ff0677ac */ /* 0x000e220008000a00 */
[----:B------:R-:W1:Y:S08]  /*01d0*/  LDC.64 R8, c[0x0][0x3a0] ;  /* 0x0000e800ff087b82 */ /* 0x000e700000000a00 */
[----:B------:R-:W2:Y:S01]  /*01e0*/  LDC.64 R6, c[0x0][0x390] ;  /* 0x0000e400ff067b82 */ /* 0x000ea20000000a00 */
[----:B0-----:R-:W-:-:S04]  /*01f0*/  VIADD R0, R2, UR6 ;  /* 0x0000000602007c36 */ /* 0x001fc80008000000 */
[----:B------:R-:W-:Y:S01]  /*0200*/  IMAD R3, R5, UR7, R0 ;  /* 0x0000000705037c24 */ /* 0x000fe2000f8e0200 */
[----:B------:R-:W0:Y:S03]  /*0210*/  LDCU.64 UR6, c[0x0][0x398] ;  /* 0x00007300ff0677ac */ /* 0x000e260008000a00 */
[----:B-1----:R-:W-:-:S06]  /*0220*/  IMAD.WIDE R8, R3, 0x4, R8 ;  /* 0x0000000403087825 */ /* 0x002fcc00078e0208 */
[----:B------:R-:W3:Y:S01]  /*0230*/  LDG.E R9, desc[UR4][R8.64] ;  /* 0x0000000408097981 */ /* 0x000ee2000c1e1900 */
[----:B0-----:R-:W-:-:S04]  /*0240*/  VIADD R0, R2, UR6 ;  /* 0x0000000602007c36 */ /* 0x001fc80008000000 */
[----:B------:R-:W-:-:S04]  /*0250*/  IMAD R3, R5, UR7, R0 ;  /* 0x0000000705037c24 */ /* 0x000fc8000f8e0200 */
[----:B--2---:R-:W-:-:S05]  /*0260*/  IMAD.WIDE R6, R3, 0x4, R6 ;  /* 0x0000000403067825 */ /* 0x004fca00078e0206 */
[----:B------:R-:W2:Y:S01]  /*0270*/  LDG.E R0, desc[UR4][R6.64] ;  /* 0x0000000406007981 */ /* 0x000ea2000c1e1900 */
[----:B------:R-:W-:Y:S01]  /*0280*/  BSSY.RECONVERGENT B0, `(.L_x_271) ;  /* 0x000000c000007945 */ /* 0x000fe20003800200 */
[----:B---3--:R-:W0:Y:S02]  /*0290*/  MUFU.RCP R4, R9 ;  /* 0x0000000900047308 */ /* 0x008e240000001000 */
[----:B0-----:R-:W-:-:S04]  /*02a0*/  FFMA R3, -R9, R4, 1 ;  /* 0x3f80000009037423 */ /* 0x001fc80000000104 */
[----:B------:R-:W-:Y:S02]  /*02b0*/  FFMA R3, R4, R3, R4 ;  /* 0x0000000304037223 */ /* 0x000fe40000000004 */
[----:B--2---:R-:W0:Y:S02]  /*02c0*/  FCHK P0, R0, R9 ;  /* 0x0000000900007302 */ /* 0x004e240000000000 */
[----:B------:R-:W-:-:S04]  /*02d0*/  FFMA R4, R0, R3, RZ ;  /* 0x0000000300047223 */ /* 0x000fc800000000ff */
[----:B------:R-:W-:-:S04]  /*02e0*/  FFMA R10, -R9, R4, R0 ;  /* 0x00000004090a7223 */ /* 0x000fc80000000100 */
[----:B------:R-:W-:Y:S01]  /*02f0*/  FFMA R11, R3, R10, R4 ;  /* 0x0000000a030b7223 */ /* 0x000fe20000000004 */
[----:B0-----:R-:W-:Y:S06]  /*0300*/  @!P0 BRA `(.L_x_272) ;  /* 0x00000000000c8947 */ /* 0x001fec0003800000 */
[----:B------:R-:W-:-:S07]  /*0310*/  MOV R4, 0x330 ;  /* 0x0000033000047802 */ /* 0x000fce0000000f00 */
[----:B------:R-:W-:Y:S05]  /*0320*/  CALL.REL.NOINC `($__internal_5_$__cuda_sm3x_div_rn_noftz_f32_slowpath) ;  /* 0x0000000000247944 */ /* 0x000fea0003c00000 */
[----:B------:R-:W-:-:S07]  /*0330*/  IMAD.MOV.U32 R11, RZ, RZ, R0 ;  /* 0x000000ffff0b7224 */ /* 0x000fce00078e0000 */
.L_x_272:
[----:B------:R-:W-:Y:S05]  /*0340*/  BSYNC.RECONVERGENT B0 ;  /* 0x0000000000007941 */ /* 0x000fea0003800200 */
.L_x_271:
[----:B------:R-:W0:Y:S01]  /*0350*/  LDCU.64 UR6, c[0x0][0x3b8] ;  /* 0x00007700ff0677ac */ /* 0x000e220008000a00 */
[----:B------:R-:W1:Y:S01]  /*0360*/  LDC.64 R6, c[0x0][0x3b0] ;  /* 0x0000ec00ff067b82 */ /* 0x000e620000000a00 */
[----:B0-----:R-:W-:-:S04]  /*0370*/  VIADD R2, R2, UR6 ;  /* 0x0000000602027c36 */ /* 0x001fc80008000000 */
[----:B------:R-:W-:-:S04]  /*0380*/  IMAD R3, R5, UR7, R2 ;  /* 0x0000000705037c24 */ /* 0x000fc8000f8e0202 */
[----:B-1----:R-:W-:-:S05]  /*0390*/  IMAD.WIDE R2, R3, 0x4, R6 ;  /* 0x0000000403027825 */ /* 0x002fca00078e0206 */
[----:B------:R-:W-:Y:S01]  /*03a0*/  STG.E desc[UR4][R2.64], R11 ;  /* 0x0000000b02007986 */ /* 0x000fe2000c101904 */
[----:B------:R-:W-:Y:S05]  /*03b0*/  EXIT ;  /* 0x000000000000794d */ /* 0x000fea0003800000 */
        .weak           $__internal_5_$__cuda_sm3x_div_rn_noftz_f32_slowpath
        .type           $__internal_5_$__cuda_sm3x_div_rn_noftz_f32_slowpath,@function
        .size           $__internal_5_$__cuda_sm3x_div_rn_noftz_f32_slowpath,(.L_x_650 - $__internal_5_$__cuda_sm3x_div_rn_noftz_f32_slowpath)
$__internal_5_$__cuda_sm3x_div_rn_noftz_f32_slowpath:
[----:B------:R-:W-:Y:S01]  /*03c0*/  SHF.R.U32.HI R6, RZ, 0x17, R9 ;  /* 0x00000017ff067819 */ /* 0x000fe20000011609 */
[----:B------:R-:W-:Y:S01]  /*03d0*/  BSSY.RECONVERGENT B1, `(.L_x_273) ;  /* 0x0000064000017945 */ /* 0x000fe20003800200 */
[--C-:B------:R-:W-:Y:S01]  /*03e0*/  SHF.R.U32.HI R3, RZ, 0x17, R0.reuse ;  /* 0x00000017ff037819 */ /* 0x100fe20000011600 */
[----:B------:R-:W-:Y:S01]  /*03f0*/  IMAD.MOV.U32 R8, RZ, RZ, R0 ;  /* 0x000000ffff087224 */ /* 0x000fe200078e0000 */
[----:B------:R-:W-:Y:S02]  /*0400*/  LOP3.LUT R7, R6, 0xff, RZ, 0xc0, !PT ;  /* 0x000000ff06077812 */ /* 0x000fe400078ec0ff */
[----:B------:R-:W-:-:S03]  /*0410*/  LOP3.LUT R6, R3, 0xff, RZ, 0xc0, !PT ;  /* 0x000000ff03067812 */ /* 0x000fc600078ec0ff */
[----:B------:R-:W-:Y:S02]  /*0420*/  VIADD R12, R7, 0xffffffff ;  /* 0xffffffff070c7836 */ /* 0x000fe40000000000 */
[----:B------:R-:W-:-:S03]  /*0430*/  VIADD R11, R6, 0xffffffff ;  /* 0xffffffff060b7836 */ /* 0x000fc60000000000 */
[----:B------:R-:W-:-:S04]  /*0440*/  ISETP.GT.U32.AND P0, PT, R12, 0xfd, PT ;  /* 0x000000fd0c00780c */ /* 0x000fc80003f04070 */
[----:B------:R-:W-:-:S13]  /*0450*/  ISETP.GT.U32.OR P0, PT, R11, 0xfd, P0 ;  /* 0x000000fd0b00780c */ /* 0x000fda0000704470 */
[----:B------:R-:W-:Y:S01]  /*0460*/  @!P0 IMAD.MOV.U32 R10, RZ, RZ, RZ ;  /* 0x000000ffff0a8224 */ /* 0x000fe200078e00ff */
[----:B------:R-:W-:Y:S06]  /*0470*/  @!P0 BRA `(.L_x_274) ;  /* 0x0000000000608947 */ /* 0x000fec0003800000 */
[----:B------:R-:W-:Y:S01]  /*0480*/  FSETP.GTU.FTZ.AND P0, PT, |R0|, +INF , PT ;  /* 0x7f8000000000780b */ /* 0x000fe20003f1c200 */
[----:B------:R-:W-:Y:S01]  /*0490*/  IMAD.MOV.U32 R3, RZ, RZ, R9 ;  /* 0x000000ffff037224 */ /* 0x000fe200078e0009 */
        /* <DEDUP_REMOVED lines=20> */
[----:B------:R-:W-:-:S03]  /*05e0*/  @!P1 FFMA R9, R3, 1.84467440737095516160e+19, RZ ;  /* 0x5f80000003099823 */ /* 0x000fc600000000ff */
[----:B------:R-:W-:-:S07]  /*05f0*/  @!P1 IADD3 R10, PT, PT, R10, 0x40, RZ ;  /* 0x000000400a0a9810 */ /* 0x000fce0007ffe0ff */
.L_x_274:
[----:B------:R-:W-:Y:S01]  /*0600*/  LEA R0, R7, 0xc0800000, 0x17 ;  /* 0xc080000007007811 */ /* 0x000fe200078eb8ff */
[----:B------:R-:W-:Y:S01]  /*0610*/  VIADD R6, R6, 0xffffff81 ;  /* 0xffffff8106067836 */ /* 0x000fe20000000000 */
[----:B------:R-:W-:Y:S03]  /*0620*/  BSSY.RECONVERGENT B2, `(.L_x_279) ;  /* 0x0000035000027945 */ /* 0x000fe60003800200 */
        /* <DEDUP_REMOVED lines=32> */
[C---:B------:R-:W-:Y:S01]  /*0830*/  VIADD R8, R9.reuse, 0x20 ;  /* 0x0000002009087836 */ /* 0x040fe20000000000 */
[----:B------:R-:W-:Y:S02]  /*0840*/  IADD3 R9, PT, PT, -R9, RZ, RZ ;  /* 0x000000ff09097210 */ /* 0x000fe40007ffe1ff */
[----:B------:R-:W-:-:S02]  /*0850*/  LOP3.LUT R7, R7, 0x800000, RZ, 0xfc, !PT ;  /* 0x0080000007077812 */ /* 0x000fc400078efcff */
[----:B------:R-:W-:Y:S02]  /*0860*/  FSETP.NEU.FTZ.AND P0, PT, R3, R6, PT ;  /* 0x000000060300720b */ /* 0x000fe40003f1d000 */
[----:B------:R-:W-:Y:S02]  /*0870*/  SHF.L.U32 R8, R7, R8, RZ ;  /* 0x0000000807087219 */ /* 0x000fe400000006ff */
[----:B------:R-:W-:Y:S02]  /*0880*/  SEL R6, R9, RZ, P2 ;  /* 0x000000ff09067207 */ /* 0x000fe40001000000 */
[----:B------:R-:W-:Y:S02]  /*0890*/  ISETP.NE.AND P1, PT, R8, RZ, P1 ;  /* 0x000000ff0800720c */ /* 0x000fe40000f25270 */
[----:B------:R-:W-:Y:S02]  /*08a0*/  SHF.R.U32.HI R6, RZ, R6, R7 ;  /* 0x00000006ff067219 */ /* 0x000fe40000011607 */
[----:B------:R-:W-:-:S02]  /*08b0*/  PLOP3.LUT P0, PT, P0, P1, PT, 0xf8, 0x8f ;  /* 0x00000000008f781c */ /* 0x000fc40000703f70 */
[----:B------:R-:W-:Y:S02]  /*08c0*/  SHF.R.U32.HI R8, RZ, 0x1, R6 ;  /* 0x00000001ff087819 */ /* 0x000fe40000011606 */
[----:B------:R-:W-:-:S04]  /*08d0*/  SEL R3, RZ, 0x1, !P0 ;  /* 0x00000001ff037807 */ /* 0x000fc80004000000 */
[----:B------:R-:W-:-:S04]  /*08e0*/  LOP3.LUT R3, R3, 0x1, R8, 0xf8, !PT ;  /* 0x0000000103037812 */ /* 0x000fc800078ef808 */
[----:B------:R-:W-:-:S05]  /*08f0*/  LOP3.LUT R3, R3, R6, RZ, 0xc0, !PT ;  /* 0x0000000603037212 */ /* 0x000fca00078ec0ff */
[----:B------:R-:W-:-:S05]  /*0900*/  IMAD.IADD R3, R8, 0x1, R3 ;  /* 0x0000000108037824 */ /* 0x000fca00078e0203 */
[----:B------:R-:W-:Y:S01]  /*0910*/  LOP3.LUT R0, R3, R0, RZ, 0xfc, !PT ;  /* 0x0000000003007212 */ /* 0x000fe200078efcff */
[----:B------:R-:W-:Y:S06]  /*0920*/  BRA `(.L_x_282) ;  /* 0x0000000000107947 */ /* 0x000fec0003800000 */
.L_x_281:
[----:B------:R-:W-:-:S04]  /*0930*/  LOP3.LUT R0, R0, 0x80000000, RZ, 0xc0, !PT ;  /* 0x8000000000007812 */ /* 0x000fc800078ec0ff */
[----:B------:R-:W-:Y:S01]  /*0940*/  LOP3.LUT R0, R0, 0x7f800000, RZ, 0xfc, !PT ;  /* 0x7f80000000007812 */ /* 0x000fe200078efcff */
[----:B------:R-:W-:Y:S06]  /*0950*/  BRA `(.L_x_282) ;  /* 0x0000000000047947 */ /* 0x000fec0003800000 */
.L_x_280:
[----:B------:R-:W-:-:S07]  /*0960*/  IMAD R0, R7, 0x800000, R0 ;  /* 0x0080000007007824 */ /* 0x000fce00078e0200 */
.L_x_282:
[----:B------:R-:W-:Y:S05]  /*0970*/  BSYNC.RECONVERGENT B2 ;  /* 0x0000000000027941 */ /* 0x000fea0003800200 */
.L_x_279:
[----:B------:R-:W-:Y:S05]  /*0980*/  BRA `(.L_x_283) ;  /* 0x0000000000207947 */ /* 0x000fea0003800000 */
.L_x_278:
[----:B------:R-:W-:-:S04]  /*0990*/  LOP3.LUT R0, R9, 0x80000000, R8, 0x48, !PT ;  /* 0x8000000009007812 */ /* 0x000fc800078e4808 */
[----:B------:R-:W-:Y:S01]  /*09a0*/  LOP3.LUT R0, R0, 0x7f800000, RZ, 0xfc, !PT ;  /* 0x7f80000000007812 */ /* 0x000fe200078efcff */
[----:B------:R-:W-:Y:S06]  /*09b0*/  BRA `(.L_x_283) ;  /* 0x0000000000147947 */ /* 0x000fec0003800000 */
.L_x_277:
[----:B------:R-:W-:Y:S01]  /*09c0*/  LOP3.LUT R0, R9, 0x80000000, R8, 0x48, !PT ;  /* 0x8000000009007812 */ /* 0x000fe200078e4808 */
[----:B------:R-:W-:Y:S06]  /*09d0*/  BRA `(.L_x_283) ;  /* 0x00000000000c7947 */ /* 0x000fec0003800000 */
.L_x_276:
[----:B------:R-:W0:Y:S01]  /*09e0*/  MUFU.RSQ R0, -QNAN ;  /* 0xffc0000000007908 */ /* 0x000e220000001400 */
[----:B------:R-:W-:Y:S05]  /*09f0*/  BRA `(.L_x_283) ;  /* 0x0000000000047947 */ /* 0x000fea0003800000 */
.L_x_275:
[----:B------:R-:W-:-:S07]  /*0a00*/  FADD.FTZ R0, R0, R3 ;  /* 0x0000000300007221 */ /* 0x000fce0000010000 */
.L_x_283:
[----:B------:R-:W-:Y:S05]  /*0a10*/  BSYNC.RECONVERGENT B1 ;  /* 0x0000000000017941 */ /* 0x000fea0003800200 */
.L_x_273:
[----:B------:R-:W-:Y:S02]  /*0a20*/  IMAD.MOV.U32 R6, RZ, RZ, R4 ;  /* 0x000000ffff067224 */ /* 0x000fe400078e0004 */
[----:B------:R-:W-:-:S04]  /*0a30*/  IMAD.MOV.U32 R7, RZ, RZ, 0x0 ;  /* 0x00000000ff077424 */ /* 0x000fc800078e00ff */
[----:B0-----:R-:W-:Y:S05]  /*0a40*/  RET.REL.NODEC R6 `(uplo_div) ;  /* 0xfffffff4066c7950 */ /* 0x001fea0003c3ffff */
.L_x_284:
        /* <DEDUP_REMOVED lines=11> */
.L_x_650:


//--------------------- .text.uplo_mul            --------------------------
	.section	.text.uplo_mul,"ax",@progbits
	.align	128
        .global         uplo_mul
        .type           uplo_mul,@function
        .size           uplo_mul,(.L_x_718 - uplo_mul)
        .other          uplo_mul,@"STO_CUDA_ENTRY STV_DEFAULT"
uplo_mul:
.text.uplo_mul:
        /* <DEDUP_REMOVED lines=23> */
.L_x_285:
[----:B------:R-:W0:Y:S02]  /*0170*/  LDCU UR6, c[0x0][0x388] ;  /* 0x00007100ff0677ac */ /* 0x000e240008000800 */
[----:B0-----:R-:W-:Y:S02]  /*0180*/  IMAD R2, R0, UR6, RZ ;  /* 0x0000000600027c24 */ /* 0x001fe4000f8e02ff */
[----:B------:R-:W-:-:S05]  /*0190*/  IMAD R3, R9, UR6, RZ ;  /* 0x0000000609037c24 */ /* 0x000fca000f8e02ff */
[----:B------:R-:W-:-:S13]  /*01a0*/  ISETP.GE.AND P0, PT, R2, R3, PT ;  /* 0x000000030200720c */ /* 0x000fda0003f06270 */
[----:B------:R-:W-:Y:S05]  /*01b0*/  @!P0 EXIT ;  /* 0x000000000000894d */ /* 0x000fea0003800000 */
.L_x_286:
        /* <DEDUP_REMOVED lines=16> */
[----:B-1----:R-:W-:-:S04]  /*02c0*/  IMAD.WIDE R6, R9, 0x4, R6 ;  /* 0x0000000409067825 */ /* 0x002fc800078e0206 */
[----:B--2---:R-:W-:-:S05]  /*02d0*/  FMUL R9, R2, R5 ;  /* 0x0000000502097220 */ /* 0x004fca0000400000 */
[----:B------:R-:W-:Y:S01]  /*02e0*/  STG.E desc[UR4][R6.64], R9 ;  /* 0x0000000906007986 */ /* 0x000fe2000c101904 */
[----:B------:R-:W-:Y:S05]  /*02f0*/  EXIT ;  /* 0x000000000000794d */ /* 0x000fea0003800000 */
.L_x_287:
        /* <DEDUP_REMOVED lines=16> */
.L_x_718:


//--------------------- .text.uplo_sqr            --------------------------
	.section	.text.uplo_sqr,"ax",@progbits
	.align	128
        .global         uplo_sqr
        .type           uplo_sqr,@function
        .size           uplo_sqr,(.L_x_719 - uplo_sqr)
        .other          uplo_sqr,@"STO_CUDA_ENTRY STV_DEFAULT"
uplo_sqr:
.text.uplo_sqr:
        /* <DEDUP_REMOVED lines=23> */
.L_x_288:
[----:B------:R-:W0:Y:S02]  /*0170*/  LDCU UR6, c[0x0][0x388] ;  /* 0x00007100ff0677ac */ /* 0x000e240008000800 */
[----:B0-----:R-:W-:Y:S02]  /*0180*/  IMAD R2, R0, UR6, RZ ;  /* 0x0000000600027c24 */ /* 0x001fe4000f8e02ff */
[----:B------:R-:W-:-:S05]  /*0190*/  IMAD R3, R7, UR6, RZ ;  /* 0x0000000607037c24 */ /* 0x000fca000f8e02ff */
[----:B------:R-:W-:-:S13]  /*01a0*/  ISETP.GE.AND P0, PT, R2, R3, PT ;  /* 0x000000030200720c */ /* 0x000fda0003f06270 */
[----:B------:R-:W-:Y:S05]  /*01b0*/  @!P0 EXIT ;  /* 0x000000000000894d */ /* 0x000fea0003800000 */
.L_x_289:
        /* <DEDUP_REMOVED lines=11> */
[----:B--2---:R-:W-:-:S05]  /*0270*/  FMUL R7, R2, R2 ;  /* 0x0000000202077220 */ /* 0x004fca0000400000 */
[----:B------:R-:W-:Y:S01]  /*0280*/  STG.E desc[UR4][R4.64], R7 ;  /* 0x0000000704007986 */ /* 0x000fe2000c101904 */
[----:B------:R-:W-:Y:S05]  /*0290*/  EXIT ;  /* 0x000000000000794d */ /* 0x000fea0003800000 */
.L_x_290:
        /* <DEDUP_REMOVED lines=14> */
.L_x_719:


//--------------------- .text.ge_elu              --------------------------
	.section	.text.ge_elu,"ax",@progbits
	.align	128
        .global         ge_elu
        .type           ge_elu,@function
        .size           ge_elu,(.L_x_720 - ge_elu)
        .other          ge_elu,@"STO_CUDA_ENTRY STV_DEFAULT"
ge_elu:
.text.ge_elu:
[----:B------:R-:W-:Y:S01]  /*0000*/  LDC R1, c[0x0][0x37c] ;  /* 0x0000df00ff017b82 */ /* 0x000fe20000000800 */
[----:B------:R-:W0:Y:S07]  /*0010*/  S2R R5, SR_TID.Y ;  /* 0x0000000000057919 */ /* 0x000e2e0000002200 */
[----:B------:R-:W1:Y:S01]  /*0020*/  LDC R2, c[0x0][0x360] ;  /* 0x0000d800ff027b82 */ /* 0x000e620000000800 */
[----:B------:R-:W2:Y:S01]  /*0030*/  LDCU.64 UR6, c[0x0][0x380] ;  /* 0x00007000ff0677ac */ /* 0x000ea20008000a00 */
[----:B------:R-:W1:Y:S06]  /*0040*/  S2R R3, SR_TID.X ;  /* 0x0000000000037919 */ /* 0x000e6c0000002100 */
[----:B------:R-:W0:Y:S08]  /*0050*/  S2UR UR5, SR_CTAID.Y ;  /* 0x00000000000579c3 */ /* 0x000e300000002600 */
[----:B------:R-:W0:Y:S08]  /*0060*/  LDC R0, c[0x0][0x364] ;  /* 0x0000d900ff007b82 */ /* 0x000e300000000800 */
[----:B------:R-:W1:Y:S01]  /*0070*/  S2UR UR4, SR_CTAID.X ;  /* 0x00000000000479c3 */ /* 0x000e620000002500 */
[----:B0-----:R-:W-:-:S05]  /*0080*/  IMAD R0, R0, UR5, R5 ;  /* 0x0000000500007c24 */ /* 0x001fca000f8e0205 */
[----:B--2---:R-:W-:Y:S01]  /*0090*/  ISETP.GE.AND P0, PT, R0, UR7, PT ;  /* 0x0000000700007c0c */ /* 0x004fe2000bf06270 */
[----:B-1----:R-:W-:-:S05]  /*00a0*/  IMAD R2, R2, UR4, R3 ;  /* 0x0000000402027c24 */ /* 0x002fca000f8e0203 */
[----:B------:R-:W-:-:S13]  /*00b0*/  ISETP.GE.OR P0, PT, R2, UR6, P0 ;  /* 0x0000000602007c0c */ /* 0x000fda0008706670 */
[----:B------:R-:W-:Y:S05]  /*00c0*/  @P0 EXIT ;  /* 0x000000000000094d */ /* 0x000fea0003800000 */
[----:B------:R-:W0:Y:S01]  /*00d0*/  LDCU.64 UR6, c[0x0][0x398] ;  /* 0x00007300ff0677ac */ /* 0x000e220008000a00 */
[----:B------:R-:W1:Y:S01]  /*00e0*/  LDC.64 R4, c[0x0][0x390] ;  /* 0x0000e400ff047b82 */ /* 0x000e620000000a00 */
[----:B------:R-:W2:Y:S01]  /*00f0*/  LDCU.64 UR4, c[0x0][0x358] ;  /* 0x00006b00ff0477ac */ /* 0x000ea20008000a00 */
[----:B------:R-:W3:Y:S01]  /*0100*/  LDCU.64 UR8, c[0x0][0x3a8] ;  /* 0x00007500ff0877ac */ /* 0x000ee20008000a00 */
[----:B0-----:R-:W-:Y:S01]  /*0110*/  IADD3 R3, PT, PT, R2, UR6, RZ ;  /* 0x0000000602037c10 */ /* 0x001fe2000fffe0ff */
[----:B------:R-:W0:Y:S04]  /*0120*/  LDCU UR6, c[0x0][0x388] ;  /* 0x00007100ff0677ac */ /* 0x000e280008000800 */
[----:B------:R-:W-:-:S04]  /*0130*/  IMAD R3, R0, UR7, R3 ;  /* 0x0000000700037c24 */ /* 0x000fc8000f8e0203 */
[----:B-1----:R-:W-:-:S05]  /*0140*/  IMAD.WIDE R4, R3, 0x4, R4 ;  /* 0x0000000403047825 */ /* 0x002fca00078e0204 */
[----:B--2---:R1:W2:Y:S02]  /*0150*/  LDG.E R3, desc[UR4][R4.64] ;  /* 0x0000000404037981 */ /* 0x0042a4000c1e1900 */
[----:B-1----:R-:W-:Y:S02]  /*0160*/  HFMA2 R4, -RZ, RZ, 0.83837890625, -4044 ;  /* 0x3ab5ebe6ff047431 */ /* 0x002fe400000001ff */
[C---:B--2---:R-:W-:Y:S01]  /*0170*/  FMUL R6, R3.reuse, 1.4426950216293334961 ;  /* 0x3fb8aa3b03067820 */ /* 0x044fe20000400000 */
[----:B------:R-:W-:-:S05]  /*0180*/  FSETP.GEU.AND P0, PT, |R3|, 0.40999999642372131348, PT ;  /* 0x3ed1eb850300780b */ /* 0x000fca0003f0e200 */
[----:B------:R-:W1:Y:S02]  /*0190*/  FRND R6, R6 ;  /* 0x0000000600067307 */ /* 0x000e640000201000 */
[----:B-1----:R-:W-:-:S04]  /*01a0*/  FSEL R8, R6, RZ, P0 ;  /* 0x000000ff06087208 */ /* 0x002fc80000000000 */
[C---:B------:R-:W-:Y:S01]  /*01b0*/  FSETP.NEU.AND P1, PT, R8.reuse, 128, PT ;  /* 0x430000000800780b */ /* 0x040fe20003f2d000 */
[----:B------:R-:W-:-:S03]  /*01c0*/  FFMA R7, R8, -0.693145751953125, R3 ;  /* 0xbf31720008077823 */ /* 0x000fc60000000003 */
[C---:B------:R-:W-:Y:S01]  /*01d0*/  FSEL R9, R8.reuse, 127, P1 ;  /* 0x42fe000008097808 */ /* 0x040fe20000800000 */
[----:B------:R-:W-:-:S03]  /*01e0*/  FFMA R7, R8, -1.428606765330187045e-06, R7 ;  /* 0xb5bfbe8e08077823 */ /* 0x000fc60000000007 */
[C---:B------:R-:W-:Y:S01]  /*01f0*/  FSETP.GEU.AND P0, PT, R9.reuse, -126, PT ;  /* 0xc2fc00000900780b */ /* 0x040fe20003f0e000 */
[----:B------:R-:W-:Y:S01]  /*0200*/  FMUL R10, R9, 0.5 ;  /* 0x3f000000090a7820 */ /* 0x000fe20000400000 */
        /* <DEDUP_REMOVED lines=9> */
[----:B---3--:R-:W-:Y:S01]  /*02a0*/  IADD3 R7, PT, PT, R2, UR8, RZ ;  /* 0x0000000802077c10 */ /* 0x008fe2000fffe0ff */
[----:B-1----:R-:W-:Y:S01]  /*02b0*/  @!P0 FMUL R5, R5, R5 ;  /* 0x0000000505058220 */ /* 0x002fe20000400000 */
[----:B------:R-:W-:-:S03]  /*02c0*/  FSETP.NEU.AND P0, PT, R3, RZ, PT ;  /* 0x000000ff0300720b */ /* 0x000fc60003f0d000 */
[----:B------:R-:W-:Y:S02]  /*02d0*/  IMAD R7, R0, UR9, R7 ;  /* 0x0000000900077c24 */ /* 0x000fe4000f8e0207 */
        /* <DEDUP_REMOVED lines=13> */
.L_x_291:
        /* <DEDUP_REMOVED lines=13> */
.L_x_720:


//--------------------- .text.ge_relu             --------------------------
	.section	.text.ge_relu,"ax",@progbits
	.align	128
        .global         ge_relu
        .type           ge_relu,@function
        .size           ge_relu,(.L_x_721 - ge_relu)
        .other          ge_relu,@"STO_CUDA_ENTRY STV_DEFAULT"
ge_relu:
.text.ge_relu:
        /* <DEDUP_REMOVED lines=20> */
[----:B-1----:R-:W-:Y:S02]  /*0140*/  IMAD.WIDE R2, R5, 0x4, R2 ;  /* 0x0000000405027825 */ /* 0x002fe400078e0202 */
[----:B------:R-:W1:Y:S04]  /*0150*/  LDC.64 R4, c[0x0][0x3a0] ;  /* 0x0000e800ff047b82 */ /* 0x000e680000000a00 */
[----:B--2---:R-:W0:Y:S01]  /*0160*/  LDG.E R2, desc[UR4][R2.64] ;  /* 0x0000000402027981 */ /* 0x004e22000c1e1900 */
[----:B---3--:R-:W-:-:S05]  /*0170*/  IADD3 R7, PT, PT, R0, UR8, RZ ;  /* 0x0000000800077c10 */ /* 0x008fca000fffe0ff */
[----:B------:R-:W-:-:S04]  /*0180*/  IMAD R9, R6, UR9, R7 ;  /* 0x0000000906097c24 */ /* 0x000fc8000f8e0207 */
[----:B-1----:R-:W-:-:S04]  /*0190*/  IMAD.WIDE R4, R9, 0x4, R4 ;  /* 0x0000000409047825 */ /* 0x002fc800078e0204 */
[----:B0-----:R-:W-:-:S05]  /*01a0*/  FMUL R7, R2, UR6 ;  /* 0x0000000602077c20 */ /* 0x001fca0008400000 */
[----:B------:R-:W-:-:S05]  /*01b0*/  FMNMX R7, R2, R7, !PT ;  /* 0x0000000702077209 */ /* 0x000fca0007800000 */
[----:B------:R-:W-:Y:S01]  /*01c0*/  STG.E desc[UR4][R4.64], R7 ;  /* 0x0000000704007986 */ /* 0x000fe2000c101904 */
[----:B------:R-:W-:Y:S05]  /*01d0*/  EXIT ;  /* 0x000000000000794d */ /* 0x000fea0003800000 */
.L_x_292:
        /* <DEDUP_REMOVED lines=10> */
.L_x_721:


//--------------------- .text.ge_ramp             --------------------------
	.section	.text.ge_ramp,"ax",@progbits
	.align	128
        .global         ge_ramp
        .type           ge_ramp,@function
        .size           ge_ramp,(.L_x_722 - ge_ramp)
        .other          ge_ramp,@"STO_CUDA_ENTRY STV_DEFAULT"
ge_ramp:
.text.ge_ramp:
        /* <DEDUP_REMOVED lines=16> */
[----:B0-----:R-:W-:-:S05]  /*0100*/  IADD3 R5, PT, PT, R0, UR6, RZ ;  /* 0x0000000600057c10 */ /* 0x001fca000fffe0ff */
[----:B------:R-:W-:Y:S01]  /*0110*/  IMAD R5, R6, UR7, R5 ;  /* 0x0000000706057c24 */ /* 0x000fe2000f8e0205 */
[----:B------:R-:W0:Y:S03]  /*0120*/  LDCU.64 UR6, c[0x0][0x3a0] ;  /* 0x00007400ff0677ac */ /* 0x000e260008000a00 */
[----:B-1----:R-:W-:Y:S02]  /*0130*/  IMAD.WIDE R2, R5, 0x4, R2 ;  /* 0x0000000405027825 */ /* 0x002fe400078e0202 */
[----:B------:R-:W1:Y:S04]  /*0140*/  LDC.64 R4, c[0x0][0x398] ;  /* 0x0000e600ff047b82 */ /* 0x000e680000000a00 */
[----:B--2---:R-:W2:Y:S01]  /*0150*/  LDG.E R2, desc[UR4][R2.64] ;  /* 0x0000000402027981 */ /* 0x004ea2000c1e1900 */
[----:B0-----:R-:W-:-:S05]  /*0160*/  IADD3 R7, PT, PT, R0, UR6, RZ ;  /* 0x0000000600077c10 */ /* 0x001fca000fffe0ff */
[----:B------:R-:W-:-:S04]  /*0170*/  IMAD R7, R6, UR7, R7 ;  /* 0x0000000706077c24 */ /* 0x000fc8000f8e0207 */
[----:B-1----:R-:W-:Y:S01]  /*0180*/  IMAD.WIDE R4, R7, 0x4, R4 ;  /* 0x0000000407047825 */ /* 0x002fe200078e0204 */
[----:B--2---:R-:W-:-:S05]  /*0190*/  FMNMX R7, RZ, R2, !PT ;  /* 0x00000002ff077209 */ /* 0x004fca0007800000 */
[----:B------:R-:W-:Y:S01]  /*01a0*/  STG.E desc[UR4][R4.64], R7 ;  /* 0x0000000704007986 */ /* 0x000fe2000c101904 */
[----:B------:R-:W-:Y:S05]  /*01b0*/  EXIT ;  /* 0x000000000000794d */ /* 0x000fea0003800000 */
.L_x_293:
        /* <DEDUP_REMOVED lines=12> */
.L_x_722:


//--------------------- .text.ge_sigmoid          --------------------------
	.section	.text.ge_sigmoid,"ax",@progbits
	.align	128
        .global         ge_sigmoid
        .type           ge_sigmoid,@function
        .size           ge_sigmoid,(.L_x_723 - ge_sigmoid)
        .other          ge_sigmoid,@"STO_CUDA_ENTRY STV_DEFAULT"
ge_sigmoid:
.text.ge_sigmoid:
        /* <DEDUP_REMOVED lines=18> */
[----:B------:R-:W-:Y:S01]  /*0120*/  MOV R10, 0x3c80f082 ;  /* 0x3c80f082000a7802 */ /* 0x000fe20000000f00 */
[----:B------:R-:W0:Y:S02]  /*0130*/  LDCU.64 UR6, c[0x0][0x3a0] ;  /* 0x00007400ff0677ac */ /* 0x000e240008000a00 */
[----:B-1----:R-:W-:-:S04]  /*0140*/  IMAD.WIDE R4, R3, 0x4, R4 ;  /* 0x0000000403047825 */ /* 0x002fc800078e0204 */
[----:B------:R-:W-:Y:S01]  /*0150*/  HFMA2 R12, -RZ, RZ, 1.875, 0 ;  /* 0x3f800000ff0c7431 */ /* 0x000fe200000001ff */
[----:B------:R-:W1:Y:S01]  /*0160*/  LDC.64 R2, c[0x0][0x398] ;  /* 0x0000e600ff027b82 */ /* 0x000e620000000a00 */
[----:B--2---:R-:W2:Y:S01]  /*0170*/  LDG.E R4, desc[UR4][R4.64] ;  /* 0x0000000404047981 */ /* 0x004ea2000c1e1900 */
        /* <DEDUP_REMOVED lines=23> */
.L_x_294:
        /* <DEDUP_REMOVED lines=9> */
.L_x_723:


//--------------------- .text.ge_copysign         --------------------------
	.section	.text.ge_copysign,"ax",@progbits
	.align	128
        .global         ge_copysign
        .type           ge_copysign,@function
        .size           ge_copysign,(.L_x_724 - ge_copysign)
        .other          ge_copysign,@"STO_CUDA_ENTRY STV_DEFAULT"
ge_copysign:
.text.ge_copysign:
        /* <DEDUP_REMOVED lines=16> */
[----:B------:R-:W3:Y:S06]  /*0100*/  LDCU.64 UR4, c[0x0][0x358] ;  /* 0x00006b00ff0477ac */ /* 0x000eec0008000a00 */
[----:B------:R-:W4:Y:S01]  /*0110*/  LDC.64 R4, c[0x0][0x398] ;  /* 0x0000e600ff047b82 */ /* 0x000f220000000a00 */
[----:B0-----:R-:W-:-:S02]  /*0120*/  IADD3 R7, PT, PT, R0, UR6, RZ ;  /* 0x0000000600077c10 */ /* 0x001fc4000fffe0ff */
[----:B--2---:R-:W-:-:S03]  /*0130*/  IADD3 R9, PT, PT, R0, UR8, RZ ;  /* 0x0000000800097c10 */ /* 0x004fc6000fffe0ff */
[C---:B------:R-:W-:Y:S01]  /*0140*/  IMAD R7, R8.reuse, UR7, R7 ;  /* 0x0000000708077c24 */ /* 0x040fe2000f8e0207 */
[----:B------:R-:W0:Y:S01]  /*0150*/  LDCU.64 UR6, c[0x0][0x3b0] ;  /* 0x00007600ff0677ac */ /* 0x000e220008000a00 */
[----:B------:R-:W-:Y:S02]  /*0160*/  IMAD R9, R8, UR9, R9 ;  /* 0x0000000908097c24 */ /* 0x000fe4000f8e0209 */
[----:B-1----:R-:W-:Y:S02]  /*0170*/  IMAD.WIDE R2, R7, 0x4, R2 ;  /* 0x0000000407027825 */ /* 0x002fe400078e0202 */
[----:B------:R-:W1:Y:S02]  /*0180*/  LDC.64 R6, c[0x0][0x3a8] ;  /* 0x0000ea00ff067b82 */ /* 0x000e640000000a00 */
[----:B----4-:R-:W-:Y:S02]  /*0190*/  IMAD.WIDE R4, R9, 0x4, R4 ;  /* 0x0000000409047825 */ /* 0x010fe400078e0204 */
[----:B---3--:R-:W2:Y:S04]  /*01a0*/  LDG.E R2, desc[UR4][R2.64] ;  /* 0x0000000402027981 */ /* 0x008ea8000c1e1900 */
[----:B------:R-:W2:Y:S01]  /*01b0*/  LDG.E R5, desc[UR4][R4.64] ;  /* 0x0000000404057981 */ /* 0x000ea2000c1e1900 */
[----:B0-----:R-:W-:-:S05]  /*01c0*/  IADD3 R9, PT, PT, R0, UR6, RZ ;  /* 0x0000000600097c10 */ /* 0x001fca000fffe0ff */
[----:B------:R-:W-:-:S04]  /*01d0*/  IMAD R9, R8, UR7, R9 ;  /* 0x0000000708097c24 */ /* 0x000fc8000f8e0209 */
[----:B-1----:R-:W-:Y:S01]  /*01e0*/  IMAD.WIDE R6, R9, 0x4, R6 ;  /* 0x0000000409067825 */ /* 0x002fe200078e0206 */
[----:B--2---:R-:W-:-:S05]  /*01f0*/  LOP3.LUT R9, R2, 0x80000000, R5, 0xb8, !PT ;  /* 0x8000000002097812 */ /* 0x004fca00078eb805 */
[----:B------:R-:W-:Y:S01]  /*0200*/  STG.E desc[UR4][R6.64], R9 ;  /* 0x0000000906007986 */ /* 0x000fe2000c101904 */
[----:B------:R-:W-:Y:S05]  /*0210*/  EXIT ;  /* 0x000000000000794d */ /* 0x000fea0003800000 */
.L_x_295:
        /* <DEDUP_REMOVED lines=14> */
.L_x_724:


//--------------------- .text.ge_fmin             --------------------------
	.section	.text.ge_fmin,"ax",@progbits
	.align	128
        .global         ge_fmin
        .type           ge_fmin,@function
        .size           ge_fmin,(.L_x_725 - ge_fmin)
        .other          ge_fmin,@"STO_CUDA_ENTRY STV_DEFAULT"
ge_fmin:
.text.ge_fmin:
        /* <DEDUP_REMOVED lines=31> */
[----:B--2---:R-:W-:-:S05]  /*01f0*/  FMNMX R9, R2, R5, PT ;  /* 0x0000000502097209 */ /* 0x004fca0003800000 */
[----:B------:R-:W-:Y:S01]  /*0200*/  STG.E desc[UR4][R6.64], R9 ;  /* 0x0000000906007986 */ /* 0x000fe2000c101904 */
[----:B------:R-:W-:Y:S05]  /*0210*/  EXIT ;  /* 0x000000000000794d */ /* 0x000fea0003800000 */
.L_x_296:
        /* <DEDUP_REMOVED lines=14> */
.L_x_725:


//--------------------- .text.ge_fmax             --------------------------
	.section	.text.ge_fmax,"ax",@progbits
	.align	128
        .global         ge_fmax
        .type           ge_fmax,@function
        .size           ge_fmax,(.L_x_726 - ge_fmax)
        .other          ge_fmax,@"STO_CUDA_ENTRY STV_DEFAULT"
ge_fmax:
.text.ge_fmax:
        /* <DEDUP_REMOVED lines=31> */
[----:B--2---:R-:W-:-:S05]  /*01f0*/  FMNMX R9, R2, R5, !PT ;  /* 0x0000000502097209 */ /* 0x004fca0007800000 */
[----:B------:R-:W-:Y:S01]  /*0200*/  STG.E desc[UR4][R6.64], R9 ;  /* 0x0000000906007986 */ /* 0x000fe2000c101904 */
[----:B------:R-:W-:Y:S05]  /*0210*/  EXIT ;  /* 0x000000000000794d */ /* 0x000fea0003800000 */
.L_x_297:
        /* <DEDUP_REMOVED lines=14> */
.L_x_726:


//--------------------- .text.ge_frac             --------------------------
	.section	.text.ge_frac,"ax",@progbits
	.align	128
        .global         ge_frac
        .type           ge_frac,@function
        .size           ge_frac,(.L_x_727 - ge_frac)
        .other          ge_frac,@"STO_CUDA_ENTRY STV_DEFAULT"
ge_frac:
.text.ge_frac:
        /* <DEDUP_REMOVED lines=31> */
.L_x_298:
        /* <DEDUP_REMOVED lines=9> */
.L_x_727:


//--------------------- .text.ge_modf             --------------------------
	.section	.text.ge_modf,"ax",@progbits
	.align	128
        .global         ge_modf
        .type           ge_modf,@function
        .size           ge_modf,(.L_x_728 - ge_modf)
        .other          ge_modf,@"STO_CUDA_ENTRY STV_DEFAULT"
ge_modf:
.text.ge_modf:
        /* <DEDUP_REMOVED lines=18> */
[----:B0-----:R-:W-:-:S05]  /*0120*/  IADD3 R5, PT, PT, R0, UR6, RZ ;  /* 0x0000000600057c10 */ /* 0x001fca000fffe0ff */
[----:B------:R-:W-:Y:S01]  /*0130*/  IMAD R5, R8, UR7, R5 ;  /* 0x0000000708057c24 */ /* 0x000fe2000f8e0205 */
[----:B------:R-:W0:Y:S03]  /*0140*/  LDCU.64 UR6, c[0x0][0x3a0] ;  /* 0x00007400ff0677ac */ /* 0x000e260008000a00 */
[----:B-1----:R-:W-:Y:S02]  /*0150*/  IMAD.WIDE R2, R5, 0x4, R2 ;  /* 0x0000000405027825 */ /* 0x002fe400078e0202 */
[----:B------:R-:W1:Y:S03]  /*0160*/  LDC.64 R4, c[0x0][0x398] ;  /* 0x0000e600ff047b82 */ /* 0x000e660000000a00 */
[----:B--2---:R1:W2:Y:S01]  /*0170*/  LDG.E R9, desc[UR4][R2.64] ;  /* 0x0000000402097981 */ /* 0x0042a2000c1e1900 */
[----:B---3--:R-:W-:-:S05]  /*0180*/  IADD3 R13, PT, PT, R0, UR8, RZ ;  /* 0x00000008000d7c10 */ /* 0x008fca000fffe0ff */
[----:B------:R-:W-:Y:S01]  /*0190*/  IMAD R15, R8, UR9, R13 ;  /* 0x00000009080f7c24 */ /* 0x000fe2000f8e020d */
[----:B0-----:R-:W-:-:S05]  /*01a0*/  IADD3 R11, PT, PT, R0, UR6, RZ ;  /* 0x00000006000b7c10 */ /* 0x001fca000fffe0ff */
[----:B------:R-:W-:-:S04]  /*01b0*/  IMAD R11, R8, UR7, R11 ;  /* 0x00000007080b7c24 */ /* 0x000fc8000f8e020b */
[----:B-1----:R-:W-:-:S04]  /*01c0*/  IMAD.WIDE R2, R11, 0x4, R4 ;  /* 0x000000040b027825 */ /* 0x002fc800078e0204 */
[----:B----4-:R-:W-:Y:S01]  /*01d0*/  IMAD.WIDE R4, R15, 0x4, R6 ;  /* 0x000000040f047825 */ /* 0x010fe200078e0206 */
[----:B--2---:R-:W0:Y:S01]  /*01e0*/  FRND.TRUNC R10, R9 ;  /* 0x00000009000a7307 */ /* 0x004e22000020d000 */
[C---:B------:R-:W-:Y:S02]  /*01f0*/  LOP3.LUT R13, R9.reuse, 0x80000000, RZ, 0xc0, !PT ;  /* 0x80000000090d7812 */ /* 0x040fe400078ec0ff */
[----:B0-----:R-:W-:Y:S01]  /*0200*/  FSETP.NEU.AND P0, PT, R9, R10, PT ;  /* 0x0000000a0900720b */ /* 0x001fe20003f0d000 */
[----:B------:R-:W-:-:S12]  /*0210*/  STG.E desc[UR4][R2.64], R10 ;  /* 0x0000000a02007986 */ /* 0x000fd8000c101904 */
[----:B------:R-:W-:-:S05]  /*0220*/  @P0 FADD R13, R9, -R10 ;  /* 0x8000000a090d0221 */ /* 0x000fca0000000000 */
[----:B------:R-:W-:Y:S01]  /*0230*/  STG.E desc[UR4][R4.64], R13 ;  /* 0x0000000d04007986 */ /* 0x000fe2000c101904 */
[----:B------:R-:W-:Y:S05]  /*0240*/  EXIT ;  /* 0x000000000000794d */ /* 0x000fea0003800000 */
.L_x_299:
        /* <DEDUP_REMOVED lines=11> */
.L_x_728:


//--------------------- .text.ge_round            --------------------------
	.section	.text.ge_round,"ax",@progbits
	.align	128
        .global         ge_round
        .type           ge_round,@function
        .size           ge_round,(.L_x_729 - ge_round)
        .other          ge_round,@"STO_CUDA_ENTRY STV_DEFAULT"
ge_round:
.text.ge_round:
        /* <DEDUP_REMOVED lines=17> */
[----:B------:R-:W-:Y:S02]  /*0110*/  IMAD R5, R6, UR7, R5 ;  /* 0x0000000706057c24 */ /* 0x000fe4000f8e0205 */
[----:B------:R-:W-:Y:S01]  /*0120*/  HFMA2 R7, -RZ, RZ, 1.75, 0 ;  /* 0x3f000000ff077431 */ /* 0x000fe200000001ff */
[----:B------:R-:W0:Y:S01]  /*0130*/  LDCU.64 UR6, c[0x0][0x3a0] ;  /* 0x00007400ff0677ac */ /* 0x000e220008000a00 */
[----:B-1----:R-:W-:Y:S02]  /*0140*/  IMAD.WIDE R2, R5, 0x4, R2 ;  /* 0x0000000405027825 */ /* 0x002fe400078e0202 */
[----:B------:R-:W1:Y:S04]  /*0150*/  LDC.64 R4, c[0x0][0x398] ;  /* 0x0000e600ff047b82 */ /* 0x000e680000000a00 */
[----:B--2---:R-:W2:Y:S01]  /*0160*/  LDG.E R2, desc[UR4][R2.64] ;  /* 0x0000000402027981 */ /* 0x004ea2000c1e1900 */
        /* <DEDUP_REMOVED lines=8> */
.L_x_300:
        /* <DEDUP_REMOVED lines=9> */
.L_x_729:


//--------------------- .text.ge_trunc            --------------------------
	.section	.text.ge_trunc,"ax",@progbits
	.align	128
        .global         ge_trunc
        .type           ge_trunc,@function
        .size           ge_trunc,(.L_x_730 - ge_trunc)
        .other          ge_trunc,@"STO_CUDA_ENTRY STV_DEFAULT"
ge_trunc:
.text.ge_trunc:
        /* <DEDUP_REMOVED lines=25> */
[----:B--2---:R-:W0:Y:S04]  /*0190*/  FRND.TRUNC R7, R2 ;  /* 0x0000000200077307 */ /* 0x004e28000020d000 */
[----:B0-----:R-:W-:Y:S01]  /*01a0*/  STG.E desc[UR4][R4.64], R7 ;  /* 0x0000000704007986 */ /* 0x001fe2000c101904 */
[----:B------:R-:W-:Y:S05]  /*01b0*/  EXIT ;  /* 0x000000000000794d */ /* 0x000fea0003800000 */
.L_x_301:
        /* <DEDUP_REMOVED lines=12> */
.L_x_730:


//--------------------- .text.ge_ceil             --------------------------
	.section	.text.ge_ceil,"ax",@progbits
	.align	128
        .global         ge_ceil
        .type           ge_ceil,@function
        .size           ge_ceil,(.L_x_731 - ge_ceil)
        .other          ge_ceil,@"STO_CUDA_ENTRY STV_DEFAULT"
ge_ceil:
.text.ge_ceil:
        /* <DEDUP_REMOVED lines=25> */
[----:B--2---:R-:W0:Y:S04]  /*0190*/  FRND.CEIL R7, R2 ;  /* 0x0000000200077307 */ /* 0x004e280000209000 */
[----:B0-----:R-:W-:Y:S01]  /*01a0*/  STG.E desc[UR4][R4.64], R7 ;  /* 0x0000000704007986 */ /* 0x001fe2000c101904 */
[----:B------:R-:W-:Y:S05]  /*01b0*/  EXIT ;  /* 0x000000000000794d */ /* 0x000fea0003800000 */
.L_x_302:
        /* <DEDUP_REMOVED lines=12> */
.L_x_731:


//--------------------- .text.ge_floor            --------------------------
	.section	.text.ge_floor,"ax",@progbits
	.align	128
        .global         ge_floor
        .type           ge_floor,@function
        .size           ge_floor,(.L_x_732 - ge_floor)
        .other          ge_floor,@"STO_CUDA_ENTRY STV_DEFAULT"
ge_floor:
.text.ge_floor:
        /* <DEDUP_REMOVED lines=25> */
[----:B--2---:R-:W0:Y:S04]  /*0190*/  FRND.FLOOR R7, R2 ;  /* 0x0000000200077307 */ /* 0x004e280000205000 */
[----:B0-----:R-:W-:Y:S01]  /*01a0*/  STG.E desc[UR4][R4.64], R7 ;  /* 0x0000000704007986 */ /* 0x001fe2000c101904 */
[----:B------:R-:W-:Y:S05]  /*01b0*/  EXIT ;  /* 0x000000000000794d */ /* 0x000fea0003800000 */
.L_x_303:
        /* <DEDUP_REMOVED lines=12> */
.L_x_732:


//--------------------- .text.ge_lgamma           --------------------------
	.section	.text.ge_lgamma,"ax",@progbits
	.align	128
        .global         ge_lgamma
        .type           ge_lgamma,@function
        .size           ge_lgamma,(.L_x_733 - ge_lgamma)
        .other          ge_lgamma,@"STO_CUDA_ENTRY STV_DEFAULT"
ge_lgamma:
.text.ge_lgamma:
        /* <DEDUP_REMOVED lines=17> */
[----:B------:R-:W-:-:S04]  /*0110*/  IMAD R7, R2, UR7, R7 ;  /* 0x0000000702077c24 */ /* 0x000fc8000f8e0207 */
[----:B-1----:R-:W-:-:S06]  /*0120*/  IMAD.WIDE R4, R7, 0x4, R4 ;  /* 0x0000000407047825 */ /* 0x002fcc00078e0204 */
[----:B--2---:R-:W2:Y:S01]  /*0130*/  LDG.E R4, desc[UR4][R4.64] ;  /* 0x0000000404047981 */ /* 0x004ea2000c1e1900 */
        /* <DEDUP_REMOVED lines=42> */
.L_x_306:
        /* <DEDUP_REMOVED lines=13> */
.L_x_305:
        /* <DEDUP_REMOVED lines=15> */
.L_x_308:
        /* <DEDUP_REMOVED lines=16> */
.L_x_309:
        /* <DEDUP_REMOVED lines=35> */
.L_x_307:
[----:B------:R-:W-:Y:S05]  /*08d0*/  BSYNC.RECONVERGENT B0 ;  /* 0x0000000000007941 */ /* 0x000fea0003800200 */
.L_x_304:
        /* <DEDUP_REMOVED lines=38> */
.L_x_312:
        /* <DEDUP_REMOVED lines=50> */
.L_x_311:
[----:B------:R-:W-:Y:S05]  /*0e60*/  BSYNC.RECONVERGENT B0 ;  /* 0x0000000000007941 */ /* 0x000fea0003800200 */
.L_x_310:
[----:B------:R-:W0:Y:S01]  /*0e70*/  LDCU.64 UR6, c[0x0][0x3a0] ;  /* 0x00007400ff0677ac */ /* 0x000e220008000a00 */
[----:B------:R-:W1:Y:S01]  /*0e80*/  LDC.64 R4, c[0x0][0x398] ;  /* 0x0000e600ff047b82 */ /* 0x000e620000000a00 */
[----:B0-----:R-:W-:-:S05]  /*0e90*/  IADD3 R3, PT, PT, R3, UR6, RZ ;  /* 0x0000000603037c10 */ /* 0x001fca000fffe0ff */
[----:B------:R-:W-:-:S04]  /*0ea0*/  IMAD R3, R2, UR7, R3 ;  /* 0x0000000702037c24 */ /* 0x000fc8000f8e0203 */
[----:B-1----:R-:W-:-:S05]  /*0eb0*/  IMAD.WIDE R2, R3, 0x4, R4 ;  /* 0x0000000403027825 */ /* 0x002fca00078e0204 */
[----:B------:R-:W-:Y:S01]  /*0ec0*/  STG.E desc[UR4][R2.64], R7 ;  /* 0x0000000702007986 */ /* 0x000fe2000c101904 */
[----:B------:R-:W-:Y:S05]  /*0ed0*/  EXIT ;  /* 0x000000000000794d */ /* 0x000fea0003800000 */
.L_x_313:
        /* <DEDUP_REMOVED lines=10> */
.L_x_733:


//--------------------- .text.ge_gamma            --------------------------
	.section	.text.ge_gamma,"ax",@progbits
	.align	128
        .global         ge_gamma
        .type           ge_gamma,@function
        .size           ge_gamma,(.L_x_734 - ge_gamma)
        .other          ge_gamma,@"STO_CUDA_ENTRY STV_DEFAULT"
ge_gamma:
.text.ge_gamma:
        /* <DEDUP_REMOVED lines=18> */
[----:B-1----:R-:W-:-:S05]  /*0120*/  IMAD.WIDE R6, R5, 0x4, R6 ;  /* 0x0000000405067825 */ /* 0x002fca00078e0206 */
[----:B--2---:R-:W2:Y:S01]  /*0130*/  LDG.E R5, desc[UR4][R6.64] ;  /* 0x0000000406057981 */ /* 0x004ea2000c1e1900 */
        /* <DEDUP_REMOVED lines=124> */
.L_x_316:
[----:B------:R-:W-:-:S04]  /*0900*/  FMUL R8, R8, R13 ;  /* 0x0000000d08087220 */ /* 0x000fc80000400000 */
[----:B------:R-:W-:Y:S01]  /*0910*/  FFMA R9, R7, R8, R7 ;  /* 0x0000000807097223 */ /* 0x000fe20000000007 */
[----:B------:R-:W-:Y:S06]  /*0920*/  BRA `(.L_x_318) ;  /* 0x0000000000987947 */ /* 0x000fec0003800000 */
.L_x_315:
        /* <DEDUP_REMOVED lines=28> */
.L_x_317:
        /* <DEDUP_REMOVED lines=10> */
.L_x_318:
[----:B------:R-:W-:Y:S05]  /*0b90*/  BSYNC.RECONVERGENT B0 ;  /* 0x0000000000007941 */ /* 0x000fea0003800200 */
.L_x_314:
[----:B------:R-:W0:Y:S01]  /*0ba0*/  LDCU.64 UR6, c[0x0][0x3a0] ;  /* 0x00007400ff0677ac */ /* 0x000e220008000a00 */
[----:B------:R-:W1:Y:S01]  /*0bb0*/  LDC.64 R6, c[0x0][0x398] ;  /* 0x0000e600ff067b82 */ /* 0x000e620000000a00 */
[----:B0-----:R-:W-:-:S05]  /*0bc0*/  IADD3 R4, PT, PT, R4, UR6, RZ ;  /* 0x0000000604047c10 */ /* 0x001fca000fffe0ff */
[----:B------:R-:W-:-:S04]  /*0bd0*/  IMAD R3, R3, UR7, R4 ;  /* 0x0000000703037c24 */ /* 0x000fc8000f8e0204 */
[----:B-1----:R-:W-:-:S05]  /*0be0*/  IMAD.WIDE R2, R3, 0x4, R6 ;  /* 0x0000000403027825 */ /* 0x002fca00078e0206 */
[----:B------:R-:W-:Y:S01]  /*0bf0*/  STG.E desc[UR4][R2.64], R9 ;  /* 0x0000000902007986 */ /* 0x000fe2000c101904 */
[----:B------:R-:W-:Y:S05]  /*0c00*/  EXIT ;  /* 0x000000000000794d */ /* 0x000fea0003800000 */
.L_x_319:
        /* <DEDUP_REMOVED lines=15> */
.L_x_734:


//--------------------- .text.ge_cdf_norm_inv     --------------------------
	.section	.text.ge_cdf_norm_inv,"ax",@progbits
	.align	128
        .global         ge_cdf_norm_inv
        .type           ge_cdf_norm_inv,@function
        .size           ge_cdf_norm_inv,(.L_x_735 - ge_cdf_norm_inv)
        .other          ge_cdf_norm_inv,@"STO_CUDA_ENTRY STV_DEFAULT"
ge_cdf_norm_inv:
.text.ge_cdf_norm_inv:
        /* <DEDUP_REMOVED lines=40> */
.L_x_321:
        /* <DEDUP_REMOVED lines=21> */
.L_x_322:
[----:B------:R-:W-:Y:S05]  /*03d0*/  BSYNC.RECONVERGENT B0 ;  /* 0x0000000000007941 */ /* 0x000fea0003800200 */
.L_x_320:
        /* <DEDUP_REMOVED lines=8> */
.L_x_323:
        /* <DEDUP_REMOVED lines=10> */
.L_x_735:


//--------------------- .text.ge_cdf_norm         --------------------------
	.section	.text.ge_cdf_norm,"ax",@progbits
	.align	128
        .global         ge_cdf_norm
        .type           ge_cdf_norm,@function
        .size           ge_cdf_norm,(.L_x_736 - ge_cdf_norm)
        .other          ge_cdf_norm,@"STO_CUDA_ENTRY STV_DEFAULT"
ge_cdf_norm:
.text.ge_cdf_norm:
        /* <DEDUP_REMOVED lines=19> */
[----:B-1----:R-:W-:-:S06]  /*0130*/  IMAD.WIDE R10, R3, 0x4, R10 ;  /* 0x00000004030a7825 */ /* 0x002fcc00078e020a */
[----:B--2---:R-:W2:Y:S01]  /*0140*/  LDG.E R10, desc[UR4][R10.64] ;  /* 0x000000040a0a7981 */ /* 0x004ea2000c1e1900 */
[----:B------:R-:W-:Y:S01]  /*0150*/  HFMA2 R3, -RZ, RZ, 2.703125, 0 ;  /* 0x41680000ff037431 */ /* 0x000fe200000001ff */
[----:B--2---:R-:W-:-:S04]  /*0160*/  FSETP.GT.AND P0, PT, |R10|, 14.5, PT ;  /* 0x416800000a00780b */ /* 0x004fc80003f04200 */
[----:B------:R-:W-:-:S04]  /*0170*/  LOP3.LUT R3, R3, 0x80000000, R10, 0xb8, !PT ;  /* 0x8000000003037812 */ /* 0x000fc800078eb80a */
[----:B------:R-:W-:Y:S02]  /*0180*/  FSEL R8, R3, R10, P0 ;  /* 0x0000000a03087208 */ /* 0x000fe40000000000 */
[----:B------:R-:W-:Y:S02]  /*0190*/  MOV R10, 0x3a69a091 ;  /* 0x3a69a091000a7802 */ /* 0x000fe40000000f00 */
        /* <DEDUP_REMOVED lines=9> */
[----:B------:R1:W2:Y:S03]  /*0230*/  MUFU.RCP R12, R7 ;  /* 0x00000007000c7308 */ /* 0x0002a60000001000 */
[----:B------:R-:W-:Y:S01]  /*0240*/  @!P2 FADD R6, R6, R3 ;  /* 0x000000030606a221 */ /* 0x000fe20000000000 */
[----:B-1----:R-:W-:-:S05]  /*0250*/  MOV R7, 0x40000000 ;  /* 0x4000000000077802 */ /* 0x002fca0000000f00 */
[C---:B------:R-:W-:Y:S01]  /*0260*/  FFMA R7, |R4|.reuse, R7, 1 ;  /* 0x3f80000004077423 */ /* 0x040fe20000000207 */
[----:B--2---:R-:W-:Y:S01]  /*0270*/  FMUL R9, R5, R12 ;  /* 0x0000000c05097220 */ /* 0x004fe20000400000 */
[----:B------:R-:W-:-:S03]  /*0280*/  FMUL R5, R4, -R4 ;  /* 0x8000000404057220 */ /* 0x000fc60000400000 */
[----:B------:R-:W-:Y:S01]  /*0290*/  FADD R11, R9, 1 ;  /* 0x3f800000090b7421 */ /* 0x000fe20000000000 */
[----:B------:R-:W-:-:S03]  /*02a0*/  FMUL R13, R5, 1.4426950216293334961 ;  /* 0x3fb8aa3b050d7820 */ /* 0x000fc60000400000 */
[----:B------:R-:W-:-:S03]  /*02b0*/  FFMA R11, R11, -4, |R4| ;  /* 0xc08000000b0b7823 */ /* 0x000fc60000000404 */
[----:B------:R-:W1:Y:S01]  /*02c0*/  FRND.TRUNC R13, R13 ;  /* 0x0000000d000d7307 */ /* 0x000e62000020d000 */
[----:B------:R-:W-:-:S04]  /*02d0*/  FFMA R11, |R4|, -R9, R11 ;  /* 0x80000009040b7223 */ /* 0x000fc8000000020b */
[----:B------:R-:W-:Y:S01]  /*02e0*/  FFMA R11, R12, R11, R9 ;  /* 0x0000000b0c0b7223 */ /* 0x000fe20000000009 */
[----:B------:R-:W-:-:S03]  /*02f0*/  HFMA2 R12, -RZ, RZ, 3.4921875, 0 ;  /* 0x42fc0000ff0c7431 */ /* 0x000fc600000001ff */
[----:B------:R-:W-:-:S04]  /*0300*/  FFMA R10, R11, R10, 0.0070457882247865200043 ;  /* 0x3be6e05b0b0a7423 */ /* 0x000fc8000000000a */
[----:B------:R-:W-:Y:S01]  /*0310*/  FFMA R10, R11, R10, -0.015866896137595176697 ;  /* 0xbc81fb4b0b0a7423 */ /* 0x000fe2000000000a */
[----:B-1----:R-:W-:-:S03]  /*0320*/  FSETP.GT.AND P0, PT, |R13|, 126, PT ;  /* 0x42fc00000d00780b */ /* 0x002fc60003f04200 */
[----:B------:R-:W-:Y:S01]  /*0330*/  FFMA R10, R11, R10, 0.036429625004529953003 ;  /* 0x3d15373b0b0a7423 */ /* 0x000fe2000000000a */
[----:B------:R-:W-:-:S03]  /*0340*/  LOP3.LUT R12, R12, 0x80000000, R13, 0xb8, !PT ;  /* 0x800000000c0c7812 */ /* 0x000fc600078eb80d */
[C---:B------:R-:W-:Y:S01]  /*0350*/  FFMA R10, R11.reuse, R10, -0.066643431782722473145 ;  /* 0xbd887c5a0b0a7423 */ /* 0x040fe2000000000a */
[----:B------:R-:W-:Y:S02]  /*0360*/  FSEL R14, R12, R13, P0 ;  /* 0x0000000d0c0e7208 */ /* 0x000fe40000000000 */
[----:B------:R0:W1:Y:S01]  /*0370*/  MUFU.RCP R12, R7 ;  /* 0x00000007000c7308 */ /* 0x0000620000001000 */
[C---:B------:R-:W-:Y:S01]  /*0380*/  FFMA R10, R11.reuse, R10, 0.093814529478549957275 ;  /* 0x3dc021d50b0a7423 */ /* 0x040fe2000000000a */
[----:B------:R-:W-:Y:S01]  /*0390*/  FSETP.GT.AND P0, PT, |R4|, 10.05500030517578125, PT ;  /* 0x4120e1480400780b */ /* 0x000fe20003f04200 */
[--C-:B------:R-:W-:Y:S01]  /*03a0*/  FFMA R9, R14, -0.69314718246459960938, R5.reuse ;  /* 0xbf3172180e097823 */ /* 0x100fe20000000005 */
[----:B------:R-:W-:Y:S01]  /*03b0*/  FFMA R5, -|R4|, |R4|, -R5 ;  /* 0x4000000404057223 */ /* 0x000fe20000000b05 */
[C---:B------:R-:W-:Y:S02]  /*03c0*/  FFMA R10, R11.reuse, R10, -0.10099056363105773926 ;  /* 0xbdced4240b0a7423 */ /* 0x040fe4000000000a */
[C---:B------:R-:W-:Y:S01]  /*03d0*/  FFMA R9, R14.reuse, 1.9046542121259335545e-09, R9 ;  /* 0x3102e3080e097823 */ /* 0x040fe20000000009 */
[----:B------:R-:W-:Y:S01]  /*03e0*/  FADD R14, R14, 12583039 ;  /* 0x4b40007f0e0e7421 */ /* 0x000fe20000000000 */
[----:B------:R-:W-:Y:S01]  /*03f0*/  FFMA R10, R11, R10, 0.06809400022029876709 ;  /* 0x3d8b74de0b0a7423 */ /* 0x000fe2000000000a */
[----:B0-----:R-:W-:Y:S01]  /*0400*/  IADD3 R7, PT, PT, R0, UR6, RZ ;  /* 0x0000000600077c10 */ /* 0x001fe2000fffe0ff */
[----:B------:R-:W-:-:S02]  /*0410*/  FMUL R13, R9, 1.4426950216293334961 ;  /* 0x3fb8aa3b090d7820 */ /* 0x000fc40000400000 */
[C---:B------:R-:W-:Y:S01]  /*0420*/  FFMA R10, R11.reuse, R10, 0.015377387404441833496 ;  /* 0x3c7bf1700b0a7423 */ /* 0x040fe2000000000a */
[----:B------:R-:W-:Y:S01]  /*0430*/  SHF.L.U32 R14, R14, 0x17, RZ ;  /* 0x000000170e0e7819 */ /* 0x000fe200000006ff */
[----:B------:R-:W-:Y:S02]  /*0440*/  IMAD R7, R2, UR7, R7 ;  /* 0x0000000702077c24 */ /* 0x000fe4000f8e0207 */
[C---:B------:R-:W-:Y:S01]  /*0450*/  FFMA R10, R11.reuse, R10, -0.1396210789680480957 ;  /* 0xbe0ef8d40b0a7423 */ /* 0x040fe2000000000a */
[----:B------:R-:W0:Y:S03]  /*0460*/  MUFU.EX2 R13, R13 ;  /* 0x0000000d000d7308 */ /* 0x000e260000000800 */
[----:B------:R-:W-:-:S04]  /*0470*/  FFMA R11, R11, R10, 1.232995152473449707 ;  /* 0x3f9dd2c90b0b7423 */ /* 0x000fc8000000000a */
[----:B-1----:R-:W-:-:S04]  /*0480*/  FMUL R9, R11, R12 ;  /* 0x0000000c0b097220 */ /* 0x002fc80000400000 */
[----:B------:R-:W-:-:S04]  /*0490*/  FMUL R10, R9, -2 ;  /* 0xc0000000090a7820 */ /* 0x000fc80000400000 */
[C---:B------:R-:W-:Y:S01]  /*04a0*/  FFMA R10, |R4|.reuse, R10, R11 ;  /* 0x0000000a040a7223 */ /* 0x040fe2000000020b */
[----:B------:R-:W-:Y:S01]  /*04b0*/  @!P2 FMUL R4, R4, -2 ;  /* 0xc00000000404a820 */ /* 0x000fe20000400000 */
[----:B0-----:R-:W-:Y:S02]  /*04c0*/  FMUL R14, R14, R13 ;  /* 0x0000000d0e0e7220 */ /* 0x001fe40000400000 */
        /* <DEDUP_REMOVED lines=13> */
.L_x_324:
        /* <DEDUP_REMOVED lines=14> */
.L_x_736:


//--------------------- .text.ge_erfc_inv         --------------------------
	.section	.text.ge_erfc_inv,"ax",@progbits
	.align	128
        .global         ge_erfc_inv
        .type           ge_erfc_inv,@function
        .size           ge_erfc_inv,(.L_x_737 - ge_erfc_inv)
        .other          ge_erfc_inv,@"STO_CUDA_ENTRY STV_DEFAULT"
ge_erfc_inv:
.text.ge_erfc_inv:
        /* <DEDUP_REMOVED lines=39> */
.L_x_326:
        /* <DEDUP_REMOVED lines=21> */
.L_x_327:
[----:B------:R-:W-:Y:S05]  /*03c0*/  BSYNC.RECONVERGENT B0 ;  /* 0x0000000000007941 */ /* 0x000fea0003800200 */
.L_x_325:
[----:B------:R-:W0:Y:S01]  /*03d0*/  LDCU.64 UR6, c[0x0][0x3a0] ;  /* 0x00007400ff0677ac */ /* 0x000e220008000a00 */
[----:B------:R-:W1:Y:S01]  /*03e0*/  LDC.64 R4, c[0x0][0x398] ;  /* 0x0000e600ff047b82 */ /* 0x000e620000000a00 */
[----:B0-----:R-:W-:-:S05]  /*03f0*/  IADD3 R3, PT, PT, R2, UR6, RZ ;  /* 0x0000000602037c10 */ /* 0x001fca000fffe0ff */
[----:B------:R-:W-:-:S04]  /*0400*/  IMAD R3, R0, UR7, R3 ;  /* 0x0000000700037c24 */ /* 0x000fc8000f8e0203 */
[----:B-1----:R-:W-:-:S05]  /*0410*/  IMAD.WIDE R2, R3, 0x4, R4 ;  /* 0x0000000403027825 */ /* 0x002fca00078e0204 */
[----:B------:R-:W-:Y:S01]  /*0420*/  STG.E desc[UR4][R2.64], R7 ;  /* 0x0000000702007986 */ /* 0x000fe2000c101904 */
[----:B------:R-:W-:Y:S05]  /*0430*/  EXIT ;  /* 0x000000000000794d */ /* 0x000fea0003800000 */
.L_x_328:
        /* <DEDUP_REMOVED lines=12> */
.L_x_737:


//--------------------- .text.ge_erfc             --------------------------
	.section	.text.ge_erfc,"ax",@progbits
	.align	128
        .global         ge_erfc
        .type           ge_erfc,@function
        .size           ge_erfc,(.L_x_738 - ge_erfc)
        .other          ge_erfc,@"STO_CUDA_ENTRY STV_DEFAULT"
ge_erfc:
.text.ge_erfc:
        /* <DEDUP_REMOVED lines=18> */
[----:B------:R-:W-:Y:S01]  /*0120*/  HFMA2 R11, -RZ, RZ, 0.80126953125, -0.00891876220703125 ;  /* 0x3a69a091ff0b7431 */ /* 0x000fe200000001ff */
[----:B------:R-:W0:Y:S01]  /*0130*/  LDCU.64 UR6, c[0x0][0x3a0] ;  /* 0x00007400ff0677ac */ /* 0x000e220008000a00 */
[----:B-1----:R-:W-:-:S05]  /*0140*/  IMAD.WIDE R6, R3, 0x4, R6 ;  /* 0x0000000403067825 */ /* 0x002fca00078e0206 */
[----:B--2---:R1:W2:Y:S02]  /*0150*/  LDG.E R3, desc[UR4][R6.64] ;  /* 0x0000000406037981 */ /* 0x0042a4000c1e1900 */
[----:B-1----:R-:W-:Y:S01]  /*0160*/  MOV R6, 0x42fc0000 ;  /* 0x42fc000000067802 */ /* 0x002fe20000000f00 */
[C---:B--2---:R-:W-:Y:S01]  /*0170*/  FADD R5, |R3|.reuse, 4 ;  /* 0x4080000003057421 */ /* 0x044fe20000000200 */
[C---:B------:R-:W-:Y:S01]  /*0180*/  FADD R4, |R3|.reuse, -4 ;  /* 0xc080000003047421 */ /* 0x040fe20000000200 */
[----:B------:R-:W-:-:S04]  /*0190*/  FSETP.GEU.AND P1, PT, R3, RZ, PT ;  /* 0x000000ff0300720b */ /* 0x000fc80003f2e000 */
[----:B------:R-:W1:Y:S02]  /*01a0*/  MUFU.RCP R5, R5 ;  /* 0x0000000500057308 */ /* 0x000e640000001000 */
[----:B-1----:R-:W-:Y:S01]  /*01b0*/  FMUL R8, R4, R5 ;  /* 0x0000000504087220 */ /* 0x002fe20000400000 */
[----:B------:R-:W-:-:S03]  /*01c0*/  FMUL R4, R3, -R3 ;  /* 0x8000000303047220 */ /* 0x000fc60000400000 */
[----:B------:R-:W-:Y:S01]  /*01d0*/  FADD R10, R8, 1 ;  /* 0x3f800000080a7421 */ /* 0x000fe20000000000 */
[----:B------:R-:W-:Y:S01]  /*01e0*/  FMUL R9, R4, 1.4426950216293334961 ;  /* 0x3fb8aa3b04097820 */ /* 0x000fe20000400000 */
[----:B------:R-:W-:Y:S02]  /*01f0*/  FFMA R13, -|R3|, |R3|, -R4 ;  /* 0x40000003030d7223 */ /* 0x000fe40000000b04 */
[----:B------:R-:W-:-:S03]  /*0200*/  FFMA R10, R10, -4, |R3| ;  /* 0xc08000000a0a7823 */ /* 0x000fc60000000403 */
[----:B------:R-:W1:Y:S01]  /*0210*/  FRND.TRUNC R9, R9 ;  /* 0x0000000900097307 */ /* 0x000e62000020d000 */
[----:B------:R-:W-:-:S04]  /*0220*/  FFMA R10, |R3|, -R8, R10 ;  /* 0x80000008030a7223 */ /* 0x000fc8000000020a */
[----:B------:R-:W-:Y:S01]  /*0230*/  FFMA R10, R5, R10, R8 ;  /* 0x0000000a050a7223 */ /* 0x000fe20000000008 */
[----:B------:R-:W-:-:S03]  /*0240*/  HFMA2 R8, -RZ, RZ, 2, 0 ;  /* 0x40000000ff087431 */ /* 0x000fc600000001ff */
[----:B------:R-:W-:-:S04]  /*0250*/  FFMA R5, R10, R11, 0.0070457882247865200043 ;  /* 0x3be6e05b0a057423 */ /* 0x000fc8000000000b */
[----:B------:R-:W-:Y:S01]  /*0260*/  FFMA R5, R10, R5, -0.015866896137595176697 ;  /* 0xbc81fb4b0a057423 */ /* 0x000fe20000000005 */
[----:B-1----:R-:W-:-:S03]  /*0270*/  FSETP.GT.AND P0, PT, |R9|, 126, PT ;  /* 0x42fc00000900780b */ /* 0x002fc60003f04200 */
[----:B------:R-:W-:Y:S01]  /*0280*/  FFMA R5, R10, R5, 0.036429625004529953003 ;  /* 0x3d15373b0a057423 */ /* 0x000fe20000000005 */
[----:B------:R-:W-:-:S03]  /*0290*/  LOP3.LUT R6, R6, 0x80000000, R9, 0xb8, !PT ;  /* 0x8000000006067812 */ /* 0x000fc600078eb809 */
[----:B------:R-:W-:Y:S01]  /*02a0*/  FFMA R5, R10, R5, -0.066643431782722473145 ;  /* 0xbd887c5a0a057423 */ /* 0x000fe20000000005 */
[----:B------:R-:W-:Y:S01]  /*02b0*/  FSEL R7, R6, R9, P0 ;  /* 0x0000000906077208 */ /* 0x000fe20000000000 */
[C---:B------:R-:W-:Y:S01]  /*02c0*/  FFMA R6, |R3|.reuse, R8, 1 ;  /* 0x3f80000003067423 */ /* 0x040fe20000000208 */
[----:B------:R-:W-:Y:S01]  /*02d0*/  FSETP.GT.AND P0, PT, |R3|, 10.05500030517578125, PT ;  /* 0x4120e1480300780b */ /* 0x000fe20003f04200 */
[C---:B------:R-:W-:Y:S02]  /*02e0*/  FFMA R5, R10.reuse, R5, 0.093814529478549957275 ;  /* 0x3dc021d50a057423 */ /* 0x040fe40000000005 */
[C---:B------:R-:W-:Y:S01]  /*02f0*/  FFMA R8, R7.reuse, -0.69314718246459960938, R4 ;  /* 0xbf31721807087823 */ /* 0x040fe20000000004 */
[----:B------:R1:W2:Y:S01]  /*0300*/  MUFU.RCP R9, R6 ;  /* 0x0000000600097308 */ /* 0x0002a20000001000 */
[----:B------:R-:W-:Y:S01]  /*0310*/  FFMA R5, R10, R5, -0.10099056363105773926 ;  /* 0xbdced4240a057423 */ /* 0x000fe20000000005 */
[C---:B------:R-:W-:Y:S01]  /*0320*/  FADD R12, R7.reuse, 12583039 ;  /* 0x4b40007f070c7421 */ /* 0x040fe20000000000 */
[----:B------:R-:W-:-:S02]  /*0330*/  FFMA R8, R7, 1.9046542121259335545e-09, R8 ;  /* 0x3102e30807087823 */ /* 0x000fc40000000008 */
[----:B------:R-:W-:Y:S02]  /*0340*/  FFMA R5, R10, R5, 0.06809400022029876709 ;  /* 0x3d8b74de0a057423 */ /* 0x000fe40000000005 */
[----:B------:R-:W-:Y:S01]  /*0350*/  FMUL R11, R8, 1.4426950216293334961 ;  /* 0x3fb8aa3b080b7820 */ /* 0x000fe20000400000 */
[----:B------:R-:W-:Y:S01]  /*0360*/  SHF.L.U32 R12, R12, 0x17, RZ ;  /* 0x000000170c0c7819 */ /* 0x000fe200000006ff */
[C---:B------:R-:W-:Y:S01]  /*0370*/  FFMA R5, R10.reuse, R5, 0.015377387404441833496 ;  /* 0x3c7bf1700a057423 */ /* 0x040fe20000000005 */
[----:B-1----:R-:W1:Y:S03]  /*0380*/  LDC.64 R6, c[0x0][0x398] ;  /* 0x0000e600ff067b82 */ /* 0x002e660000000a00 */
[C---:B------:R-:W-:Y:S01]  /*0390*/  FFMA R5, R10.reuse, R5, -0.1396210789680480957 ;  /* 0xbe0ef8d40a057423 */ /* 0x040fe20000000005 */
[----:B------:R-:W3:Y:S03]  /*03a0*/  MUFU.EX2 R11, R11 ;  /* 0x0000000b000b7308 */ /* 0x000ee60000000800 */
[----:B------:R-:W-:-:S04]  /*03b0*/  FFMA R10, R10, R5, 1.232995152473449707 ;  /* 0x3f9dd2c90a0a7423 */ /* 0x000fc80000000005 */
[----:B--2---:R-:W-:-:S04]  /*03c0*/  FMUL R8, R10, R9 ;  /* 0x000000090a087220 */ /* 0x004fc80000400000 */
[----:B------:R-:W-:-:S04]  /*03d0*/  FMUL R5, R8, -2 ;  /* 0xc000000008057820 */ /* 0x000fc80000400000 */
[----:B------:R-:W-:Y:S01]  /*03e0*/  FFMA R5, |R3|, R5, R10 ;  /* 0x0000000503057223 */ /* 0x000fe2000000020a */
[----:B---3--:R-:W-:-:S03]  /*03f0*/  FMUL R12, R12, R11 ;  /* 0x0000000b0c0c7220 */ /* 0x008fc60000400000 */
[----:B------:R-:W-:Y:S01]  /*0400*/  FADD R5, -R8, R5 ;  /* 0x0000000508057221 */ /* 0x000fe20000000100 */
[----:B------:R-:W-:-:S03]  /*0410*/  FFMA R12, R12, R13, R12 ;  /* 0x0000000d0c0c7223 */ /* 0x000fc6000000000c */
[----:B------:R-:W-:Y:S01]  /*0420*/  FFMA R5, R9, R5, R8 ;  /* 0x0000000509057223 */ /* 0x000fe20000000008 */
[----:B0-----:R-:W-:-:S03]  /*0430*/  IADD3 R9, PT, PT, R2, UR6, RZ ;  /* 0x0000000602097c10 */ /* 0x001fc6000fffe0ff */
[----:B------:R-:W-:Y:S02]  /*0440*/  FMUL R5, R5, R12 ;  /* 0x0000000c05057220 */ /* 0x000fe40000400000 */
[----:B------:R-:W-:-:S03]  /*0450*/  IMAD R9, R0, UR7, R9 ;  /* 0x0000000700097c24 */ /* 0x000fc6000f8e0209 */
[----:B------:R-:W-:Y:S01]  /*0460*/  FSEL R5, R5, RZ, !P0 ;  /* 0x000000ff05057208 */ /* 0x000fe20004000000 */
[----:B-1----:R-:W-:-:S04]  /*0470*/  IMAD.WIDE R6, R9, 0x4, R6 ;  /* 0x0000000409067825 */ /* 0x002fc800078e0206 */
[----:B------:R-:W-:-:S05]  /*0480*/  @!P1 FADD R5, -R5, 2 ;  /* 0x4000000005059421 */ /* 0x000fca0000000100 */
[----:B------:R-:W-:Y:S01]  /*0490*/  STG.E desc[UR4][R6.64], R5 ;  /* 0x0000000506007986 */ /* 0x000fe2000c101904 */
[----:B------:R-:W-:Y:S05]  /*04a0*/  EXIT ;  /* 0x000000000000794d */ /* 0x000fea0003800000 */
.L_x_329:
        /* <DEDUP_REMOVED lines=13> */
.L_x_738:


//--------------------- .text.ge_erf_inv          --------------------------
	.section	.text.ge_erf_inv,"ax",@progbits
	.align	128
        .global         ge_erf_inv
        .type           ge_erf_inv,@function
        .size           ge_erf_inv,(.L_x_739 - ge_erf_inv)
        .other          ge_erf_inv,@"STO_CUDA_ENTRY STV_DEFAULT"
ge_erf_inv:
.text.ge_erf_inv:
        /* <DEDUP_REMOVED lines=48> */
.L_x_331:
[----:B------:R-:W-:Y:S05]  /*0300*/  BSYNC.RECONVERGENT B0 ;  /* 0x0000000000007941 */ /* 0x000fea0003800200 */
.L_x_330:
[----:B------:R-:W0:Y:S01]  /*0310*/  LDCU.64 UR6, c[0x0][0x3a0] ;  /* 0x00007400ff0677ac */ /* 0x000e220008000a00 */
[----:B------:R-:W1:Y:S01]  /*0320*/  LDC.64 R4, c[0x0][0x398] ;  /* 0x0000e600ff047b82 */ /* 0x000e620000000a00 */
[----:B0-----:R-:W-:-:S05]  /*0330*/  IADD3 R3, PT, PT, R2, UR6, RZ ;  /* 0x0000000602037c10 */ /* 0x001fca000fffe0ff */
[----:B------:R-:W-:-:S04]  /*0340*/  IMAD R3, R0, UR7, R3 ;  /* 0x0000000700037c24 */ /* 0x000fc8000f8e0203 */
[----:B-1----:R-:W-:-:S05]  /*0350*/  IMAD.WIDE R2, R3, 0x4, R4 ;  /* 0x0000000403027825 */ /* 0x002fca00078e0204 */
[----:B------:R-:W-:Y:S01]  /*0360*/  STG.E desc[UR4][R2.64], R7 ;  /* 0x0000000702007986 */ /* 0x000fe2000c101904 */
[----:B------:R-:W-:Y:S05]  /*0370*/  EXIT ;  /* 0x000000000000794d */ /* 0x000fea0003800000 */
.L_x_332:
        /* <DEDUP_REMOVED lines=16> */
.L_x_739:


//--------------------- .text.ge_erf              --------------------------
	.section	.text.ge_erf,"ax",@progbits
	.align	128
        .global         ge_erf
        .type           ge_erf,@function
        .size           ge_erf,(.L_x_740 - ge_erf)
        .other          ge_erf,@"STO_CUDA_ENTRY STV_DEFAULT"
ge_erf:
.text.ge_erf:
        /* <DEDUP_REMOVED lines=18> */
[----:B------:R-:W-:Y:S02]  /*0120*/  HFMA2 R7, -RZ, RZ, 0.61474609375, 16.90625 ;  /* 0x38eb4c3aff077431 */ /* 0x000fe400000001ff */
[----:B------:R-:W-:Y:S01]  /*0130*/  IMAD.MOV.U32 R9, RZ, RZ, 0x3aae005b ;  /* 0x3aae005bff097424 */ /* 0x000fe200078e00ff */
[----:B------:R-:W-:Y:S01]  /*0140*/  MOV R8, 0x3c09919f ;  /* 0x3c09919f00087802 */ /* 0x000fe20000000f00 */
[----:B-1----:R-:W-:Y:S01]  /*0150*/  IMAD.WIDE R4, R3, 0x4, R4 ;  /* 0x0000000403047825 */ /* 0x002fe200078e0204 */
[----:B------:R-:W0:Y:S04]  /*0160*/  LDCU.64 UR6, c[0x0][0x3a0] ;  /* 0x00007400ff0677ac */ /* 0x000e280008000a00 */
[----:B--2---:R1:W2:Y:S01]  /*0170*/  LDG.E R3, desc[UR4][R4.64] ;  /* 0x0000000404037981 */ /* 0x0042a2000c1e1900 */
[----:B------:R-:W-:-:S02]  /*0180*/  IMAD.MOV.U32 R10, RZ, RZ, 0x3d24d99a ;  /* 0x3d24d99aff0a7424 */ /* 0x000fc400078e00ff */
[----:B-1----:R-:W-:Y:S02]  /*0190*/  HFMA2 R5, -RZ, RZ, 1.5341796875, 81.5625 ;  /* 0x3e235519ff057431 */ /* 0x002fe400000001ff */
        /* <DEDUP_REMOVED lines=10> */
[----:B------:R-:W-:Y:S02]  /*0240*/  FSEL R8, R5, 0.11284004896879196167, P0 ;  /* 0x3de718af05087808 */ /* 0x000fe40000000000 */
[----:B------:R-:W-:Y:S01]  /*0250*/  MOV R5, 0x3f210a14 ;  /* 0x3f210a1400057802 */ /* 0x000fe20000000f00 */
[----:B------:R-:W-:Y:S01]  /*0260*/  FFMA R7, R6, R7, R4 ;  /* 0x0000000706077223 */ /* 0x000fe20000000004 */
[----:B------:R-:W-:Y:S02]  /*0270*/  FSEL R4, R9, -0.37612664699554443359, P0 ;  /* 0xbec093ac09047808 */ /* 0x000fe40000000000 */
[----:B0-----:R-:W-:Y:S01]  /*0280*/  IADD3 R9, PT, PT, R2, UR6, RZ ;  /* 0x0000000602097c10 */ /* 0x001fe2000fffe0ff */
[----:B------:R-:W-:Y:S01]  /*0290*/  FFMA R7, R6, R7, R8 ;  /* 0x0000000706077223 */ /* 0x000fe20000000008 */
[----:B------:R-:W-:-:S03]  /*02a0*/  FSEL R8, R5, 0.12837915122509002686, P0 ;  /* 0x3e0375d305087808 */ /* 0x000fc60000000000 */
[C---:B------:R-:W-:Y:S01]  /*02b0*/  FFMA R7, R6.reuse, R7, R4 ;  /* 0x0000000706077223 */ /* 0x040fe20000000004 */
[----:B------:R-:W-:Y:S01]  /*02c0*/  FSEL R4, -R6, R3, P0 ;  /* 0x0000000306047208 */ /* 0x000fe20000000100 */
[----:B------:R-:W-:Y:S02]  /*02d0*/  IMAD R9, R0, UR7, R9 ;  /* 0x0000000700097c24 */ /* 0x000fe4000f8e0209 */
[----:B------:R-:W-:-:S04]  /*02e0*/  FFMA R7, R6, R7, R8 ;  /* 0x0000000706077223 */ /* 0x000fc80000000008 */
        /* <DEDUP_REMOVED lines=8> */
.L_x_333:
        /* <DEDUP_REMOVED lines=9> */
.L_x_740:


//--------------------- .text.ge_atanh            --------------------------
	.section	.text.ge_atanh,"ax",@progbits
	.align	128
        .global         ge_atanh
        .type           ge_atanh,@function
        .size           ge_atanh,(.L_x_741 - ge_atanh)
        .other          ge_atanh,@"STO_CUDA_ENTRY STV_DEFAULT"
ge_atanh:
.text.ge_atanh:
        /* <DEDUP_REMOVED lines=19> */
[----:B-1----:R-:W-:-:S05]  /*0130*/  IMAD.WIDE R4, R3, 0x4, R4 ;  /* 0x0000000403047825 */ /* 0x002fca00078e0204 */
[----:B--2---:R-:W2:Y:S02]  /*0140*/  LDG.E R3, desc[UR4][R4.64] ;  /* 0x0000000404037981 */ /* 0x004ea4000c1e1900 */
[C---:B--2---:R-:W-:Y:S01]  /*0150*/  FADD R7, -|R3|.reuse, 1 ;  /* 0x3f80000003077421 */ /* 0x044fe20000000300 */
[----:B------:R-:W-:-:S05]  /*0160*/  FSETP.GT.AND P0, PT, |R3|, 8.50705917302346158658e+37, PT ;  /* 0x7e8000000300780b */ /* 0x000fca0003f04200 */
[----:B------:R-:W1:Y:S02]  /*0170*/  MUFU.RCP R7, R7 ;  /* 0x0000000700077308 */ /* 0x000e640000001000 */
[----:B-1----:R-:W-:-:S04]  /*0180*/  FADD R6, R7, R7 ;  /* 0x0000000707067221 */ /* 0x002fc80000000000 */
[----:B------:R-:W-:-:S05]  /*0190*/  FMUL R6, |R3|, R6 ;  /* 0x0000000603067220 */ /* 0x000fca0000400200 */
[----:B------:R-:W-:-:S04]  /*01a0*/  FSEL R6, R6, -2, !P0 ;  /* 0xc000000006067808 */ /* 0x000fc80004000000 */
[C---:B------:R-:W-:Y:S01]  /*01b0*/  ISETP.GE.U32.AND P0, PT, R6.reuse, 0x7f800000, PT ;  /* 0x7f8000000600780c */ /* 0x040fe20003f06070 */
[----:B------:R-:W-:-:S03]  /*01c0*/  FADD.RZ R8, R6, 1 ;  /* 0x3f80000006087421 */ /* 0x000fc6000000c000 */
[----:B------:R-:W-:Y:S02]  /*01d0*/  ISETP.GT.AND P1, PT, R6, -0x40800000, P0 ;  /* 0xbf8000000600780c */ /* 0x000fe40000724270 */
[----:B------:R-:W-:-:S04]  /*01e0*/  IADD3 R8, PT, PT, R8, -0x3f400000, RZ ;  /* 0xc0c0000008087810 */ /* 0x000fc80007ffe0ff */
[----:B------:R-:W-:Y:S01]  /*01f0*/  LOP3.LUT R9, R8, 0xff800000, RZ, 0xc0, !PT ;  /* 0xff80000008097812 */ /* 0x000fe200078ec0ff */
[----:B------:R-:W-:Y:S02]  /*0200*/  HFMA2 R8, -RZ, RZ, 1.625, 0 ;  /* 0x3e800000ff087431 */ /* 0x000fe400000001ff */
[----:B------:R-:W-:Y:S02]  /*0210*/  @P0 MOV R11, 0x7f800000 ;  /* 0x7f800000000b0802 */ /* 0x000fe40000000f00 */
        /* <DEDUP_REMOVED lines=15> */
[----:B------:R-:W1:Y:S02]  /*0310*/  LDC.64 R4, c[0x0][0x398] ;  /* 0x0000e600ff047b82 */ /* 0x000e640000000a00 */
[----:B------:R-:W-:-:S04]  /*0320*/  FMUL R8, R7, R8 ;  /* 0x0000000807087220 */ /* 0x000fc80000400000 */
[----:B------:R-:W-:Y:S01]  /*0330*/  FFMA R8, R7, R8, R7 ;  /* 0x0000000807087223 */ /* 0x000fe20000000007 */
[----:B0-----:R-:W-:Y:S01]  /*0340*/  IADD3 R7, PT, PT, R0, UR6, RZ ;  /* 0x0000000600077c10 */ /* 0x001fe2000fffe0ff */
[----:B------:R-:W-:Y:S02]  /*0350*/  HFMA2 R0, -RZ, RZ, 1.75, 0 ;  /* 0x3f000000ff007431 */ /* 0x000fe400000001ff */
[----:B------:R-:W-:Y:S01]  /*0360*/  FFMA R8, R9, 0.69314718246459960938, R8 ;  /* 0x3f31721809087823 */ /* 0x000fe20000000008 */
[C---:B------:R-:W-:Y:S01]  /*0370*/  @P1 FFMA R8, R6.reuse, R11, +INF ;  /* 0x7f80000006081423 */ /* 0x040fe2000000000b */
[----:B------:R-:W-:Y:S01]  /*0380*/  @P0 FSETP.NEU.AND P1, PT, R6, RZ, PT ;  /* 0x000000ff0600020b */ /* 0x000fe20003f2d000 */
[----:B------:R-:W-:-:S03]  /*0390*/  IMAD R7, R2, UR7, R7 ;  /* 0x0000000702077c24 */ /* 0x000fc6000f8e0207 */
[----:B------:R-:W-:Y:S02]  /*03a0*/  @P0 FSEL R8, R8, -RZ, P1 ;  /* 0x800000ff08080208 */ /* 0x000fe40000800000 */
[----:B------:R-:W-:-:S05]  /*03b0*/  LOP3.LUT R3, R0, 0x80000000, R3, 0xb8, !PT ;  /* 0x8000000000037812 */ /* 0x000fca00078eb803 */
[----:B------:R-:W-:Y:S01]  /*03c0*/  FMUL R3, R3, R8 ;  /* 0x0000000803037220 */ /* 0x000fe20000400000 */
[----:B-1----:R-:W-:-:S05]  /*03d0*/  IMAD.WIDE R4, R7, 0x4, R4 ;  /* 0x0000000407047825 */ /* 0x002fca00078e0204 */
[----:B------:R-:W-:Y:S01]  /*03e0*/  STG.E desc[UR4][R4.64], R3 ;  /* 0x0000000304007986 */ /* 0x000fe2000c101904 */
[----:B------:R-:W-:Y:S05]  /*03f0*/  EXIT ;  /* 0x000000000000794d */ /* 0x000fea0003800000 */
.L_x_334:
        /* <DEDUP_REMOVED lines=16> */
.L_x_741:


//--------------------- .text.ge_acosh            --------------------------
	.section	.text.ge_acosh,"ax",@progbits
	.align	128
        .global         ge_acosh
        .type           ge_acosh,@function
        .size           ge_acosh,(.L_x_742 - ge_acosh)
        .other          ge_acosh,@"STO_CUDA_ENTRY STV_DEFAULT"
ge_acosh:
.text.ge_acosh:
        /* <DEDUP_REMOVED lines=20> */
[----:B--2---:R-:W2:Y:S02]  /*0140*/  LDG.E R4, desc[UR4][R4.64] ;  /* 0x0000000404047981 */ /* 0x004ea4000c1e1900 */
[----:B--2---:R-:W-:-:S04]  /*0150*/  FFMA R6, R4, R4, -1 ;  /* 0xbf80000004067423 */ /* 0x004fc80000000004 */
[----:B------:R-:W1:Y:S01]  /*0160*/  MUFU.RSQ R3, R6 ;  /* 0x0000000600037308 */ /* 0x000e620000001400 */
[C---:B------:R-:W-:Y:S01]  /*0170*/  FSETP.NEU.AND P1, PT, R6.reuse, RZ, PT ;  /* 0x000000ff0600720b */ /* 0x040fe20003f2d000 */
[----:B-1----:R-:W-:Y:S01]  /*0180*/  FMUL R7, R6, R3 ;  /* 0x0000000306077220 */ /* 0x002fe20000400000 */
[----:B------:R-:W-:Y:S01]  /*0190*/  FMUL R8, R3, 0.5 ;  /* 0x3f00000003087820 */ /* 0x000fe20000400000 */
[----:B------:R-:W-:Y:S02]  /*01a0*/  FADD R3, R4, -1 ;  /* 0xbf80000004037421 */ /* 0x000fe40000000000 */
[----:B------:R-:W-:Y:S01]  /*01b0*/  FFMA R9, -R7, R7, R6 ;  /* 0x0000000707097223 */ /* 0x000fe20000000106 */
[----:B------:R-:W-:Y:S02]  /*01c0*/  HFMA2 R6, -RZ, RZ, 1.625, 0 ;  /* 0x3e800000ff067431 */ /* 0x000fe400000001ff */
[----:B------:R-:W-:Y:S01]  /*01d0*/  ISETP.GT.U32.AND P0, PT, R3, 0x4b000000, PT ;  /* 0x4b0000000300780c */ /* 0x000fe20003f04070 */
        /* <DEDUP_REMOVED lines=25> */
[----:B------:R-:W1:Y:S02]  /*0370*/  LDC.64 R4, c[0x0][0x398] ;  /* 0x0000e600ff047b82 */ /* 0x000e640000000a00 */
[----:B------:R-:W-:Y:S01]  /*0380*/  FFMA R6, R6, R7, R6 ;  /* 0x0000000706067223 */ /* 0x000fe20000000006 */
[----:B------:R-:W-:-:S03]  /*0390*/  @P1 MOV R7, 0x7f800000 ;  /* 0x7f80000000071802 */ /* 0x000fc60000000f00 */
[----:B------:R-:W-:Y:S02]  /*03a0*/  FFMA R3, R3, 0.69314718246459960938, R6 ;  /* 0x3f31721803037823 */ /* 0x000fe40000000006 */
[C---:B------:R-:W-:Y:S01]  /*03b0*/  @P2 FFMA R3, R8.reuse, R7, +INF ;  /* 0x7f80000008032423 */ /* 0x040fe20000000007 */
[----:B------:R-:W-:Y:S02]  /*03c0*/  @P1 FSETP.NEU.AND P2, PT, R8, RZ, PT ;  /* 0x000000ff0800120b */ /* 0x000fe40003f4d000 */
[----:B0-----:R-:W-:Y:S02]  /*03d0*/  IADD3 R7, PT, PT, R2, UR6, RZ ;  /* 0x0000000602077c10 */ /* 0x001fe4000fffe0ff */
[----:B------:R-:W-:-:S03]  /*03e0*/  @P1 FSEL R3, R3, -RZ, P2 ;  /* 0x800000ff03031208 */ /* 0x000fc60001000000 */
[----:B------:R-:W-:Y:S01]  /*03f0*/  IMAD R7, R0, UR7, R7 ;  /* 0x0000000700077c24 */ /* 0x000fe2000f8e0207 */
[----:B------:R-:W-:-:S05]  /*0400*/  MOV R9, R3 ;  /* 0x0000000300097202 */ /* 0x000fca0000000f00 */
[----:B------:R-:W-:Y:S01]  /*0410*/  @P0 FADD R9, R9, 0.69314718246459960938 ;  /* 0x3f31721809090421 */ /* 0x000fe20000000000 */
[----:B-1----:R-:W-:-:S05]  /*0420*/  IMAD.WIDE R2, R7, 0x4, R4 ;  /* 0x0000000407027825 */ /* 0x002fca00078e0204 */
[----:B------:R-:W-:Y:S01]  /*0430*/  STG.E desc[UR4][R2.64], R9 ;  /* 0x0000000902007986 */ /* 0x000fe2000c101904 */
[----:B------:R-:W-:Y:S05]  /*0440*/  EXIT ;  /* 0x000000000000794d */ /* 0x000fea0003800000 */
.L_x_335:
        /* <DEDUP_REMOVED lines=11> */
.L_x_742:


//--------------------- .text.ge_asinh            --------------------------
	.section	.text.ge_asinh,"ax",@progbits
	.align	128
        .global         ge_asinh
        .type           ge_asinh,@function
        .size           ge_asinh,(.L_x_743 - ge_asinh)
        .other          ge_asinh,@"STO_CUDA_ENTRY STV_DEFAULT"
ge_asinh:
.text.ge_asinh:
        /* <DEDUP_REMOVED lines=18> */
[----:B------:R-:W-:Y:S01]  /*0120*/  HFMA2 R10, -RZ, RZ, 1.625, 0 ;  /* 0x3e800000ff0a7431 */ /* 0x000fe200000001ff */
[----:B------:R-:W0:Y:S01]  /*0130*/  LDCU.64 UR6, c[0x0][0x3a0] ;  /* 0x00007400ff0677ac */ /* 0x000e220008000a00 */
[----:B-1----:R-:W-:-:S05]  /*0140*/  IMAD.WIDE R4, R3, 0x4, R4 ;  /* 0x0000000403047825 */ /* 0x002fca00078e0204 */
[----:B--2---:R-:W2:Y:S02]  /*0150*/  LDG.E R3, desc[UR4][R4.64] ;  /* 0x0000000404037981 */ /* 0x004ea4000c1e1900 */
[C---:B--2---:R-:W-:Y:S01]  /*0160*/  FFMA R6, R3.reuse, R3, 1 ;  /* 0x3f80000003067423 */ /* 0x044fe20000000003 */
[----:B------:R-:W-:-:S03]  /*0170*/  FSETP.GT.AND P0, PT, |R3|, 8388608, PT ;  /* 0x4b0000000300780b */ /* 0x000fc60003f04200 */
[----:B------:R-:W1:Y:S02]  /*0180*/  MUFU.RSQ R7, R6 ;  /* 0x0000000600077308 */ /* 0x000e640000001400 */
[----:B-1----:R-:W-:-:S06]  /*0190*/  FFMA R7, R6, R7, 1 ;  /* 0x3f80000006077423 */ /* 0x002fcc0000000007 */
[----:B------:R1:W2:Y:S02]  /*01a0*/  MUFU.RCP R8, R7 ;  /* 0x0000000700087308 */ /* 0x0002a40000001000 */
[----:B-1----:R-:W-:Y:S01]  /*01b0*/  MOV R7, 0x3d39bf78 ;  /* 0x3d39bf7800077802 */ /* 0x002fe20000000f00 */
[----:B--2---:R-:W-:-:S04]  /*01c0*/  FMUL R8, |R3|, R8 ;  /* 0x0000000803087220 */ /* 0x004fc80000400200 */
[----:B------:R-:W-:-:S05]  /*01d0*/  FFMA R8, |R3|, R8, |R3| ;  /* 0x0000000803087223 */ /* 0x000fca0000000603 */
[----:B------:R-:W-:-:S04]  /*01e0*/  FSEL R8, |R3|, R8, P0 ;  /* 0x0000000803087208 */ /* 0x000fc80000000200 */
[C---:B------:R-:W-:Y:S01]  /*01f0*/  ISETP.GE.U32.AND P1, PT, R8.reuse, 0x7f800000, PT ;  /* 0x7f8000000800780c */ /* 0x040fe20003f26070 */
[----:B------:R-:W-:-:S03]  /*0200*/  FADD.RZ R9, R8, 1 ;  /* 0x3f80000008097421 */ /* 0x000fc6000000c000 */
[----:B------:R-:W-:Y:S02]  /*0210*/  ISETP.GT.AND P2, PT, R8, -0x40800000, P1 ;  /* 0xbf8000000800780c */ /* 0x000fe40000f44270 */
[----:B------:R-:W-:-:S04]  /*0220*/  IADD3 R9, PT, PT, R9, -0x3f400000, RZ ;  /* 0xc0c0000009097810 */ /* 0x000fc80007ffe0ff */
[----:B------:R-:W-:-:S04]  /*0230*/  LOP3.LUT R9, R9, 0xff800000, RZ, 0xc0, !PT ;  /* 0xff80000009097812 */ /* 0x000fc800078ec0ff */
[----:B------:R-:W-:Y:S02]  /*0240*/  IADD3 R5, PT, PT, -R9, 0x40800000, RZ ;  /* 0x4080000009057810 */ /* 0x000fe40007ffe1ff */
[-C--:B------:R-:W-:Y:S02]  /*0250*/  IADD3 R4, PT, PT, R8, -R9.reuse, RZ ;  /* 0x8000000908047210 */ /* 0x080fe40007ffe0ff */
[----:B------:R-:W-:Y:S01]  /*0260*/  I2FP.F32.S32 R9, R9 ;  /* 0x0000000900097245 */ /* 0x000fe20000201400 */
[----:B------:R-:W-:-:S04]  /*0270*/  FFMA R5, R5, R10, -1 ;  /* 0xbf80000005057423 */ /* 0x000fc8000000000a */
[----:B------:R-:W-:Y:S01]  /*0280*/  FADD R4, R4, R5 ;  /* 0x0000000504047221 */ /* 0x000fe20000000000 */
[----:B------:R-:W-:-:S03]  /*0290*/  FMUL R9, R9, 1.1920928955078125e-07 ;  /* 0x3400000009097820 */ /* 0x000fc60000400000 */
[----:B------:R-:W-:Y:S01]  /*02a0*/  FFMA R5, R4, -R7, 0.10546888411045074463 ;  /* 0x3dd8001204057423 */ /* 0x000fe20000000807 */
[----:B------:R-:W-:-:S03]  /*02b0*/  @P1 MOV R7, 0x7f800000 ;  /* 0x7f80000000071802 */ /* 0x000fc60000000f00 */
        /* <DEDUP_REMOVED lines=11> */
[----:B------:R-:W1:Y:S01]  /*0370*/  LDC.64 R4, c[0x0][0x398] ;  /* 0x0000e600ff047b82 */ /* 0x000e620000000a00 */
[----:B------:R-:W-:Y:S02]  /*0380*/  @P1 FSETP.NEU.AND P2, PT, R8, RZ, PT ;  /* 0x000000ff0800120b */ /* 0x000fe40003f4d000 */
[----:B0-----:R-:W-:Y:S02]  /*0390*/  IADD3 R7, PT, PT, R0, UR6, RZ ;  /* 0x0000000600077c10 */ /* 0x001fe4000fffe0ff */
[----:B------:R-:W-:-:S03]  /*03a0*/  @P1 FSEL R9, R9, -RZ, P2 ;  /* 0x800000ff09091208 */ /* 0x000fc60001000000 */
[----:B------:R-:W-:Y:S02]  /*03b0*/  IMAD R7, R2, UR7, R7 ;  /* 0x0000000702077c24 */ /* 0x000fe4000f8e0207 */
[----:B------:R-:W-:Y:S01]  /*03c0*/  @P0 FADD R9, R9, 0.69314718246459960938 ;  /* 0x3f31721809090421 */ /* 0x000fe20000000000 */
[----:B------:R-:W-:-:S04]  /*03d0*/  FSETP.NAN.AND P0, PT, |R3|, |R3|, PT ;  /* 0x400000030300720b */ /* 0x000fc80003f08200 */
[----:B------:R-:W-:Y:S01]  /*03e0*/  LOP3.LUT R0, R9, 0x80000000, R3, 0xb8, !PT ;  /* 0x8000000009007812 */ /* 0x000fe200078eb803 */
[----:B-1----:R-:W-:-:S03]  /*03f0*/  IMAD.WIDE R2, R7, 0x4, R4 ;  /* 0x0000000407027825 */ /* 0x002fc600078e0204 */
[----:B------:R-:W-:-:S05]  /*0400*/  FSEL R5, R0, R9, !P0 ;  /* 0x0000000900057208 */ /* 0x000fca0004000000 */
[----:B------:R-:W-:Y:S01]  /*0410*/  STG.E desc[UR4][R2.64], R5 ;  /* 0x0000000502007986 */ /* 0x000fe2000c101904 */
[----:B------:R-:W-:Y:S05]  /*0420*/  EXIT ;  /* 0x000000000000794d */ /* 0x000fea0003800000 */
.L_x_336:
        /* <DEDUP_REMOVED lines=13> */
.L_x_743:


//--------------------- .text.ge_tanh             --------------------------
	.section	.text.ge_tanh,"ax",@progbits
	.align	128
        .global         ge_tanh
        .type           ge_tanh,@function
        .size           ge_tanh,(.L_x_744 - ge_tanh)
        .other          ge_tanh,@"STO_CUDA_ENTRY STV_DEFAULT"
ge_tanh:
.text.ge_tanh:
        /* <DEDUP_REMOVED lines=44> */
.L_x_337:
        /* <DEDUP_REMOVED lines=12> */
.L_x_744:


//--------------------- .text.ge_cosh             --------------------------
	.section	.text.ge_cosh,"ax",@progbits
	.align	128
        .global         ge_cosh
        .type           ge_cosh,@function
        .size           ge_cosh,(.L_x_745 - ge_cosh)
        .other          ge_cosh,@"STO_CUDA_ENTRY STV_DEFAULT"
ge_cosh:
.text.ge_cosh:
        /* <DEDUP_REMOVED lines=18> */
[----:B------:R-:W-:Y:S01]  /*0120*/  HFMA2 R6, -RZ, RZ, 3.4921875, 0 ;  /* 0x42fc0000ff067431 */ /* 0x000fe200000001ff */
[----:B------:R-:W0:Y:S01]  /*0130*/  LDCU.64 UR6, c[0x0][0x3a0] ;  /* 0x00007400ff0677ac */ /* 0x000e220008000a00 */
[----:B-1----:R-:W-:-:S06]  /*0140*/  IMAD.WIDE R2, R5, 0x4, R2 ;  /* 0x0000000405027825 */ /* 0x002fcc00078e0202 */
[----:B--2---:R-:W2:Y:S02]  /*0150*/  LDG.E R2, desc[UR4][R2.64] ;  /* 0x0000000402027981 */ /* 0x004ea4000c1e1900 */
[----:B--2---:R-:W-:-:S06]  /*0160*/  FMUL R5, |R2|, 1.4426950216293334961 ;  /* 0x3fb8aa3b02057820 */ /* 0x004fcc0000400200 */
[----:B------:R-:W1:Y:S02]  /*0170*/  FRND.TRUNC R5, R5 ;  /* 0x0000000500057307 */ /* 0x000e64000020d000 */
[----:B-1----:R-:W-:Y:S02]  /*0180*/  FSETP.GT.AND P0, PT, |R5|, 126, PT ;  /* 0x42fc00000500780b */ /* 0x002fe40003f04200 */
[----:B------:R-:W-:-:S04]  /*0190*/  LOP3.LUT R6, R6, 0x80000000, R5, 0xb8, !PT ;  /* 0x8000000006067812 */ /* 0x000fc800078eb805 */
[----:B------:R-:W-:Y:S02]  /*01a0*/  FSEL R7, R6, R5, P0 ;  /* 0x0000000506077208 */ /* 0x000fe40000000000 */
[----:B0-----:R-:W-:-:S03]  /*01b0*/  IADD3 R5, PT, PT, R0, UR6, RZ ;  /* 0x0000000600057c10 */ /* 0x001fc6000fffe0ff */
[C---:B------:R-:W-:Y:S02]  /*01c0*/  FFMA R6, R7.reuse, -0.69314718246459960938, |R2| ;  /* 0xbf31721807067823 */ /* 0x040fe40000000402 */
[----:B------:R-:W0:Y:S01]  /*01d0*/  LDC.64 R2, c[0x0][0x398] ;  /* 0x0000e600ff027b82 */ /* 0x000e220000000a00 */
[----:B------:R-:W-:Y:S02]  /*01e0*/  IMAD R5, R4, UR7, R5 ;  /* 0x0000000704057c24 */ /* 0x000fe4000f8e0205 */
[C---:B------:R-:W-:Y:S01]  /*01f0*/  FFMA R6, R7.reuse, 1.9046542121259335545e-09, R6 ;  /* 0x3102e30807067823 */ /* 0x040fe20000000006 */
[----:B------:R-:W-:-:S03]  /*0200*/  FADD R7, R7, 12583037 ;  /* 0x4b40007d07077421 */ /* 0x000fc60000000000 */
[----:B------:R-:W-:Y:S02]  /*0210*/  FMUL R6, R6, 1.4426950216293334961 ;  /* 0x3fb8aa3b06067820 */ /* 0x000fe40000400000 */
[----:B------:R-:W-:-:S04]  /*0220*/  SHF.L.U32 R7, R7, 0x17, RZ ;  /* 0x0000001707077819 */ /* 0x000fc800000006ff */
[----:B------:R-:W1:Y:S01]  /*0230*/  MUFU.EX2 R6, R6 ;  /* 0x0000000600067308 */ /* 0x000e620000000800 */
[----:B0-----:R-:W-:-:S04]  /*0240*/  IMAD.WIDE R2, R5, 0x4, R2 ;  /* 0x0000000405027825 */ /* 0x001fc800078e0202 */
[----:B-1----:R-:W-:-:S04]  /*0250*/  FMUL R7, R7, R6 ;  /* 0x0000000607077220 */ /* 0x002fc80000400000 */
[----:B------:R-:W0:Y:S02]  /*0260*/  MUFU.RCP R8, R7 ;  /* 0x0000000700087308 */ /* 0x000e240000001000 */
[----:B0-----:R-:W-:-:S04]  /*0270*/  FMUL.FTZ R0, R8, 0.125 ;  /* 0x3e00000008007820 */ /* 0x001fc80000410000 */
[----:B------:R-:W-:-:S05]  /*0280*/  FFMA R5, R7, 2, R0 ;  /* 0x4000000007057823 */ /* 0x000fca0000000000 */
[----:B------:R-:W-:Y:S01]  /*0290*/  STG.E desc[UR4][R2.64], R5 ;  /* 0x0000000502007986 */ /* 0x000fe2000c101904 */
[----:B------:R-:W-:Y:S05]  /*02a0*/  EXIT ;  /* 0x000000000000794d */ /* 0x000fea0003800000 */
.L_x_338:
        /* <DEDUP_REMOVED lines=13> */
.L_x_745:


//--------------------- .text.ge_sinh             --------------------------
	.section	.text.ge_sinh,"ax",@progbits
	.align	128
        .global         ge_sinh
        .type           ge_sinh,@function
        .size           ge_sinh,(.L_x_746 - ge_sinh)
        .other          ge_sinh,@"STO_CUDA_ENTRY STV_DEFAULT"
ge_sinh:
.text.ge_sinh:
        /* <DEDUP_REMOVED lines=21> */
[----:B------:R-:W-:Y:S01]  /*0150*/  HFMA2 R3, -RZ, RZ, 3.4921875, 0 ;  /* 0x42fc0000ff037431 */ /* 0x000fe200000001ff */
[----:B------:R-:W-:Y:S02]  /*0160*/  MOV R12, 0x363d0ada ;  /* 0x363d0ada000c7802 */ /* 0x000fe40000000f00 */
[----:B0-----:R-:W-:-:S05]  /*0170*/  IADD3 R11, PT, PT, R6, UR6, RZ ;  /* 0x00000006060b7c10 */ /* 0x001fca000fffe0ff */
[----:B------:R-:W-:Y:S02]  /*0180*/  IMAD R11, R0, UR7, R11 ;  /* 0x00000007000b7c24 */ /* 0x000fe4000f8e020b */
        /* <DEDUP_REMOVED lines=17> */
[----:B0-----:R-:W-:Y:S02]  /*02a0*/  FMUL R5, R3, R8 ;  /* 0x0000000803057220 */ /* 0x001fe40000400000 */
[----:B------:R-:W0:Y:S04]  /*02b0*/  LDC.64 R2, c[0x0][0x398] ;  /* 0x0000e600ff027b82 */ /* 0x000e280000000a00 */
[----:B------:R-:W1:Y:S02]  /*02c0*/  MUFU.RCP R10, R5 ;  /* 0x00000005000a7308 */ /* 0x000e640000001000 */
[----:B-1----:R-:W-:-:S04]  /*02d0*/  FMUL.FTZ R10, R10, -0.125 ;  /* 0xbe0000000a0a7820 */ /* 0x002fc80000410000 */
[----:B------:R-:W-:Y:S01]  /*02e0*/  FFMA R7, R5, 2, R10 ;  /* 0x4000000005077823 */ /* 0x000fe2000000000a */
[----:B0-----:R-:W-:-:S04]  /*02f0*/  IMAD.WIDE R2, R11, 0x4, R2 ;  /* 0x000000040b027825 */ /* 0x001fc800078e0202 */
[--C-:B------:R-:W-:Y:S01]  /*0300*/  LOP3.LUT R7, R7, 0x80000000, R4.reuse, 0xb8, !PT ;  /* 0x8000000007077812 */ /* 0x100fe200078eb804 */
[----:B------:R-:W-:-:S05]  /*0310*/  @!P0 FFMA R7, R4, R9, R4 ;  /* 0x0000000904078223 */ /* 0x000fca0000000004 */
[----:B------:R-:W-:Y:S01]  /*0320*/  STG.E desc[UR4][R2.64], R7 ;  /* 0x0000000702007986 */ /* 0x000fe2000c101904 */
[----:B------:R-:W-:Y:S05]  /*0330*/  EXIT ;  /* 0x000000000000794d */ /* 0x000fea0003800000 */
.L_x_339:
        /* <DEDUP_REMOVED lines=12> */
.L_x_746:


//--------------------- .text.ge_atan2            --------------------------
	.section	.text.ge_atan2,"ax",@progbits
	.align	128
        .global         ge_atan2
        .type           ge_atan2,@function
        .size           ge_atan2,(.L_x_651 - ge_atan2)
        .other          ge_atan2,@"STO_CUDA_ENTRY STV_DEFAULT"
ge_atan2:
.text.ge_atan2:
        /* <DEDUP_REMOVED lines=18> */
[----:B0-----:R-:W-:-:S02]  /*0120*/  VIADD R5, R4, UR8 ;  /* 0x0000000804057c36 */ /* 0x001fc40008000000 */
[----:B--2---:R-:W-:Y:S02]  /*0130*/  VIADD R3, R4, UR6 ;  /* 0x0000000604037c36 */ /* 0x004fe40008000000 */
[C---:B------:R-:W-:Y:S02]  /*0140*/  IMAD R5, R2.reuse, UR9, R5 ;  /* 0x0000000902057c24 */ /* 0x040fe4000f8e0205 */
[----:B------:R-:W-:Y:S02]  /*0150*/  IMAD R3, R2, UR7, R3 ;  /* 0x0000000702037c24 */ /* 0x000fe4000f8e0203 */
[----:B-1----:R-:W-:-:S04]  /*0160*/  IMAD.WIDE R6, R5, 0x4, R6 ;  /* 0x0000000405067825 */ /* 0x002fc800078e0206 */
[----:B----4-:R-:W-:Y:S02]  /*0170*/  IMAD.WIDE R8, R3, 0x4, R8 ;  /* 0x0000000403087825 */ /* 0x010fe400078e0208 */
[----:B---3--:R-:W2:Y:S04]  /*0180*/  LDG.E R6, desc[UR4][R6.64] ;  /* 0x0000000406067981 */ /* 0x008ea8000c1e1900 */
        /* <DEDUP_REMOVED lines=14> */
[----:B------:R-:W-:Y:S05]  /*0270*/  CALL.REL.NOINC `($__internal_6_$__cuda_sm3x_div_rn_noftz_f32_slowpath) ;  /* 0x0000000000907944 */ /* 0x000fea0003c00000 */
[----:B------:R-:W-:-:S07]  /*0280*/  IMAD.MOV.U32 R10, RZ, RZ, R0 ;  /* 0x000000ffff0a7224 */ /* 0x000fce00078e0000 */
.L_x_341:
[----:B------:R-:W-:Y:S05]  /*0290*/  BSYNC.RECONVERGENT B0 ;  /* 0x0000000000007941 */ /* 0x000fea0003800200 */
.L_x_340:
[----:B------:R-:W-:Y:S02]  /*02a0*/  IMAD.MOV.U32 R7, RZ, RZ, 0x3b33710b ;  /* 0x3b33710bff077424 */ /* 0x000fe400078e00ff */
[----:B------:R-:W-:Y:S01]  /*02b0*/  FMUL R0, R10, R10 ;  /* 0x0000000a0a007220 */ /* 0x000fe20000400000 */
[----:B------:R-:W0:Y:S01]  /*02c0*/  LDCU.64 UR6, c[0x0][0x3b0] ;  /* 0x00007600ff0677ac */ /* 0x000e220008000a00 */
[----:B------:R-:W-:Y:S01]  /*02d0*/  IMAD.MOV.U32 R12, RZ, RZ, 0x3f6ee581 ;  /* 0x3f6ee581ff0c7424 */ /* 0x000fe200078e00ff */
[----:B------:R-:W1:Y:S01]  /*02e0*/  LDC.64 R8, c[0x0][0x3a8] ;  /* 0x0000ea00ff087b82 */ /* 0x000e620000000a00 */
[----:B------:R-:W-:Y:S01]  /*02f0*/  FFMA R7, R0, R7, -0.015681877732276916504 ;  /* 0xbc80774800077423 */ /* 0x000fe20000000007 */
[C---:B------:R-:W-:Y:S02]  /*0300*/  ISETP.GE.AND P0, PT, R6.reuse, RZ, PT ;  /* 0x000000ff0600720c */ /* 0x040fe40003f06270 */
[----:B------:R-:W-:Y:S01]  /*0310*/  FSETP.NEU.AND P3, PT, |R6|, |R5|, PT ;  /* 0x400000050600720b */ /* 0x000fe20003f6d200 */
[----:B------:R-:W-:Y:S01]  /*0320*/  FFMA R7, R0, R7, 0.042200751602649688721 ;  /* 0x3d2cdab200077423 */ /* 0x000fe20000000007 */
[----:B------:R-:W-:Y:S01]  /*0330*/  FSETP.NEU.AND P1, PT, R3, RZ, PT ;  /* 0x000000ff0300720b */ /* 0x000fe20003f2d000 */
[----:B------:R-:W-:-:S02]  /*0340*/  IMAD.MOV.U32 R3, RZ, RZ, 0x4016cbe4 ;  /* 0x4016cbe4ff037424 */ /* 0x000fc400078e00ff */
[----:B------:R-:W-:Y:S01]  /*0350*/  FADD R6, |R5|, |R6| ;  /* 0x4000000605067221 */ /* 0x000fe20000000200 */
[----:B------:R-:W-:-:S04]  /*0360*/  FFMA R7, R0, R7, -0.074792981147766113281 ;  /* 0xbd992d1000077423 */ /* 0x000fc80000000007 */
[----:B------:R-:W-:-:S04]  /*0370*/  FFMA R7, R0, R7, 0.10640415549278259277 ;  /* 0x3dd9ea6c00077423 */ /* 0x000fc80000000007 */
[----:B------:R-:W-:-:S04]  /*0380*/  FFMA R7, R0, R7, -0.14207722246646881104 ;  /* 0xbe117cb100077423 */ /* 0x000fc80000000007 */
[----:B------:R-:W-:-:S04]  /*0390*/  FFMA R7, R0, R7, 0.19993925094604492188 ;  /* 0x3e4cbce000077423 */ /* 0x000fc80000000007 */
[----:B------:R-:W-:-:S04]  /*03a0*/  FFMA R7, R0, R7, -0.33333197236061096191 ;  /* 0xbeaaaa7d00077423 */ /* 0x000fc80000000007 */
[----:B------:R-:W-:-:S04]  /*03b0*/  FMUL R7, R0, R7 ;  /* 0x0000000700077220 */ /* 0x000fc80000400000 */
[----:B------:R-:W-:Y:S01]  /*03c0*/  FFMA R7, R7, R10, R10 ;  /* 0x0000000a07077223 */ /* 0x000fe2000000000a */
[----:B------:R-:W-:-:S03]  /*03d0*/  FSEL R10, R12, 1.8663789033889770508, P2 ;  /* 0x3feee5810c0a7808 */ /* 0x000fc60001000000 */
[----:B------:R-:W-:-:S05]  /*03e0*/  FFMA R0, R12, 1.6832555532455444336, -R7 ;  /* 0x3fd774eb0c007823 */ /* 0x000fca0000000807 */
[-C--:B------:R-:W-:Y:S02]  /*03f0*/  FSEL R0, R0, R7.reuse, P2 ;  /* 0x0000000700007208 */ /* 0x080fe40001000000 */
[----:B------:R-:W-:-:S05]  /*0400*/  FSEL R7, R7, -R7, P2 ;  /* 0x8000000707077208 */ /* 0x000fca0001000000 */
[----:B------:R-:W-:Y:S01]  /*0410*/  @!P0 FFMA R0, R10, 1.6832555532455444336, R7 ;  /* 0x3fd774eb0a008823 */ /* 0x000fe20000000007 */
[----:B------:R-:W-:Y:S01]  /*0420*/  @!P3 FSEL R0, R3, 0.78539818525314331055, !P0 ;  /* 0x3f490fdb0300b808 */ /* 0x000fe20004000000 */
[----:B0-----:R-:W-:Y:S01]  /*0430*/  VIADD R3, R4, UR6 ;  /* 0x0000000604037c36 */ /* 0x001fe20008000000 */
[----:B------:R-:W-:Y:S02]  /*0440*/  @!P1 FSEL R0, RZ, 3.1415927410125732422, P0 ;  /* 0x40490fdbff009808 */ /* 0x000fe40000000000 */
[----:B------:R-:W-:Y:S01]  /*0450*/  FSETP.NAN.AND P0, PT, R6, R6, PT ;  /* 0x000000060600720b */ /* 0x000fe20003f08000 */
[----:B------:R-:W-:Y:S01]  /*0460*/  IMAD R3, R2, UR7, R3 ;  /* 0x0000000702037c24 */ /* 0x000fe2000f8e0203 */
[----:B------:R-:W-:-:S03]  /*0470*/  LOP3.LUT R5, R0, 0x80000000, R5, 0xb8, !PT ;  /* 0x8000000000057812 */ /* 0x000fc600078eb805 */
[----:B-1----:R-:W-:Y:S01]  /*0480*/  IMAD.WIDE R8, R3, 0x4, R8 ;  /* 0x0000000403087825 */ /* 0x002fe200078e0208 */
[----:B------:R-:W-:-:S05]  /*0490*/  FSEL R5, R6, R5, P0 ;  /* 0x0000000506057208 */ /* 0x000fca0000000000 */
[----:B------:R-:W-:Y:S01]  /*04a0*/  STG.E desc[UR4][R8.64], R5 ;  /* 0x0000000508007986 */ /* 0x000fe2000c101904 */
[----:B------:R-:W-:Y:S05]  /*04b0*/  EXIT ;  /* 0x000000000000794d */ /* 0x000fea0003800000 */
        .weak           $__internal_6_$__cuda_sm3x_div_rn_noftz_f32_slowpath
        .type           $__internal_6_$__cuda_sm3x_div_rn_noftz_f32_slowpath,@function
        .size           $__internal_6_$__cuda_sm3x_div_rn_noftz_f32_slowpath,(.L_x_651 - $__internal_6_$__cuda_sm3x_div_rn_noftz_f32_slowpath)
$__internal_6_$__cuda_sm3x_div_rn_noftz_f32_slowpath:
[--C-:B------:R-:W-:Y:S01]  /*04c0*/  SHF.R.U32.HI R9, RZ, 0x17, R3.reuse ;  /* 0x00000017ff097819 */ /* 0x100fe20000011603 */
[----:B------:R-:W-:Y:S01]  /*04d0*/  BSSY.RECONVERGENT B1, `(.L_x_342) ;  /* 0x0000064000017945 */ /* 0x000fe20003800200 */
[--C-:B------:R-:W-:Y:S01]  /*04e0*/  SHF.R.U32.HI R7, RZ, 0x17, R0.reuse ;  /* 0x00000017ff077819 */ /* 0x100fe20000011600 */
[----:B------:R-:W-:Y:S01]  /*04f0*/  IMAD.MOV.U32 R11, RZ, RZ, R0 ;  /* 0x000000ffff0b7224 */ /* 0x000fe200078e0000 */
[----:B------:R-:W-:Y:S01]  /*0500*/  LOP3.LUT R9, R9, 0xff, RZ, 0xc0, !PT ;  /* 0x000000ff09097812 */ /* 0x000fe200078ec0ff */
[----:B------:R-:W-:Y:S01]  /*0510*/  IMAD.MOV.U32 R12, RZ, RZ, R3 ;  /* 0x000000ffff0c7224 */ /* 0x000fe200078e0003 */
[----:B------:R-:W-:-:S03]  /*0520*/  LOP3.LUT R10, R7, 0xff, RZ, 0xc0, !PT ;  /* 0x000000ff070a7812 */ /* 0x000fc600078ec0ff */
        /* <DEDUP_REMOVED lines=24> */
[----:B------:R-:W-:Y:S01]  /*06b0*/  @P0 MOV R7, RZ ;  /* 0x000000ff00070202 */ /* 0x000fe20000000f00 */
[----:B------:R-:W-:Y:S02]  /*06c0*/  @!P0 IMAD.MOV.U32 R7, RZ, RZ, -0x40 ;  /* 0xffffffc0ff078424 */ /* 0x000fe400078e00ff */
[----:B------:R-:W-:Y:S01]  /*06d0*/  @!P0 FFMA R11, R0, 1.84467440737095516160e+19, RZ ;  /* 0x5f800000000b8823 */ /* 0x000fe200000000ff */
[----:B------:R-:W-:Y:S01]  /*06e0*/  @!P1 FFMA R12, R3, 1.84467440737095516160e+19, RZ ;  /* 0x5f800000030c9823 */ /* 0x000fe200000000ff */
[----:B------:R-:W-:-:S07]  /*06f0*/  @!P1 VIADD R7, R7, 0x40 ;  /* 0x0000004007079836 */ /* 0x000fce0000000000 */
.L_x_343:
[----:B------:R-:W-:Y:S01]  /*0700*/  LEA R13, R9, 0xc0800000, 0x17 ;  /* 0xc0800000090d7811 */ /* 0x000fe200078eb8ff */
[----:B------:R-:W-:Y:S01]  /*0710*/  VIADD R10, R10, 0xffffff81 ;  /* 0xffffff810a0a7836 */ /* 0x000fe20000000000 */
[----:B------:R-:W-:Y:S03]  /*0720*/  BSSY.RECONVERGENT B2, `(.L_x_348) ;  /* 0x0000035000027945 */ /* 0x000fe60003800200 */
[----:B------:R-:W-:Y:S02]  /*0730*/  IMAD.IADD R13, R12, 0x1, -R13 ;  /* 0x000000010c0d7824 */ /* 0x000fe400078e0a0d */
[C---:B------:R-:W-:Y:S01]  /*0740*/  IMAD R0, R10.reuse, -0x800000, R11 ;  /* 0xff8000000a007824 */ /* 0x040fe200078e020b */
[----:B------:R-:W-:Y:S01]  /*0750*/  IADD3 R10, PT, PT, R10, 0x7f, -R9 ;  /* 0x0000007f0a0a7810 */ /* 0x000fe20007ffe809 */
[----:B------:R-:W0:Y:S01]  /*0760*/  MUFU.RCP R12, R13 ;  /* 0x0000000d000c7308 */ /* 0x000e220000001000 */
[----:B------:R-:W-:-:S03]  /*0770*/  FADD.FTZ R15, -R13, -RZ ;  /* 0x800000ff0d0f7221 */ /* 0x000fc60000010100 */
[----:B------:R-:W-:Y:S02]  /*0780*/  IMAD.IADD R10, R10, 0x1, R7 ;  /* 0x000000010a0a7824 */ /* 0x000fe400078e0207 */
        /* <DEDUP_REMOVED lines=9> */
[----:B------:R-:W-:-:S05]  /*0820*/  IMAD.IADD R13, R9, 0x1, R10 ;  /* 0x00000001090d7824 */ /* 0x000fca00078e020a */
[----:B------:R-:W-:-:S04]  /*0830*/  IADD3 R7, PT, PT, R13, -0x1, RZ ;  /* 0xffffffff0d077810 */ /* 0x000fc80007ffe0ff */
        /* <DEDUP_REMOVED lines=27> */
[----:B------:R-:W-:-:S05]  /*09f0*/  LOP3.LUT R7, R7, R10, RZ, 0xc0, !PT ;  /* 0x0000000a07077212 */ /* 0x000fca00078ec0ff */
[----:B------:R-:W-:-:S05]  /*0a00*/  IMAD.IADD R7, R12, 0x1, R7 ;  /* 0x000000010c077824 */ /* 0x000fca00078e0207 */
[----:B------:R-:W-:Y:S01]  /*0a10*/  LOP3.LUT R0, R7, R0, RZ, 0xfc, !PT ;  /* 0x0000000007007212 */ /* 0x000fe200078efcff */
[----:B------:R-:W-:Y:S06]  /*0a20*/  BRA `(.L_x_351) ;  /* 0x0000000000107947 */ /* 0x000fec0003800000 */
.L_x_350:
[----:B------:R-:W-:-:S04]  /*0a30*/  LOP3.LUT R0, R0, 0x80000000, RZ, 0xc0, !PT ;  /* 0x8000000000007812 */ /* 0x000fc800078ec0ff */
[----:B------:R-:W-:Y:S01]  /*0a40*/  LOP3.LUT R0, R0, 0x7f800000, RZ, 0xfc, !PT ;  /* 0x7f80000000007812 */ /* 0x000fe200078efcff */
[----:B------:R-:W-:Y:S06]  /*0a50*/  BRA `(.L_x_351) ;  /* 0x0000000000047947 */ /* 0x000fec0003800000 */
.L_x_349:
[----:B------:R-:W-:-:S07]  /*0a60*/  IMAD R0, R10, 0x800000, R0 ;  /* 0x008000000a007824 */ /* 0x000fce00078e0200 */
.L_x_351:
[----:B------:R-:W-:Y:S05]  /*0a70*/  BSYNC.RECONVERGENT B2 ;  /* 0x0000000000027941 */ /* 0x000fea0003800200 */
.L_x_348:
[----:B------:R-:W-:Y:S05]  /*0a80*/  BRA `(.L_x_352) ;  /* 0x0000000000207947 */ /* 0x000fea0003800000 */
.L_x_347:
[----:B------:R-:W-:-:S04]  /*0a90*/  LOP3.LUT R0, R12, 0x80000000, R11, 0x48, !PT ;  /* 0x800000000c007812 */ /* 0x000fc800078e480b */
[----:B------:R-:W-:Y:S01]  /*0aa0*/  LOP3.LUT R0, R0, 0x7f800000, RZ, 0xfc, !PT ;  /* 0x7f80000000007812 */ /* 0x000fe200078efcff */
[----:B------:R-:W-:Y:S06]  /*0ab0*/  BRA `(.L_x_352) ;  /* 0x0000000000147947 */ /* 0x000fec0003800000 */
.L_x_346:
[----:B------:R-:W-:Y:S01]  /*0ac0*/  LOP3.LUT R0, R12, 0x80000000, R11, 0x48, !PT ;  /* 0x800000000c007812 */ /* 0x000fe200078e480b */
[----:B------:R-:W-:Y:S06]  /*0ad0*/  BRA `(.L_x_352) ;  /* 0x00000000000c7947 */ /* 0x000fec0003800000 */
.L_x_345:
[----:B------:R-:W0:Y:S01]  /*0ae0*/  MUFU.RSQ R0, -QNAN ;  /* 0xffc0000000007908 */ /* 0x000e220000001400 */
[----:B------:R-:W-:Y:S05]  /*0af0*/  BRA `(.L_x_352) ;  /* 0x0000000000047947 */ /* 0x000fea0003800000 */
.L_x_344:
[----:B------:R-:W-:-:S07]  /*0b00*/  FADD.FTZ R0, R0, R3 ;  /* 0x0000000300007221 */ /* 0x000fce0000010000 */
.L_x_352:
[----:B------:R-:W-:Y:S05]  /*0b10*/  BSYNC.RECONVERGENT B1 ;  /* 0x0000000000017941 */ /* 0x000fea0003800200 */
.L_x_342:
[----:B------:R-:W-:-:S04]  /*0b20*/  IMAD.MOV.U32 R9, RZ, RZ, 0x0 ;  /* 0x00000000ff097424 */ /* 0x000fc800078e00ff */
[----:B0-----:R-:W-:Y:S05]  /*0b30*/  RET.REL.NODEC R8 `(ge_atan2) ;  /* 0xfffffff408307950 */ /* 0x001fea0003c3ffff */
.L_x_353:
        /* <DEDUP_REMOVED lines=12> */
.L_x_651:


//--------------------- .text.ge_atan             --------------------------
	.section	.text.ge_atan,"ax",@progbits
	.align	128
        .global         ge_atan
        .type           ge_atan,@function
        .size           ge_atan,(.L_x_748 - ge_atan)
        .other          ge_atan,@"STO_CUDA_ENTRY STV_DEFAULT"
ge_atan:
.text.ge_atan:
        /* <DEDUP_REMOVED lines=18> */
[----:B------:R-:W-:Y:S01]  /*0120*/  HFMA2 R8, -RZ, RZ, 0.890625, -0.00056934356689453125 ;  /* 0x3b2090aaff087431 */ /* 0x000fe200000001ff */
[----:B------:R-:W0:Y:S01]  /*0130*/  LDCU.64 UR6, c[0x0][0x3a0] ;  /* 0x00007400ff0677ac */ /* 0x000e220008000a00 */
[----:B-1----:R-:W-:-:S05]  /*0140*/  IMAD.WIDE R2, R5, 0x4, R2 ;  /* 0x0000000405027825 */ /* 0x002fca00078e0202 */
[----:B--2---:R1:W2:Y:S01]  /*0150*/  LDG.E R5, desc[UR4][R2.64] ;  /* 0x0000000402057981 */ /* 0x0042a2000c1e1900 */
[----:B------:R-:W-:Y:S01]  /*0160*/  MOV R9, 0x3f6ee581 ;  /* 0x3f6ee58100097802 */ /* 0x000fe20000000f00 */
[----:B-1----:R-:W1:Y:S01]  /*0170*/  LDC.64 R2, c[0x0][0x398] ;  /* 0x0000e600ff027b82 */ /* 0x002e620000000a00 */
[----:B--2---:R-:W2:Y:S01]  /*0180*/  MUFU.RCP R6, |R5| ;  /* 0x4000000500067308 */ /* 0x004ea20000001000 */
[----:B------:R-:W-:-:S04]  /*0190*/  FSETP.GT.AND P0, PT, |R5|, 1, PT ;  /* 0x3f8000000500780b */ /* 0x000fc80003f04200 */
[----:B--2---:R-:W-:-:S05]  /*01a0*/  FSEL R6, R6, |R5|, P0 ;  /* 0x4000000506067208 */ /* 0x004fca0000000000 */
        /* <DEDUP_REMOVED lines=9> */
[----:B------:R-:W-:Y:S01]  /*0240*/  FFMA R6, R6, R7, R6 ;  /* 0x0000000706067223 */ /* 0x000fe20000000006 */
[----:B0-----:R-:W-:-:S03]  /*0250*/  IADD3 R7, PT, PT, R0, UR6, RZ ;  /* 0x0000000600077c10 */ /* 0x001fc6000fffe0ff */
[----:B------:R-:W-:Y:S01]  /*0260*/  @P0 FFMA R6, R9, 1.6832555532455444336, -R6 ;  /* 0x3fd774eb09060823 */ /* 0x000fe20000000806 */
[----:B------:R-:W-:Y:S01]  /*0270*/  FSETP.NAN.AND P0, PT, |R5|, |R5|, PT ;  /* 0x400000050500720b */ /* 0x000fe20003f08200 */
[----:B------:R-:W-:-:S03]  /*0280*/  IMAD R7, R4, UR7, R7 ;  /* 0x0000000704077c24 */ /* 0x000fc6000f8e0207 */
[----:B------:R-:W-:Y:S01]  /*0290*/  LOP3.LUT R5, R6, 0x80000000, R5, 0xb8, !PT ;  /* 0x8000000006057812 */ /* 0x000fe200078eb805 */
[----:B-1----:R-:W-:-:S03]  /*02a0*/  IMAD.WIDE R2, R7, 0x4, R2 ;  /* 0x0000000407027825 */ /* 0x002fc600078e0202 */
[----:B------:R-:W-:-:S05]  /*02b0*/  FSEL R5, R5, R6, !P0 ;  /* 0x0000000605057208 */ /* 0x000fca0004000000 */
[----:B------:R-:W-:Y:S01]  /*02c0*/  STG.E desc[UR4][R2.64], R5 ;  /* 0x0000000502007986 */ /* 0x000fe2000c101904 */
[----:B------:R-:W-:Y:S05]  /*02d0*/  EXIT ;  /* 0x000000000000794d */ /* 0x000fea0003800000 */
.L_x_354:
        /* <DEDUP_REMOVED lines=10> */
.L_x_748:


//--------------------- .text.ge_acos             --------------------------
	.section	.text.ge_acos,"ax",@progbits
	.align	128
        .global         ge_acos
        .type           ge_acos,@function
        .size           ge_acos,(.L_x_749 - ge_acos)
        .other          ge_acos,@"STO_CUDA_ENTRY STV_DEFAULT"
ge_acos:
.text.ge_acos:
        /* <DEDUP_REMOVED lines=20> */
[----:B-1----:R-:W-:-:S05]  /*0140*/  IMAD.WIDE R4, R3, 0x4, R4 ;  /* 0x0000000403047825 */ /* 0x002fca00078e0204 */
[----:B--2---:R1:W2:Y:S01]  /*0150*/  LDG.E R3, desc[UR4][R4.64] ;  /* 0x0000000404037981 */ /* 0x0042a2000c1e1900 */
[----:B------:R-:W-:Y:S01]  /*0160*/  HFMA2 R9, -RZ, RZ, 1.9599609375, 20144 ;  /* 0x3fd774ebff097431 */ /* 0x000fe200000001ff */
[----:B-1----:R-:W-:Y:S01]  /*0170*/  MOV R5, 0x3d10ecef ;  /* 0x3d10ecef00057802 */ /* 0x002fe20000000f00 */
[C---:B--2---:R-:W-:Y:S01]  /*0180*/  FFMA R6, |R3|.reuse, -R6, 0.5 ;  /* 0x3f00000003067423 */ /* 0x044fe20000000a06 */
[C---:B------:R-:W-:Y:S02]  /*0190*/  FSETP.NEU.AND P1, PT, |R3|.reuse, 1, PT ;  /* 0x3f8000000300780b */ /* 0x040fe40003f2d200 */
[----:B------:R-:W-:Y:S01]  /*01a0*/  FSETP.GT.AND P0, PT, |R3|, 0.56000000238418579102, PT ;  /* 0x3f0f5c290300780b */ /* 0x000fe20003f04200 */
[----:B------:R-:W1:Y:S02]  /*01b0*/  MUFU.RSQ R7, R6 ;  /* 0x0000000600077308 */ /* 0x000e640000001400 */
[----:B-1----:R-:W-:Y:S01]  /*01c0*/  FMUL R8, R6, R7 ;  /* 0x0000000706087220 */ /* 0x002fe20000400000 */
[----:B------:R-:W-:-:S04]  /*01d0*/  FMUL R7, R7, -0.5 ;  /* 0xbf00000007077820 */ /* 0x000fc80000400000 */
[----:B------:R-:W-:-:S04]  /*01e0*/  FFMA R7, R8, R7, 0.5 ;  /* 0x3f00000008077423 */ /* 0x000fc80000000007 */
[----:B------:R-:W-:-:S05]  /*01f0*/  FFMA R7, R8, R7, R8 ;  /* 0x0000000708077223 */ /* 0x000fca0000000008 */
[----:B------:R-:W-:Y:S02]  /*0200*/  FSEL R8, R7, RZ, P1 ;  /* 0x000000ff07087208 */ /* 0x000fe40000800000 */
[----:B------:R-:W-:Y:S02]  /*0210*/  FSETP.GT.AND P1, PT, R3, 0.56000000238418579102, PT ;  /* 0x3f0f5c290300780b */ /* 0x000fe40003f24000 */
[----:B------:R-:W-:-:S04]  /*0220*/  FSEL R8, R8, |R3|, P0 ;  /* 0x4000000308087208 */ /* 0x000fc80000000000 */
[----:B------:R-:W-:Y:S02]  /*0230*/  LOP3.LUT R8, R8, 0x80000000, R3, 0xb8, !PT ;  /* 0x8000000008087812 */ /* 0x000fe400078eb803 */
[----:B0-----:R-:W-:-:S03]  /*0240*/  IADD3 R3, PT, PT, R2, UR6, RZ ;  /* 0x0000000602037c10 */ /* 0x001fc6000fffe0ff */
[----:B------:R-:W-:Y:S02]  /*0250*/  FMUL R6, R8, R8 ;  /* 0x0000000808067220 */ /* 0x000fe40000400000 */
[----:B------:R-:W-:Y:S02]  /*0260*/  IMAD R3, R0, UR7, R3 ;  /* 0x0000000700037c24 */ /* 0x000fe4000f8e0203 */
[----:B------:R-:W-:-:S04]  /*0270*/  FFMA R5, R6, R5, 0.016980519518256187439 ;  /* 0x3c8b1abb06057423 */ /* 0x000fc80000000005 */
[----:B------:R-:W-:-:S04]  /*0280*/  FFMA R5, R6, R5, 0.030762933194637298584 ;  /* 0x3cfc028c06057423 */ /* 0x000fc80000000005 */
[----:B------:R-:W-:-:S04]  /*0290*/  FFMA R5, R6, R5, 0.044709417968988418579 ;  /* 0x3d37213906057423 */ /* 0x000fc80000000005 */
[C---:B------:R-:W-:Y:S02]  /*02a0*/  FFMA R7, R6.reuse, R5, 0.074989043176174163818 ;  /* 0x3d9993db06077423 */ /* 0x040fe40000000005 */
[----:B------:R-:W0:Y:S02]  /*02b0*/  LDC.64 R4, c[0x0][0x398] ;  /* 0x0000e600ff047b82 */ /* 0x000e240000000a00 */
[----:B------:R-:W-:-:S04]  /*02c0*/  FFMA R7, R6, R7, 0.16666707396507263184 ;  /* 0x3e2aaac606077423 */ /* 0x000fc80000000007 */
[----:B------:R-:W-:-:S04]  /*02d0*/  FMUL R7, R6, R7 ;  /* 0x0000000706077220 */ /* 0x000fc80000400000 */
[----:B------:R-:W-:-:S05]  /*02e0*/  FFMA R7, R8, R7, R8 ;  /* 0x0000000708077223 */ /* 0x000fca0000000008 */
[----:B------:R-:W-:-:S05]  /*02f0*/  FSEL R2, R7, -R7, P0 ;  /* 0x8000000707027208 */ /* 0x000fca0000000000 */
[----:B------:R-:W-:Y:S01]  /*0300*/  @!P1 FFMA R7, R9, 0.93318945169448852539, R2 ;  /* 0x3f6ee58109079823 */ /* 0x000fe20000000002 */
[----:B0-----:R-:W-:-:S04]  /*0310*/  IMAD.WIDE R2, R3, 0x4, R4 ;  /* 0x0000000403027825 */ /* 0x001fc800078e0204 */
[----:B------:R-:W-:-:S05]  /*0320*/  @P0 FADD R7, R7, R7 ;  /* 0x0000000707070221 */ /* 0x000fca0000000000 */
[----:B------:R-:W-:Y:S01]  /*0330*/  STG.E desc[UR4][R2.64], R7 ;  /* 0x0000000702007986 */ /* 0x000fe2000c101904 */
[----:B------:R-:W-:Y:S05]  /*0340*/  EXIT ;  /* 0x000000000000794d */ /* 0x000fea0003800000 */
.L_x_355:
        /* <DEDUP_REMOVED lines=11> */
.L_x_749:


//--------------------- .text.ge_asin             --------------------------
	.section	.text.ge_asin,"ax",@progbits
	.align	128
        .global         ge_asin
        .type           ge_asin,@function
        .size           ge_asin,(.L_x_750 - ge_asin)
        .other          ge_asin,@"STO_CUDA_ENTRY STV_DEFAULT"
ge_asin:
.text.ge_asin:
        /* <DEDUP_REMOVED lines=39> */
[----:B------:R-:W1:Y:S02]  /*0270*/  LDC.64 R4, c[0x0][0x398] ;  /* 0x0000e600ff047b82 */ /* 0x000e640000000a00 */
[----:B------:R-:W-:-:S04]  /*0280*/  FMUL R7, R7, R6 ;  /* 0x0000000607077220 */ /* 0x000fc80000400000 */
[----:B------:R-:W-:Y:S01]  /*0290*/  FFMA R8, R8, R7, R8 ;  /* 0x0000000708087223 */ /* 0x000fe20000000008 */
[----:B0-----:R-:W-:-:S03]  /*02a0*/  IADD3 R7, PT, PT, R2, UR6, RZ ;  /* 0x0000000602077c10 */ /* 0x001fc6000fffe0ff */
[----:B------:R-:W-:-:S04]  /*02b0*/  FMUL R6, R8, -2 ;  /* 0xc000000008067820 */ /* 0x000fc80000400000 */
[----:B------:R-:W-:Y:S01]  /*02c0*/  @P0 FFMA R8, R9, 0.93318945169448852539, R6 ;  /* 0x3f6ee58109080823 */ /* 0x000fe20000000006 */
[----:B------:R-:W-:-:S04]  /*02d0*/  IMAD R9, R0, UR7, R7 ;  /* 0x0000000700097c24 */ /* 0x000fc8000f8e0207 */
[C---:B------:R-:W-:Y:S02]  /*02e0*/  FSETP.NAN.AND P0, PT, R8.reuse, R8, PT ;  /* 0x000000080800720b */ /* 0x040fe40003f08000 */
[----:B------:R-:W-:Y:S01]  /*02f0*/  LOP3.LUT R7, R8, 0x80000000, R3, 0xb8, !PT ;  /* 0x8000000008077812 */ /* 0x000fe200078eb803 */
[----:B-1----:R-:W-:-:S03]  /*0300*/  IMAD.WIDE R2, R9, 0x4, R4 ;  /* 0x0000000409027825 */ /* 0x002fc600078e0204 */
[----:B------:R-:W-:-:S05]  /*0310*/  FSEL R7, R7, R8, !P0 ;  /* 0x0000000807077208 */ /* 0x000fca0004000000 */
[----:B------:R-:W-:Y:S01]  /*0320*/  STG.E desc[UR4][R2.64], R7 ;  /* 0x0000000702007986 */ /* 0x000fe2000c101904 */
[----:B------:R-:W-:Y:S05]  /*0330*/  EXIT ;  /* 0x000000000000794d */ /* 0x000fea0003800000 */
.L_x_356:
        /* <DEDUP_REMOVED lines=12> */
.L_x_750:


//--------------------- .text.ge_sincos           --------------------------
	.section	.text.ge_sincos,"ax",@progbits
	.align	128
        .global         ge_sincos
        .type           ge_sincos,@function
        .size           ge_sincos,(.L_x_751 - ge_sincos)
        .other          ge_sincos,@"STO_CUDA_ENTRY STV_DEFAULT"
ge_sincos:
.text.ge_sincos:
        /* <DEDUP_REMOVED lines=17> */
[----:B------:R-:W4:Y:S08]  /*0110*/  LDC.64 R8, c[0x0][0x398] ;  /* 0x0000e600ff087b82 */ /* 0x000f300000000a00 */
[----:B------:R-:W5:Y:S01]  /*0120*/  LDC.64 R4, c[0x0][0x3a8] ;  /* 0x0000ea00ff047b82 */ /* 0x000f620000000a00 */
[----:B0-----:R-:W-:-:S04]  /*0130*/  VIADD R3, R0, UR4 ;  /* 0x0000000400037c36 */ /* 0x001fc80008000000 */
[----:B------:R-:W-:Y:S01]  /*0140*/  IMAD R3, R10, UR5, R3 ;  /* 0x000000050a037c24 */ /* 0x000fe2000f8e0203 */
[----:B------:R-:W0:Y:S03]  /*0150*/  LDCU.64 UR4, c[0x0][0x3a0] ;  /* 0x00007400ff0477ac */ /* 0x000e260008000a00 */
[----:B-1----:R-:W-:-:S05]  /*0160*/  IMAD.WIDE R6, R3, 0x4, R6 ;  /* 0x0000000403067825 */ /* 0x002fca00078e0206 */
[----:B--2---:R1:W2:Y:S01]  /*0170*/  LDG.E R2, desc[UR6][R6.64] ;  /* 0x0000000606027981 */ /* 0x0042a2000c1e1900 */
[----:B---3--:R-:W-:Y:S01]  /*0180*/  VIADD R13, R0, UR8 ;  /* 0x00000008000d7c36 */ /* 0x008fe20008000000 */
[----:B------:R-:W-:Y:S03]  /*0190*/  BSSY.RECONVERGENT B0, `(.L_x_357) ;  /* 0x000006e000007945 */ /* 0x000fe60003800200 */
[----:B------:R-:W-:Y:S02]  /*01a0*/  IMAD R13, R10, UR9, R13 ;  /* 0x000000090a0d7c24 */ /* 0x000fe4000f8e020d */
[----:B0-----:R-:W-:Y:S02]  /*01b0*/  VIADD R11, R0, UR4 ;  /* 0x00000004000b7c36 */ /* 0x001fe40008000000 */
[----:B-----5:R-:W-:-:S04]  /*01c0*/  IMAD.WIDE R4, R13, 0x4, R4 ;  /* 0x000000040d047825 */ /* 0x020fc800078e0204 */
[----:B-1----:R-:W-:-:S04]  /*01d0*/  IMAD R7, R10, UR5, R11 ;  /* 0x000000050a077c24 */ /* 0x002fc8000f8e020b */
[----:B----4-:R-:W-:-:S04]  /*01e0*/  IMAD.WIDE R6, R7, 0x4, R8 ;  /* 0x0000000407067825 */ /* 0x010fc800078e0208 */
[C---:B--2---:R-:W-:Y:S01]  /*01f0*/  FMUL R3, R2.reuse, 0.63661974668502807617 ;  /* 0x3f22f98302037820 */ /* 0x044fe20000400000 */
        /* <DEDUP_REMOVED lines=18> */
.L_x_359:
        /* <DEDUP_REMOVED lines=44> */
[----:B------:R-:W-:Y:S02]  /*05e0*/  @P0 IMAD.MOV.U32 R8, RZ, RZ, R17 ;  /* 0x000000ffff080224 */ /* 0x000fe400078e0011 */
[----:B------:R-:W-:Y:S01]  /*05f0*/  @P2 IMAD.MOV.U32 R9, RZ, RZ, R14 ;  /* 0x000000ffff092224 */ /* 0x000fe200078e000e */
[----:B------:R-:W-:Y:S01]  /*0600*/  @P1 MOV R9, R15 ;  /* 0x0000000f00091202 */ /* 0x000fe20000000f00 */
[----:B------:R-:W-:-:S02]  /*0610*/  @P0 IMAD.MOV.U32 R9, RZ, RZ, R16 ;  /* 0x000000ffff090224 */ /* 0x000fc400078e0010 */
[----:B------:R-:W-:Y:S01]  /*0620*/  @P3 IMAD.MOV.U32 R8, RZ, RZ, R18 ;  /* 0x000000ffff083224 */ /* 0x000fe200078e0012 */
[----:B------:R-:W-:Y:S01]  /*0630*/  @P3 MOV R9, R17 ;  /* 0x0000001100093202 */ /* 0x000fe20000000f00 */
[----:B------:R-:W-:Y:S02]  /*0640*/  @P5 IMAD.MOV.U32 R8, RZ, RZ, R0 ;  /* 0x000000ffff085224 */ /* 0x000fe400078e0000 */
[----:B------:R-:W-:Y:S01]  /*0650*/  @P5 IMAD.MOV.U32 R9, RZ, RZ, R18 ;  /* 0x000000ffff095224 */ /* 0x000fe200078e0012 */
[----:B------:R-:W-:Y:S01]  /*0660*/  @P4 MOV R9, R0 ;  /* 0x0000000000094202 */ /* 0x000fe20000000f00 */
[----:B------:R-:W-:Y:S01]  /*0670*/  IMAD.MOV.U32 R12, RZ, RZ, R8 ;  /* 0x000000ffff0c7224 */ /* 0x000fe200078e0008 */
        /* <DEDUP_REMOVED lines=12> */
.L_x_361:
[----:B------:R-:W-:Y:S05]  /*0740*/  BSYNC.RECONVERGENT B1 ;  /* 0x0000000000017941 */ /* 0x000fea0003800200 */
.L_x_360:
        /* <DEDUP_REMOVED lines=18> */
.L_x_358:
[----:B------:R-:W-:Y:S05]  /*0870*/  BSYNC.RECONVERGENT B0 ;  /* 0x0000000000007941 */ /* 0x000fea0003800200 */
.L_x_357:
        /* <DEDUP_REMOVED lines=23> */
.L_x_362:
        /* <DEDUP_REMOVED lines=9> */
.L_x_751:


//--------------------- .text.ge_tan              --------------------------
	.section	.text.ge_tan,"ax",@progbits
	.align	128
        .global         ge_tan
        .type           ge_tan,@function
        .size           ge_tan,(.L_x_752 - ge_tan)
        .other          ge_tan,@"STO_CUDA_ENTRY STV_DEFAULT"
ge_tan:
.text.ge_tan:
        /* <DEDUP_REMOVED lines=16> */
[----:B0-----:R-:W-:-:S04]  /*0100*/  VIADD R3, R0, UR4 ;  /* 0x0000000400037c36 */ /* 0x001fc80008000000 */
[----:B------:R-:W-:-:S04]  /*0110*/  IMAD R3, R2, UR5, R3 ;  /* 0x0000000502037c24 */ /* 0x000fc8000f8e0203 */
[----:B-1----:R-:W-:-:S05]  /*0120*/  IMAD.WIDE R4, R3, 0x4, R4 ;  /* 0x0000000403047825 */ /* 0x002fca00078e0204 */
[----:B--2---:R-:W2:Y:S01]  /*0130*/  LDG.E R3, desc[UR6][R4.64] ;  /* 0x0000000604037981 */ /* 0x004ea2000c1e1900 */
        /* <DEDUP_REMOVED lines=20> */
.L_x_365:
        /* <DEDUP_REMOVED lines=39> */
[----:B------:R-:W-:Y:S02]  /*04f0*/  @P4 IMAD.MOV.U32 R7, RZ, RZ, R10 ;  /* 0x000000ffff074224 */ /* 0x000fe400078e000a */
[----:B------:R-:W-:Y:S01]  /*0500*/  @P4 IMAD.MOV.U32 R6, RZ, RZ, R11 ;  /* 0x000000ffff064224 */ /* 0x000fe200078e000b */
[----:B------:R-:W-:Y:S01]  /*0510*/  ISETP.EQ.AND P4, PT, R9, 0x4, PT ;  /* 0x000000040900780c */ /* 0x000fe20003f82270 */
[----:B------:R-:W-:Y:S01]  /*0520*/  @P2 IMAD.MOV.U32 R6, RZ, RZ, R12 ;  /* 0x000000ffff062224 */ /* 0x000fe200078e000c */
[----:B------:R-:W-:Y:S01]  /*0530*/  @P2 MOV R7, R11 ;  /* 0x0000000b00072202 */ /* 0x000fe20000000f00 */
[----:B------:R-:W-:Y:S02]  /*0540*/  @P1 IMAD.MOV.U32 R6, RZ, RZ, R13 ;  /* 0x000000ffff061224 */ /* 0x000fe400078e000d */
[----:B------:R-:W-:-:S02]  /*0550*/  @P0 IMAD.MOV.U32 R6, RZ, RZ, R14 ;  /* 0x000000ffff060224 */ /* 0x000fc400078e000e */
[----:B------:R-:W-:Y:S01]  /*0560*/  @P1 IMAD.MOV.U32 R7, RZ, RZ, R12 ;  /* 0x000000ffff071224 */ /* 0x000fe200078e000c */
[----:B------:R-:W-:Y:S01]  /*0570*/  @P0 MOV R7, R13 ;  /* 0x0000000d00070202 */ /* 0x000fe20000000f00 */
[----:B------:R-:W-:Y:S02]  /*0580*/  @P3 IMAD.MOV.U32 R6, RZ, RZ, R15 ;  /* 0x000000ffff063224 */ /* 0x000fe400078e000f */
[----:B------:R-:W-:Y:S02]  /*0590*/  @P5 IMAD.MOV.U32 R6, RZ, RZ, R4 ;  /* 0x000000ffff065224 */ /* 0x000fe400078e0004 */
[----:B------:R-:W-:Y:S01]  /*05a0*/  @P3 IMAD.MOV.U32 R7, RZ, RZ, R14 ;  /* 0x000000ffff073224 */ /* 0x000fe200078e000e */
[----:B------:R-:W-:Y:S01]  /*05b0*/  @P5 MOV R7, R15 ;  /* 0x0000000f00075202 */ /* 0x000fe20000000f00 */
[----:B------:R-:W-:Y:S02]  /*05c0*/  @P4 IMAD.MOV.U32 R7, RZ, RZ, R4 ;  /* 0x000000ffff074224 */ /* 0x000fe400078e0004 */
[----:B------:R-:W-:Y:S01]  /*05d0*/  IMAD.MOV.U32 R8, RZ, RZ, R6 ;  /* 0x000000ffff087224 */ /* 0x000fe200078e0006 */
[----:B------:R-:W-:Y:S06]  /*05e0*/  @!P6 BRA `(.L_x_367) ;  /* 0x00000000002ce947 */ /* 0x000fec0003800000 */
[----:B------:R-:W-:Y:S01]  /*05f0*/  @P2 MOV R6, R10 ;  /* 0x0000000a00062202 */ /* 0x000fe20000000f00 */
[----:B------:R-:W-:Y:S01]  /*0600*/  @P1 IMAD.MOV.U32 R6, RZ, RZ, R11 ;  /* 0x000000ffff061224 */ /* 0x000fe200078e000b */
[----:B------:R-:W-:Y:S01]  /*0610*/  LOP3.LUT R5, R5, 0x1f, RZ, 0xc0, !PT ;  /* 0x0000001f05057812 */ /* 0x000fe200078ec0ff */
[----:B------:R-:W-:Y:S01]  /*0620*/  @P0 IMAD.MOV.U32 R6, RZ, RZ, R12 ;  /* 0x000000ffff060224 */ /* 0x000fe200078e000c */
[----:B------:R-:W-:Y:S01]  /*0630*/  ISETP.EQ.AND P0, PT, R9, 0x8, PT ;  /* 0x000000080900780c */ /* 0x000fe20003f02270 */
[----:B------:R-:W-:Y:S01]  /*0640*/  @P3 IMAD.MOV.U32 R6, RZ, RZ, R13 ;  /* 0x000000ffff063224 */ /* 0x000fe200078e000d */
[----:B------:R-:W-:Y:S01]  /*0650*/  @P5 MOV R6, R14 ;  /* 0x0000000e00065202 */ /* 0x000fe20000000f00 */
[----:B------:R-:W-:Y:S01]  /*0660*/  @P4 IMAD.MOV.U32 R6, RZ, RZ, R15 ;  /* 0x000000ffff064224 */ /* 0x000fe200078e000f */
[----:B------:R-:W-:-:S09]  /*0670*/  SHF.L.W.U32.HI R8, R7, R5, R8 ;  /* 0x0000000507087219 */ /* 0x000fd20000010e08 */
[----:B------:R-:W-:-:S05]  /*0680*/  @P0 IMAD.MOV.U32 R6, RZ, RZ, R4 ;  /* 0x000000ffff060224 */ /* 0x000fca00078e0004 */
[----:B------:R-:W-:-:S07]  /*0690*/  SHF.L.W.U32.HI R7, R6, R5, R7 ;  /* 0x0000000506077219 */ /* 0x000fce0000010e07 */
.L_x_367:
[----:B------:R-:W-:Y:S05]  /*06a0*/  BSYNC.RECONVERGENT B1 ;  /* 0x0000000000017941 */ /* 0x000fea0003800200 */
.L_x_366:
[C---:B------:R-:W-:Y:S01]  /*06b0*/  SHF.L.W.U32.HI R9, R7.reuse, 0x2, R8 ;  /* 0x0000000207097819 */ /* 0x040fe20000010e08 */
[----:B------:R-:W-:Y:S01]  /*06c0*/  UMOV UR4, 0x54442d19 ;  /* 0x54442d1900047882 */ /* 0x000fe20000000000 */
[----:B------:R-:W-:Y:S01]  /*06d0*/  SHF.L.U32 R7, R7, 0x2, RZ ;  /* 0x0000000207077819 */ /* 0x000fe200000006ff */
        /* <DEDUP_REMOVED lines=9> */
[----:B------:R-:W-:-:S03]  /*0770*/  ISETP.GE.AND P1, PT, R3, RZ, PT ;  /* 0x000000ff0300720c */ /* 0x000fc60003f26270 */
[----:B------:R-:W-:-:S04]  /*0780*/  IMAD.MOV R3, RZ, RZ, -R9 ;  /* 0x000000ffff037224 */ /* 0x000fc800078e0a09 */
[----:B------:R-:W-:Y:S01]  /*0790*/  @!P0 IMAD.MOV.U32 R9, RZ, RZ, R3 ;  /* 0x000000ffff098224 */ /* 0x000fe200078e0003 */
[----:B0-----:R-:W-:-:S10]  /*07a0*/  DMUL R4, R4, UR4 ;  /* 0x0000000404047c28 */ /* 0x001fd40008000000 */
[----:B------:R-:W0:Y:S02]  /*07b0*/  F2F.F32.F64 R4, R4 ;  /* 0x0000000400047310 */ /* 0x000e240000301000 */
[----:B0-----:R-:W-:-:S07]  /*07c0*/  FSEL R7, -R4, R4, !P1 ;  /* 0x0000000404077208 */ /* 0x001fce0004800100 */
.L_x_364:
[----:B------:R-:W-:Y:S05]  /*07d0*/  BSYNC.RECONVERGENT B0 ;  /* 0x0000000000007941 */ /* 0x000fea0003800200 */
.L_x_363:
[----:B------:R-:W-:Y:S01]  /*07e0*/  MOV R4, 0x3c190000 ;  /* 0x3c19000000047802 */ /* 0x000fe20000000f00 */
[C---:B------:R-:W-:Y:S01]  /*07f0*/  FMUL R3, R7.reuse, R7 ;  /* 0x0000000707037220 */ /* 0x040fe20000400000 */
[----:B------:R-:W-:Y:S01]  /*0800*/  FSETP.NEU.AND P0, PT, |R7|, 0.00049096695147454738617, PT ;  /* 0x3a00b43c0700780b */ /* 0x000fe20003f0d200 */
[----:B------:R-:W0:Y:S01]  /*0810*/  LDCU.64 UR4, c[0x0][0x3a0] ;  /* 0x00007400ff0477ac */ /* 0x000e220008000a00 */
[----:B------:R-:W-:Y:S01]  /*0820*/  LOP3.LUT R9, R9, 0x1, RZ, 0xc0, !PT ;  /* 0x0000000109097812 */ /* 0x000fe200078ec0ff */
[----:B------:R-:W-:-:S03]  /*0830*/  FFMA R4, R3, R4, 0.003265380859375 ;  /* 0x3b56000003047423 */ /* 0x000fc60000000004 */
[----:B------:R-:W-:Y:S01]  /*0840*/  ISETP.NE.U32.AND P1, PT, R9, 0x1, PT ;  /* 0x000000010900780c */ /* 0x000fe20003f25070 */
[----:B------:R-:W-:-:S04]  /*0850*/  FFMA R4, R3, R4, 0.0242919921875 ;  /* 0x3cc7000003047423 */ /* 0x000fc80000000004 */
[----:B------:R-:W-:-:S04]  /*0860*/  FFMA R4, R3, R4, 0.053466796875 ;  /* 0x3d5b000003047423 */ /* 0x000fc80000000004 */
[C---:B------:R-:W-:Y:S02]  /*0870*/  FFMA R6, R3.reuse, R4, 0.13337790966033935547 ;  /* 0x3e08943803067423 */ /* 0x040fe40000000004 */
[----:B------:R-:W1:Y:S02]  /*0880*/  LDC.64 R4, c[0x0][0x398] ;  /* 0x0000e600ff047b82 */ /* 0x000e640000000a00 */
[C---:B------:R-:W-:Y:S01]  /*0890*/  FFMA R6, R3.reuse, R6, 0.33333230018615722656 ;  /* 0x3eaaaa8803067423 */ /* 0x040fe20000000006 */
[----:B------:R-:W-:-:S04]  /*08a0*/  FMUL R3, R3, R7 ;  /* 0x0000000703037220 */ /* 0x000fc80000400000 */
[----:B------:R-:W-:Y:S01]  /*08b0*/  @P0 FFMA R7, R6, R3, R7 ;  /* 0x0000000306070223 */ /* 0x000fe20000000007 */
[----:B0-----:R-:W-:-:S04]  /*08c0*/  VIADD R3, R0, UR4 ;  /* 0x0000000400037c36 */ /* 0x001fc80008000000 */
[----:B------:R-:W-:Y:S01]  /*08d0*/  IMAD R3, R2, UR5, R3 ;  /* 0x0000000502037c24 */ /* 0x000fe2000f8e0203 */
[----:B------:R-:W0:Y:S03]  /*08e0*/  @!P1 MUFU.RCP R7, -R7 ;  /* 0x8000000700079308 */ /* 0x000e260000001000 */
[----:B-1----:R-:W-:-:S05]  /*08f0*/  IMAD.WIDE R2, R3, 0x4, R4 ;  /* 0x0000000403027825 */ /* 0x002fca00078e0204 */
[----:B0-----:R-:W-:Y:S01]  /*0900*/  STG.E desc[UR6][R2.64], R7 ;  /* 0x0000000702007986 */ /* 0x001fe2000c101906 */
[----:B------:R-:W-:Y:S05]  /*0910*/  EXIT ;  /* 0x000000000000794d */ /* 0x000fea0003800000 */
.L_x_368:
        /* <DEDUP_REMOVED lines=14> */
.L_x_752:


//--------------------- .text.ge_cos              --------------------------
	.section	.text.ge_cos,"ax",@progbits
	.align	128
        .global         ge_cos
        .type           ge_cos,@function
        .size           ge_cos,(.L_x_753 - ge_cos)
        .other          ge_cos,@"STO_CUDA_ENTRY STV_DEFAULT"
ge_cos:
.text.ge_cos:
        /* <DEDUP_REMOVED lines=40> */
.L_x_371:
        /* <DEDUP_REMOVED lines=27> */
[----:B------:R-:W-:Y:S02]  /*0430*/  LOP3.LUT P6, RZ, R5, 0x1f, RZ, 0xc0, !PT ;  /* 0x0000001f05ff7812 */ /* 0x000fe400078cc0ff */
[----:B------:R-:W-:-:S04]  /*0440*/  IADD3 R6, PT, PT, R6, -0x80, RZ ;  /* 0xffffff8006067810 */ /* 0x000fc80007ffe0ff */
        /* <DEDUP_REMOVED lines=37> */
.L_x_373:
[----:B------:R-:W-:Y:S05]  /*06a0*/  BSYNC.RECONVERGENT B1 ;  /* 0x0000000000017941 */ /* 0x000fea0003800200 */
.L_x_372:
        /* <DEDUP_REMOVED lines=18> */
.L_x_370:
[----:B------:R-:W-:Y:S05]  /*07d0*/  BSYNC.RECONVERGENT B0 ;  /* 0x0000000000007941 */ /* 0x000fea0003800200 */
.L_x_369:
        /* <DEDUP_REMOVED lines=8> */
[----:B------:R-:W-:Y:S01]  /*0860*/  IMAD.MOV.U32 R8, RZ, RZ, 0x3e2aaaa8 ;  /* 0x3e2aaaa8ff087424 */ /* 0x000fe200078e00ff */
[----:B------:R-:W-:-:S02]  /*0870*/  IADD3 R9, PT, PT, R9, 0x1, RZ ;  /* 0x0000000109097810 */ /* 0x000fc40007ffe0ff */
[----:B------:R-:W-:Y:S02]  /*0880*/  FSEL R0, R0, -0.00019574658654164522886, P0 ;  /* 0xb94d415300007808 */ /* 0x000fe40000000000 */
[----:B------:R-:W-:Y:S02]  /*0890*/  FSEL R6, R6, 0.041666727513074874878, !P0 ;  /* 0x3d2aaabb06067808 */ /* 0x000fe40004000000 */
[----:B------:R-:W-:Y:S02]  /*08a0*/  FSEL R8, -R8, -0.4999999701976776123, !P0 ;  /* 0xbeffffff08087808 */ /* 0x000fe40004000100 */
[----:B------:R-:W-:Y:S01]  /*08b0*/  LOP3.LUT P1, RZ, R9, 0x2, RZ, 0xc0, !PT ;  /* 0x0000000209ff7812 */ /* 0x000fe2000782c0ff */
[----:B------:R-:W-:Y:S01]  /*08c0*/  FFMA R6, R11, R0, R6 ;  /* 0x000000000b067223 */ /* 0x000fe20000000006 */
[----:B------:R-:W-:Y:S01]  /*08d0*/  FSEL R0, R7, 1, !P0 ;  /* 0x3f80000007007808 */ /* 0x000fe20004000000 */
[----:B0-----:R-:W-:Y:S02]  /*08e0*/  VIADD R3, R3, UR4 ;  /* 0x0000000403037c36 */ /* 0x001fe40008000000 */
[----:B------:R-:W-:-:S02]  /*08f0*/  FFMA R6, R11, R6, R8 ;  /* 0x000000060b067223 */ /* 0x000fc40000000008 */
[----:B------:R-:W-:Y:S01]  /*0900*/  FFMA R11, R11, R0, RZ ;  /* 0x000000000b0b7223 */ /* 0x000fe200000000ff */
[----:B------:R-:W-:-:S03]  /*0910*/  IMAD R3, R2, UR5, R3 ;  /* 0x0000000502037c24 */ /* 0x000fc6000f8e0203 */
[----:B------:R-:W-:Y:S01]  /*0920*/  FFMA R11, R11, R6, R0 ;  /* 0x000000060b0b7223 */ /* 0x000fe20000000000 */
[----:B-1----:R-:W-:-:S04]  /*0930*/  IMAD.WIDE R4, R3, 0x4, R4 ;  /* 0x0000000403047825 */ /* 0x002fc800078e0204 */
[----:B------:R-:W-:-:S05]  /*0940*/  @P1 FADD R11, RZ, -R11 ;  /* 0x8000000bff0b1221 */ /* 0x000fca0000000000 */
[----:B------:R-:W-:Y:S01]  /*0950*/  STG.E desc[UR6][R4.64], R11 ;  /* 0x0000000b04007986 */ /* 0x000fe2000c101906 */
[----:B------:R-:W-:Y:S05]  /*0960*/  EXIT ;  /* 0x000000000000794d */ /* 0x000fea0003800000 */
.L_x_374:
        /* <DEDUP_REMOVED lines=9> */
.L_x_753:


//--------------------- .text.ge_sin              --------------------------
	.section	.text.ge_sin,"ax",@progbits
	.align	128
        .global         ge_sin
        .type           ge_sin,@function
        .size           ge_sin,(.L_x_754 - ge_sin)
        .other          ge_sin,@"STO_CUDA_ENTRY STV_DEFAULT"
ge_sin:
.text.ge_sin:
        /* <DEDUP_REMOVED lines=40> */
.L_x_377:
        /* <DEDUP_REMOVED lines=43> */
[----:B------:R-:W-:Y:S01]  /*0530*/  @P2 IMAD.MOV.U32 R7, RZ, RZ, R11 ;  /* 0x000000ffff072224 */ /* 0x000fe200078e000b */
[----:B------:R-:W-:Y:S01]  /*0540*/  @P1 MOV R6, R13 ;  /* 0x0000000d00061202 */ /* 0x000fe20000000f00 */
[----:B------:R-:W-:Y:S02]  /*0550*/  @P0 IMAD.MOV.U32 R6, RZ, RZ, R14 ;  /* 0x000000ffff060224 */ /* 0x000fe400078e000e */
[----:B------:R-:W-:-:S02]  /*0560*/  @P1 IMAD.MOV.U32 R7, RZ, RZ, R12 ;  /* 0x000000ffff071224 */ /* 0x000fc400078e000c */
[----:B------:R-:W-:Y:S02]  /*0570*/  @P0 IMAD.MOV.U32 R7, RZ, RZ, R13 ;  /* 0x000000ffff070224 */ /* 0x000fe400078e000d */
[----:B------:R-:W-:Y:S01]  /*0580*/  @P3 MOV R6, R15 ;  /* 0x0000000f00063202 */ /* 0x000fe20000000f00 */
[----:B------:R-:W-:Y:S02]  /*0590*/  @P5 IMAD.MOV.U32 R6, RZ, RZ, R4 ;  /* 0x000000ffff065224 */ /* 0x000fe400078e0004 */
[----:B------:R-:W-:Y:S02]  /*05a0*/  @P3 IMAD.MOV.U32 R7, RZ, RZ, R14 ;  /* 0x000000ffff073224 */ /* 0x000fe400078e000e */
[----:B------:R-:W-:Y:S01]  /*05b0*/  @P5 IMAD.MOV.U32 R7, RZ, RZ, R15 ;  /* 0x000000ffff075224 */ /* 0x000fe200078e000f */
[----:B------:R-:W-:Y:S01]  /*05c0*/  MOV R8, R6 ;  /* 0x0000000600087202 */ /* 0x000fe20000000f00 */
[----:B------:R-:W-:Y:S01]  /*05d0*/  @P4 IMAD.MOV.U32 R7, RZ, RZ, R4 ;  /* 0x000000ffff074224 */ /* 0x000fe200078e0004 */
[----:B------:R-:W-:Y:S06]  /*05e0*/  @!P6 BRA `(.L_x_379) ;  /* 0x00000000002ce947 */ /* 0x000fec0003800000 */
[----:B------:R-:W-:Y:S01]  /*05f0*/  @P2 IMAD.MOV.U32 R6, RZ, RZ, R10 ;  /* 0x000000ffff062224 */ /* 0x000fe200078e000a */
[----:B------:R-:W-:Y:S01]  /*0600*/  LOP3.LUT R5, R5, 0x1f, RZ, 0xc0, !PT ;  /* 0x0000001f05057812 */ /* 0x000fe200078ec0ff */
[----:B------:R-:W-:Y:S02]  /*0610*/  @P1 IMAD.MOV.U32 R6, RZ, RZ, R11 ;  /* 0x000000ffff061224 */ /* 0x000fe400078e000b */
[----:B------:R-:W-:Y:S01]  /*0620*/  @P0 IMAD.MOV.U32 R6, RZ, RZ, R12 ;  /* 0x000000ffff060224 */ /* 0x000fe200078e000c */
[----:B------:R-:W-:Y:S02]  /*0630*/  ISETP.EQ.AND P0, PT, R9, 0x8, PT ;  /* 0x000000080900780c */ /* 0x000fe40003f02270 */
[----:B------:R-:W-:Y:S01]  /*0640*/  @P3 MOV R6, R13 ;  /* 0x0000000d00063202 */ /* 0x000fe20000000f00 */
[----:B------:R-:W-:Y:S01]  /*0650*/  @P5 IMAD.MOV.U32 R6, RZ, RZ, R14 ;  /* 0x000000ffff065224 */ /* 0x000fe200078e000e */
[----:B------:R-:W-:Y:S01]  /*0660*/  SHF.L.W.U32.HI R8, R7, R5, R8 ;  /* 0x0000000507087219 */ /* 0x000fe20000010e08 */
[----:B------:R-:W-:-:S08]  /*0670*/  @P4 IMAD.MOV.U32 R6, RZ, RZ, R15 ;  /* 0x000000ffff064224 */ /* 0x000fd000078e000f */
[----:B------:R-:W-:-:S05]  /*0680*/  @P0 IMAD.MOV.U32 R6, RZ, RZ, R4 ;  /* 0x000000ffff060224 */ /* 0x000fca00078e0004 */
[----:B------:R-:W-:-:S07]  /*0690*/  SHF.L.W.U32.HI R7, R6, R5, R7 ;  /* 0x0000000506077219 */ /* 0x000fce0000010e07 */
.L_x_379:
[----:B------:R-:W-:Y:S05]  /*06a0*/  BSYNC.RECONVERGENT B1 ;  /* 0x0000000000017941 */ /* 0x000fea0003800200 */
.L_x_378:
        /* <DEDUP_REMOVED lines=18> */
.L_x_376:
[----:B------:R-:W-:Y:S05]  /*07d0*/  BSYNC.RECONVERGENT B0 ;  /* 0x0000000000007941 */ /* 0x000fea0003800200 */
.L_x_375:
        /* <DEDUP_REMOVED lines=9> */
[----:B------:R-:W-:Y:S02]  /*0870*/  FSEL R8, -R8, -0.16666662693023681641, !P0 ;  /* 0xbe2aaaa808087808 */ /* 0x000fe40004000100 */
[----:B------:R-:W-:Y:S02]  /*0880*/  FSEL R0, R0, -0.00019574658654164522886, !P0 ;  /* 0xb94d415300007808 */ /* 0x000fe40004000000 */
[----:B------:R-:W-:Y:S02]  /*0890*/  FSEL R6, R6, 0.0083327032625675201416, !P0 ;  /* 0x3c0885e406067808 */ /* 0x000fe40004000000 */
[----:B------:R-:W-:-:S03]  /*08a0*/  LOP3.LUT P1, RZ, R9, 0x2, RZ, 0xc0, !PT ;  /* 0x0000000209ff7812 */ /* 0x000fc6000782c0ff */
[----:B------:R-:W-:Y:S01]  /*08b0*/  FFMA R6, R11, R0, R6 ;  /* 0x000000000b067223 */ /* 0x000fe20000000006 */
[----:B------:R-:W-:Y:S01]  /*08c0*/  FSEL R0, R7, 1, P0 ;  /* 0x3f80000007007808 */ /* 0x000fe20000000000 */
        /* <DEDUP_REMOVED lines=9> */
.L_x_380:
        /* <DEDUP_REMOVED lines=10> */
.L_x_754:


//--------------------- .text.ge_log10            --------------------------
	.section	.text.ge_log10,"ax",@progbits
	.align	128
        .global         ge_log10
        .type           ge_log10,@function
        .size           ge_log10,(.L_x_755 - ge_log10)
        .other          ge_log10,@"STO_CUDA_ENTRY STV_DEFAULT"
ge_log10:
.text.ge_log10:
        /* <DEDUP_REMOVED lines=18> */
[----:B------:R-:W-:Y:S01]  /*0120*/  HFMA2 R10, -RZ, RZ, 1.5048828125, 33.21875 ;  /* 0x3e055027ff0a7431 */ /* 0x000fe200000001ff */
[----:B------:R-:W0:Y:S01]  /*0130*/  LDCU.64 UR6, c[0x0][0x3a0] ;  /* 0x00007400ff0677ac */ /* 0x000e220008000a00 */
[----:B-1----:R-:W-:-:S05]  /*0140*/  IMAD.WIDE R2, R5, 0x4, R2 ;  /* 0x0000000405027825 */ /* 0x002fca00078e0202 */
[----:B--2---:R1:W2:Y:S02]  /*0150*/  LDG.E R5, desc[UR4][R2.64] ;  /* 0x0000000402057981 */ /* 0x0042a4000c1e1900 */
[----:B-1----:R-:W1:Y:S01]  /*0160*/  LDC.64 R2, c[0x0][0x398] ;  /* 0x0000e600ff027b82 */ /* 0x002e620000000a00 */
[----:B--2---:R-:W-:-:S13]  /*0170*/  FSETP.GEU.AND P0, PT, R5, 1.175494350822287508e-38, PT ;  /* 0x008000000500780b */ /* 0x004fda0003f0e000 */
[----:B------:R-:W-:-:S05]  /*0180*/  @!P0 FMUL R5, R5, 8388608 ;  /* 0x4b00000005058820 */ /* 0x000fca0000400000 */
[----:B------:R-:W-:-:S04]  /*0190*/  IADD3 R6, PT, PT, R5, -0x3f2aaaab, RZ ;  /* 0xc0d5555505067810 */ /* 0x000fc80007ffe0ff */
[----:B------:R-:W-:-:S04]  /*01a0*/  LOP3.LUT R8, R6, 0xff800000, RZ, 0xc0, !PT ;  /* 0xff80000006087812 */ /* 0x000fc800078ec0ff */
[-C--:B------:R-:W-:Y:S02]  /*01b0*/  IADD3 R6, PT, PT, R5, -R8.reuse, RZ ;  /* 0x8000000805067210 */ /* 0x080fe40007ffe0ff */
        /* <DEDUP_REMOVED lines=8> */
[----:B------:R-:W-:-:S04]  /*0240*/  FFMA R6, R9, R6, -0.24999669194221496582 ;  /* 0xbe7fff2209067423 */ /* 0x000fc80000000006 */
[----:B------:R-:W-:-:S04]  /*0250*/  FFMA R6, R9, R6, 0.33333182334899902344 ;  /* 0x3eaaaa7809067423 */ /* 0x000fc80000000006 */
[----:B------:R-:W-:Y:S01]  /*0260*/  FFMA R10, R9, R6, -0.5 ;  /* 0xbf000000090a7423 */ /* 0x000fe20000000006 */
[----:B------:R-:W-:Y:S02]  /*0270*/  FSEL R6, RZ, -23, P0 ;  /* 0xc1b80000ff067808 */ /* 0x000fe40000000000 */
[----:B------:R-:W-:Y:S01]  /*0280*/  ISETP.GT.U32.AND P0, PT, R5, 0x7f7fffff, PT ;  /* 0x7f7fffff0500780c */ /* 0x000fe20003f04070 */
[----:B------:R-:W-:Y:S02]  /*0290*/  FMUL R10, R9, R10 ;  /* 0x0000000a090a7220 */ /* 0x000fe40000400000 */
[----:B------:R-:W-:Y:S01]  /*02a0*/  FFMA R6, R7, 1.1920928955078125e-07, R6 ;  /* 0x3400000007067823 */ /* 0x000fe20000000006 */
[----:B0-----:R-:W-:Y:S01]  /*02b0*/  IADD3 R7, PT, PT, R4, UR6, RZ ;  /* 0x0000000604077c10 */ /* 0x001fe2000fffe0ff */
[----:B------:R-:W-:-:S04]  /*02c0*/  FFMA R9, R9, R10, R9 ;  /* 0x0000000a09097223 */ /* 0x000fc80000000009 */
[----:B------:R-:W-:Y:S01]  /*02d0*/  FFMA R6, R6, 0.69314718246459960938, R9 ;  /* 0x3f31721806067823 */ /* 0x000fe20000000009 */
[----:B------:R-:W-:-:S03]  /*02e0*/  IMAD R7, R0, UR7, R7 ;  /* 0x0000000700077c24 */ /* 0x000fc6000f8e0207 */
[C---:B------:R-:W-:Y:S01]  /*02f0*/  @P0 FFMA R6, R5.reuse, R8, +INF ;  /* 0x7f80000005060423 */ /* 0x040fe20000000008 */
[----:B------:R-:W-:Y:S01]  /*0300*/  FSETP.NEU.AND P0, PT, R5, RZ, PT ;  /* 0x000000ff0500720b */ /* 0x000fe20003f0d000 */
[----:B-1----:R-:W-:-:S04]  /*0310*/  IMAD.WIDE R2, R7, 0x4, R2 ;  /* 0x0000000407027825 */ /* 0x002fc800078e0202 */
[----:B------:R-:W-:-:S05]  /*0320*/  FMUL R6, R6, 0.43429449200630187988 ;  /* 0x3ede5bd906067820 */ /* 0x000fca0000400000 */
[----:B------:R-:W-:-:S05]  /*0330*/  FSEL R5, R6, -INF , P0 ;  /* 0xff80000006057808 */ /* 0x000fca0000000000 */
[----:B------:R-:W-:Y:S01]  /*0340*/  STG.E desc[UR4][R2.64], R5 ;  /* 0x0000000502007986 */ /* 0x000fe2000c101904 */
[----:B------:R-:W-:Y:S05]  /*0350*/  EXIT ;  /* 0x000000000000794d */ /* 0x000fea0003800000 */
.L_x_381:
        /* <DEDUP_REMOVED lines=10> */
.L_x_755:


//--------------------- .text.ge_log              --------------------------
	.section	.text.ge_log,"ax",@progbits
	.align	128
        .global         ge_log
        .type           ge_log,@function
        .size           ge_log,(.L_x_756 - ge_log)
        .other          ge_log,@"STO_CUDA_ENTRY STV_DEFAULT"
ge_log:
.text.ge_log:
        /* <DEDUP_REMOVED lines=28> */
[----:B------:R-:W-:-:S03]  /*01c0*/  I2FP.F32.S32 R7, R8 ;  /* 0x0000000800077245 */ /* 0x000fc60000201400 */
        /* <DEDUP_REMOVED lines=14> */
[----:B------:R-:W-:Y:S01]  /*02b0*/  FFMA R9, R9, R10, R9 ;  /* 0x0000000a09097223 */ /* 0x000fe20000000009 */
[----:B------:R-:W-:-:S03]  /*02c0*/  MOV R4, 0x7f800000 ;  /* 0x7f80000000047802 */ /* 0x000fc60000000f00 */
[----:B------:R-:W-:Y:S01]  /*02d0*/  FFMA R6, R6, 0.69314718246459960938, R9 ;  /* 0x3f31721806067823 */ /* 0x000fe20000000009 */
[----:B------:R-:W-:-:S03]  /*02e0*/  IMAD R7, R0, UR7, R7 ;  /* 0x0000000700077c24 */ /* 0x000fc6000f8e0207 */
[C---:B------:R-:W-:Y:S01]  /*02f0*/  @P0 FFMA R6, R5.reuse, R4, +INF ;  /* 0x7f80000005060423 */ /* 0x040fe20000000004 */
[----:B------:R-:W-:Y:S01]  /*0300*/  FSETP.NEU.AND P0, PT, R5, RZ, PT ;  /* 0x000000ff0500720b */ /* 0x000fe20003f0d000 */
[----:B-1----:R-:W-:-:S03]  /*0310*/  IMAD.WIDE R2, R7, 0x4, R2 ;  /* 0x0000000407027825 */ /* 0x002fc600078e0202 */
[----:B------:R-:W-:-:S05]  /*0320*/  FSEL R5, R6, -INF , P0 ;  /* 0xff80000006057808 */ /* 0x000fca0000000000 */
[----:B------:R-:W-:Y:S01]  /*0330*/  STG.E desc[UR4][R2.64], R5 ;  /* 0x0000000502007986 */ /* 0x000fe2000c101904 */
[----:B------:R-:W-:Y:S05]  /*0340*/  EXIT ;  /* 0x000000000000794d */ /* 0x000fea0003800000 */
.L_x_382:
        /* <DEDUP_REMOVED lines=11> */
.L_x_756:


//--------------------- .text.ge_expm1            --------------------------
	.section	.text.ge_expm1,"ax",@progbits
	.align	128
        .global         ge_expm1
        .type           ge_expm1,@function
        .size           ge_expm1,(.L_x_757 - ge_expm1)
        .other          ge_expm1,@"STO_CUDA_ENTRY STV_DEFAULT"
ge_expm1:
.text.ge_expm1:
        /* <DEDUP_REMOVED lines=18> */
[----:B------:R-:W-:Y:S01]  /*0120*/  HFMA2 R12, -RZ, RZ, 0.83837890625, -4044 ;  /* 0x3ab5ebe6ff0c7431 */ /* 0x000fe200000001ff */
[----:B------:R-:W0:Y:S01]  /*0130*/  LDCU.64 UR6, c[0x0][0x3a0] ;  /* 0x00007400ff0677ac */ /* 0x000e220008000a00 */
[----:B-1----:R-:W-:-:S05]  /*0140*/  IMAD.WIDE R2, R5, 0x4, R2 ;  /* 0x0000000405027825 */ /* 0x002fca00078e0202 */
[----:B--2---:R-:W2:Y:S02]  /*0150*/  LDG.E R5, desc[UR4][R2.64] ;  /* 0x0000000402057981 */ /* 0x004ea4000c1e1900 */
        /* <DEDUP_REMOVED lines=17> */
[C---:B------:R-:W-:Y:S02]  /*0270*/  FMUL R6, R7.reuse, R2 ;  /* 0x0000000207067220 */ /* 0x040fe40000400000 */
[----:B------:R-:W2:Y:S02]  /*0280*/  LDC.64 R2, c[0x0][0x398] ;  /* 0x0000e600ff027b82 */ /* 0x000ea40000000a00 */
[----:B------:R-:W-:Y:S01]  /*0290*/  FFMA R6, R7, R6, R7 ;  /* 0x0000000607067223 */ /* 0x000fe20000000007 */
[----:B-1----:R-:W-:Y:S01]  /*02a0*/  @!P0 FMUL R11, R11, R11 ;  /* 0x0000000b0b0b8220 */ /* 0x002fe20000400000 */
[----:B------:R-:W-:-:S03]  /*02b0*/  FSETP.NEU.AND P0, PT, R5, RZ, PT ;  /* 0x000000ff0500720b */ /* 0x000fc60003f0d000 */
[----:B------:R-:W-:-:S04]  /*02c0*/  FADD R7, R11, -1 ;  /* 0xbf8000000b077421 */ /* 0x000fc80000000000 */
[----:B------:R-:W-:Y:S01]  /*02d0*/  FFMA R6, R6, R11, R7 ;  /* 0x0000000b06067223 */ /* 0x000fe20000000007 */
[----:B0-----:R-:W-:-:S03]  /*02e0*/  IADD3 R7, PT, PT, R4, UR6, RZ ;  /* 0x0000000604077c10 */ /* 0x001fc6000fffe0ff */
[----:B------:R-:W-:Y:S01]  /*02f0*/  @!P1 FADD R6, R6, R6 ;  /* 0x0000000606069221 */ /* 0x000fe20000000000 */
[----:B------:R-:W-:Y:S01]  /*0300*/  FSETP.GT.AND P1, PT, R9, 128, PT ;  /* 0x430000000900780b */ /* 0x000fe20003f24000 */
[----:B------:R-:W-:-:S03]  /*0310*/  IMAD R9, R0, UR7, R7 ;  /* 0x0000000700097c24 */ /* 0x000fc6000f8e0207 */
[----:B------:R-:W-:Y:S01]  /*0320*/  FSEL R6, R6, +INF , !P1 ;  /* 0x7f80000006067808 */ /* 0x000fe20004800000 */
[----:B--2---:R-:W-:-:S03]  /*0330*/  IMAD.WIDE R2, R9, 0x4, R2 ;  /* 0x0000000409027825 */ /* 0x004fc600078e0202 */
[----:B------:R-:W-:Y:S01]  /*0340*/  FSEL R7, R6, -1, P2 ;  /* 0xbf80000006077808 */ /* 0x000fe20001000000 */
[----:B------:R-:W-:-:S05]  /*0350*/  @!P0 FADD R7, R5, R5 ;  /* 0x0000000505078221 */ /* 0x000fca0000000000 */
[----:B------:R-:W-:Y:S01]  /*0360*/  STG.E desc[UR4][R2.64], R7 ;  /* 0x0000000702007986 */ /* 0x000fe2000c101904 */
[----:B------:R-:W-:Y:S05]  /*0370*/  EXIT ;  /* 0x000000000000794d */ /* 0x000fea0003800000 */
.L_x_383:
        /* <DEDUP_REMOVED lines=16> */
.L_x_757:


//--------------------- .text.ge_exp              --------------------------
	.section	.text.ge_exp,"ax",@progbits
	.align	128
        .global         ge_exp
        .type           ge_exp,@function
        .size           ge_exp,(.L_x_758 - ge_exp)
        .other          ge_exp,@"STO_CUDA_ENTRY STV_DEFAULT"
ge_exp:
.text.ge_exp:
        /* <DEDUP_REMOVED lines=20> */
[----:B-1----:R-:W-:-:S06]  /*0140*/  IMAD.WIDE R2, R5, 0x4, R2 ;  /* 0x0000000405027825 */ /* 0x002fcc00078e0202 */
[----:B--2---:R0:W2:Y:S01]  /*0150*/  LDG.E R2, desc[UR4][R2.64] ;  /* 0x0000000402027981 */ /* 0x0040a2000c1e1900 */
[----:B------:R-:W-:Y:S01]  /*0160*/  HFMA2 R5, -RZ, RZ, 0.96630859375, -0.0022525787353515625 ;  /* 0x3bbb989dff057431 */ /* 0x000fe200000001ff */
[----:B0-----:R-:W-:-:S05]  /*0170*/  IADD3 R3, PT, PT, R0, UR6, RZ ;  /* 0x0000000600037c10 */ /* 0x001fca000fffe0ff */
[----:B------:R-:W-:Y:S02]  /*0180*/  IMAD R3, R6, UR7, R3 ;  /* 0x0000000706037c24 */ /* 0x000fe4000f8e0203 */
[----:B--2---:R-:W-:-:S04]  /*0190*/  FFMA.SAT R4, R2, R5, 0.5 ;  /* 0x3f00000002047423 */ /* 0x004fc80000002005 */
[----:B------:R-:W-:Y:S02]  /*01a0*/  FFMA.RM R7, R4, R7, 12582913 ;  /* 0x4b40000104077423 */ /* 0x000fe40000004007 */
[----:B------:R-:W0:Y:S02]  /*01b0*/  LDC.64 R4, c[0x0][0x398] ;  /* 0x0000e600ff047b82 */ /* 0x000e240000000a00 */
[C---:B------:R-:W-:Y:S01]  /*01c0*/  FADD R9, R7.reuse, -12583039 ;  /* 0xcb40007f07097421 */ /* 0x040fe20000000000 */
[----:B------:R-:W-:-:S03]  /*01d0*/  SHF.L.U32 R7, R7, 0x17, RZ ;  /* 0x0000001707077819 */ /* 0x000fc600000006ff */
[----:B------:R-:W-:-:S04]  /*01e0*/  FFMA R9, R2, 1.4426950216293334961, -R9 ;  /* 0x3fb8aa3b02097823 */ /* 0x000fc80000000809 */
[----:B------:R-:W-:-:S04]  /*01f0*/  FFMA R9, R2, 1.925963033500011079e-08, R9 ;  /* 0x32a5706002097823 */ /* 0x000fc80000000009 */
[----:B------:R-:W1:Y:S01]  /*0200*/  MUFU.EX2 R8, R9 ;  /* 0x0000000900087308 */ /* 0x000e620000000800 */
[----:B0-----:R-:W-:-:S04]  /*0210*/  IMAD.WIDE R2, R3, 0x4, R4 ;  /* 0x0000000403027825 */ /* 0x001fc800078e0204 */
[----:B-1----:R-:W-:-:S05]  /*0220*/  FMUL R7, R7, R8 ;  /* 0x0000000807077220 */ /* 0x002fca0000400000 */
[----:B------:R-:W-:Y:S01]  /*0230*/  STG.E desc[UR4][R2.64], R7 ;  /* 0x0000000702007986 */ /* 0x000fe2000c101904 */
[----:B------:R-:W-:Y:S05]  /*0240*/  EXIT ;  /* 0x000000000000794d */ /* 0x000fea0003800000 */
.L_x_384:
        /* <DEDUP_REMOVED lines=11> */
.L_x_758:


//--------------------- .text.ge_hypot            --------------------------
	.section	.text.ge_hypot,"ax",@progbits
	.align	128
        .global         ge_hypot
        .type           ge_hypot,@function
        .size           ge_hypot,(.L_x_652 - ge_hypot)
        .other          ge_hypot,@"STO_CUDA_ENTRY STV_DEFAULT"
ge_hypot:
.text.ge_hypot:
        /* <DEDUP_REMOVED lines=20> */
[C---:B------:R-:W-:Y:S02]  /*0140*/  IMAD R5, R3.reuse, UR7, R0 ;  /* 0x0000000703057c24 */ /* 0x040fe4000f8e0200 */
[----:B------:R-:W-:Y:S02]  /*0150*/  IMAD R7, R3, UR9, R4 ;  /* 0x0000000903077c24 */ /* 0x000fe4000f8e0204 */
[----:B-1----:R-:W-:-:S04]  /*0160*/  IMAD.WIDE R8, R5, 0x4, R8 ;  /* 0x0000000405087825 */ /* 0x002fc800078e0208 */
[----:B----4-:R-:W-:Y:S02]  /*0170*/  IMAD.WIDE R10, R7, 0x4, R10 ;  /* 0x00000004070a7825 */ /* 0x010fe400078e020a */
[----:B---3--:R-:W2:Y:S04]  /*0180*/  LDG.E R8, desc[UR4][R8.64] ;  /* 0x0000000408087981 */ /* 0x008ea8000c1e1900 */
        /* <DEDUP_REMOVED lines=17> */
[----:B------:R-:W-:Y:S05]  /*02a0*/  CALL.REL.NOINC `($__internal_7_$__cuda_sm20_sqrt_rn_f32_slowpath) ;  /* 0x00000000004c7944 */ /* 0x000fea0003c00000 */
[----:B------:R-:W-:Y:S01]  /*02b0*/  MOV R0, R7 ;  /* 0x0000000700007202 */ /* 0x000fe20000000f00 */
[----:B------:R-:W-:Y:S06]  /*02c0*/  BRA `(.L_x_387) ;  /* 0x0000000000107947 */ /* 0x000fec0003800000 */
.L_x_386:
[----:B------:R-:W-:Y:S01]  /*02d0*/  FMUL.FTZ R9, R0, R7 ;  /* 0x0000000700097220 */ /* 0x000fe20000410000 */
[----:B------:R-:W-:-:S03]  /*02e0*/  FMUL.FTZ R7, R7, 0.5 ;  /* 0x3f00000007077820 */ /* 0x000fc60000410000 */
[----:B------:R-:W-:-:S04]  /*02f0*/  FFMA R0, -R9, R9, R0 ;  /* 0x0000000909007223 */ /* 0x000fc80000000100 */
[----:B------:R-:W-:-:S07]  /*0300*/  FFMA R0, R0, R7, R9 ;  /* 0x0000000700007223 */ /* 0x000fce0000000009 */
.L_x_387:
[----:B------:R-:W-:Y:S05]  /*0310*/  BSYNC.RECONVERGENT B0 ;  /* 0x0000000000007941 */ /* 0x000fea0003800200 */
.L_x_385:
        /* <DEDUP_REMOVED lines=12> */
        .weak           $__internal_7_$__cuda_sm20_sqrt_rn_f32_slowpath
        .type           $__internal_7_$__cuda_sm20_sqrt_rn_f32_slowpath,@function
        .size           $__internal_7_$__cuda_sm20_sqrt_rn_f32_slowpath,(.L_x_652 - $__internal_7_$__cuda_sm20_sqrt_rn_f32_slowpath)
$__internal_7_$__cuda_sm20_sqrt_rn_f32_slowpath:
        /* <DEDUP_REMOVED lines=19> */
.L_x_388:
[----:B------:R-:W-:Y:S01]  /*0510*/  HFMA2 R9, -RZ, RZ, 0, 0 ;  /* 0x00000000ff097431 */ /* 0x000fe200000001ff */
[----:B------:R-:W-:-:S04]  /*0520*/  MOV R8, R12 ;  /* 0x0000000c00087202 */ /* 0x000fc80000000f00 */
[----:B------:R-:W-:Y:S05]  /*0530*/  RET.REL.NODEC R8 `(ge_hypot) ;  /* 0xfffffff808b07950 */ /* 0x000fea0003c3ffff */
.L_x_389:
        /* <DEDUP_REMOVED lines=12> */
.L_x_652:


//--------------------- .text.ge_powx             --------------------------
	.section	.text.ge_powx,"ax",@progbits
	.align	128
        .global         ge_powx
        .type           ge_powx,@function
        .size           ge_powx,(.L_x_760 - ge_powx)
        .other          ge_powx,@"STO_CUDA_ENTRY STV_DEFAULT"
ge_powx:
.text.ge_powx:
        /* <DEDUP_REMOVED lines=40> */
[----:B------:R-:W-:-:S03]  /*0280*/  FFMA R10, R5, R12, 0.0032181653659790754318 ;  /* 0x3b52e7db050a7423 */ /* 0x000fc6000000000c */
[----:B------:R-:W-:Y:S01]  /*0290*/  FFMA R7, R6, -R9, R7 ;  /* 0x8000000906077223 */ /* 0x000fe20000000007 */
[----:B------:R-:W-:Y:S01]  /*02a0*/  FADD R6, R4, -R11 ;  /* 0x8000000b04067221 */ /* 0x000fe20000000000 */
[----:B------:R-:W-:Y:S01]  /*02b0*/  FFMA R10, R5, R10, 0.018033718690276145935 ;  /* 0x3c93bb73050a7423 */ /* 0x000fe2000000000a */
[----:B------:R-:W0:Y:S01]  /*02c0*/  LDC R4, c[0x0][0x398] ;  /* 0x0000e600ff047b82 */ /* 0x000e220000000800 */
[----:B------:R-:W-:Y:S01]  /*02d0*/  FMUL R7, R8, R7 ;  /* 0x0000000708077220 */ /* 0x000fe20000400000 */
[----:B------:R-:W-:Y:S01]  /*02e0*/  FFMA R6, R9, 1.4426950216293334961, R6 ;  /* 0x3fb8aa3b09067823 */ /* 0x000fe20000000006 */
[----:B------:R-:W-:-:S03]  /*02f0*/  FFMA R10, R5, R10, 0.12022458761930465698 ;  /* 0x3df6384f050a7423 */ /* 0x000fc6000000000a */
[----:B------:R-:W-:Y:S01]  /*0300*/  FFMA R6, R7, 1.4426950216293334961, R6 ;  /* 0x3fb8aa3b07067823 */ /* 0x000fe20000000006 */
[----:B------:R-:W-:-:S03]  /*0310*/  FMUL R10, R5, R10 ;  /* 0x0000000a050a7220 */ /* 0x000fc60000400000 */
        /* <DEDUP_REMOVED lines=10> */
[----:B------:R-:W-:Y:S02]  /*03c0*/  MOV R10, 0x391fcb8e ;  /* 0x391fcb8e000a7802 */ /* 0x000fe40000000f00 */
[C---:B------:R-:W-:Y:S01]  /*03d0*/  FSETP.GT.AND P1, PT, |R6|.reuse, 152, PT ;  /* 0x431800000600780b */ /* 0x040fe20003f24200 */
[----:B------:R-:W-:Y:S01]  /*03e0*/  FFMA R8, R11, R4, R8 ;  /* 0x000000040b087223 */ /* 0x000fe20000000008 */
[C---:B------:R-:W-:Y:S01]  /*03f0*/  FSETP.GEU.AND P2, PT, R6.reuse, RZ, PT ;  /* 0x000000ff0600720b */ /* 0x040fe20003f4e000 */
[----:B------:R-:W1:Y:S01]  /*0400*/  F2I.NTZ R9, R6 ;  /* 0x0000000600097305 */ /* 0x000e620000203100 */
[----:B0-----:R-:W-:Y:S01]  /*0410*/  FADD R5, R6, -R7 ;  /* 0x8000000706057221 */ /* 0x001fe20000000000 */
[----:B------:R-:W-:-:S03]  /*0420*/  FSETP.GT.AND P0, PT, R7, RZ, PT ;  /* 0x000000ff0700720b */ /* 0x000fc60003f04000 */
        /* <DEDUP_REMOVED lines=8> */
[----:B-1----:R-:W-:-:S03]  /*04b0*/  LEA R10, R9, -R10, 0x17 ;  /* 0x8000000a090a7211 */ /* 0x002fc600078eb8ff */
[----:B------:R-:W-:-:S04]  /*04c0*/  FFMA R8, R5, R8, 0.24022644758224487305 ;  /* 0x3e75fdec05087423 */ /* 0x000fc80000000008 */
[----:B------:R-:W-:-:S04]  /*04d0*/  FFMA R8, R5, R8, 0.69314718246459960938 ;  /* 0x3f31721805087423 */ /* 0x000fc80000000008 */
[----:B------:R-:W-:-:S04]  /*04e0*/  FFMA R8, R5, R8, 1 ;  /* 0x3f80000005087423 */ /* 0x000fc80000000008 */
[----:B------:R-:W-:-:S04]  /*04f0*/  FMUL R7, R8, R7 ;  /* 0x0000000708077220 */ /* 0x000fc80000400000 */
[----:B------:R-:W-:Y:S01]  /*0500*/  FMUL R10, R7, R10 ;  /* 0x0000000a070a7220 */ /* 0x000fe20000400000 */
[----:B------:R-:W-:Y:S01]  /*0510*/  HFMA2 R7, -RZ, RZ, 1.875, 0 ;  /* 0x3f800000ff077431 */ /* 0x000fe200000001ff */
        /* <DEDUP_REMOVED lines=29> */
.L_x_391:
[----:B------:R-:W-:Y:S05]  /*06f0*/  BSYNC.RECONVERGENT B0 ;  /* 0x0000000000007941 */ /* 0x000fea0003800200 */
.L_x_390:
[----:B------:R-:W0:Y:S01]  /*0700*/  LDCU.64 UR6, c[0x0][0x3a8] ;  /* 0x00007500ff0677ac */ /* 0x000e220008000a00 */
[----:B------:R-:W1:Y:S01]  /*0710*/  LDC.64 R4, c[0x0][0x3a0] ;  /* 0x0000e800ff047b82 */ /* 0x000e620000000a00 */
[----:B0-----:R-:W-:-:S05]  /*0720*/  IADD3 R3, PT, PT, R2, UR6, RZ ;  /* 0x0000000602037c10 */ /* 0x001fca000fffe0ff */
[----:B------:R-:W-:-:S04]  /*0730*/  IMAD R3, R0, UR7, R3 ;  /* 0x0000000700037c24 */ /* 0x000fc8000f8e0203 */
[----:B-1----:R-:W-:-:S05]  /*0740*/  IMAD.WIDE R2, R3, 0x4, R4 ;  /* 0x0000000403027825 */ /* 0x002fca00078e0204 */
[----:B------:R-:W-:Y:S01]  /*0750*/  STG.E desc[UR4][R2.64], R7 ;  /* 0x0000000702007986 */ /* 0x000fe2000c101904 */
[----:B------:R-:W-:Y:S05]  /*0760*/  EXIT ;  /* 0x000000000000794d */ /* 0x000fea0003800000 */
.L_x_392:
        /* <DEDUP_REMOVED lines=9> */
.L_x_760:


//--------------------- .text.ge_pow              --------------------------
	.section	.text.ge_pow,"ax",@progbits
	.align	128
        .global         ge_pow
        .type           ge_pow,@function
        .size           ge_pow,(.L_x_761 - ge_pow)
        .other          ge_pow,@"STO_CUDA_ENTRY STV_DEFAULT"
ge_pow:
.text.ge_pow:
        /* <DEDUP_REMOVED lines=15> */
[----:B------:R-:W2:Y:S07]  /*00f0*/  LDCU.64 UR4, c[0x0][0x358] ;  /* 0x00006b00ff0477ac */ /* 0x000eae0008000a00 */
[----:B------:R-:W3:Y:S01]  /*0100*/  LDC.64 R4, c[0x0][0x398] ;  /* 0x0000e600ff047b82 */ /* 0x000ee20000000a00 */
[----:B0-----:R-:W-:-:S05]  /*0110*/  IADD3 R3, PT, PT, R2, UR6, RZ ;  /* 0x0000000602037c10 */ /* 0x001fca000fffe0ff */
[----:B------:R-:W-:Y:S01]  /*0120*/  IMAD R3, R0, UR7, R3 ;  /* 0x0000000700037c24 */ /* 0x000fe2000f8e0203 */
[----:B------:R-:W0:Y:S03]  /*0130*/  LDCU.64 UR6, c[0x0][0x3a0] ;  /* 0x00007400ff0677ac */ /* 0x000e260008000a00 */
[----:B-1----:R-:W-:-:S05]  /*0140*/  IMAD.WIDE R6, R3, 0x4, R6 ;  /* 0x0000000403067825 */ /* 0x002fca00078e0206 */
[----:B--2---:R-:W2:Y:S01]  /*0150*/  LDG.E R3, desc[UR4][R6.64] ;  /* 0x0000000406037981 */ /* 0x004ea2000c1e1900 */
[----:B0-----:R-:W-:-:S05]  /*0160*/  IADD3 R9, PT, PT, R2, UR6, RZ ;  /* 0x0000000602097c10 */ /* 0x001fca000fffe0ff */
[----:B------:R-:W-:-:S04]  /*0170*/  IMAD R9, R0, UR7, R9 ;  /* 0x0000000700097c24 */ /* 0x000fc8000f8e0209 */
[----:B---3--:R-:W-:-:S06]  /*0180*/  IMAD.WIDE R4, R9, 0x4, R4 ;  /* 0x0000000409047825 */ /* 0x008fcc00078e0204 */
        /* <DEDUP_REMOVED lines=44> */
[----:B------:R1:W2:Y:S01]  /*0450*/  F2I.NTZ R9, R7 ;  /* 0x0000000700097305 */ /* 0x0002a20000203100 */
[----:B0-----:R-:W-:Y:S01]  /*0460*/  FADD R5, R7, -R8 ;  /* 0x8000000807057221 */ /* 0x001fe20000000000 */
[----:B------:R-:W-:Y:S01]  /*0470*/  FSETP.GT.AND P0, PT, R8, RZ, PT ;  /* 0x000000ff0800720b */ /* 0x000fe20003f04000 */
[----:B-1----:R-:W-:-:S02]  /*0480*/  HFMA2 R7, -RZ, RZ, 1.875, 0 ;  /* 0x3f800000ff077431 */ /* 0x002fc400000001ff */
[----:B------:R-:W-:Y:S01]  /*0490*/  FADD R5, R6, R5 ;  /* 0x0000000506057221 */ /* 0x000fe20000000000 */
[----:B------:R-:W-:Y:S02]  /*04a0*/  SEL R8, RZ, 0x83000000, P0 ;  /* 0x83000000ff087807 */ /* 0x000fe40000000000 */
[----:B------:R-:W-:Y:S01]  /*04b0*/  FSETP.NEU.AND P0, PT, R4, RZ, PT ;  /* 0x000000ff0400720b */ /* 0x000fe20003f0d000 */
[----:B------:R-:W-:Y:S01]  /*04c0*/  FFMA R6, R5, R10, 0.0013391353422775864601 ;  /* 0x3aaf85ed05067423 */ /* 0x000fe2000000000a */
[----:B------:R-:W-:Y:S02]  /*04d0*/  IADD3 R11, PT, PT, R8, 0x7f000000, RZ ;  /* 0x7f000000080b7810 */ /* 0x000fe40007ffe0ff */
[----:B------:R-:W-:Y:S01]  /*04e0*/  FSETP.EQ.OR P0, PT, R3, 1, !P0 ;  /* 0x3f8000000300780b */ /* 0x000fe20004702400 */
[----:B------:R-:W-:Y:S01]  /*04f0*/  FFMA R6, R5, R6, 0.0096188392490148544312 ;  /* 0x3c1d985605067423 */ /* 0x000fe20000000006 */
[----:B--2---:R-:W-:-:S03]  /*0500*/  LEA R9, R9, -R8, 0x17 ;  /* 0x8000000809097211 */ /* 0x004fc600078eb8ff */
        /* <DEDUP_REMOVED lines=35> */
.L_x_394:
[----:B------:R-:W-:Y:S05]  /*0740*/  BSYNC.RECONVERGENT B0 ;  /* 0x0000000000007941 */ /* 0x000fea0003800200 */
.L_x_393:
[----:B------:R-:W0:Y:S01]  /*0750*/  LDCU.64 UR6, c[0x0][0x3b0] ;  /* 0x00007600ff0677ac */ /* 0x000e220008000a00 */
[----:B------:R-:W1:Y:S01]  /*0760*/  LDC.64 R4, c[0x0][0x3a8] ;  /* 0x0000ea00ff047b82 */ /* 0x000e620000000a00 */
[----:B0-----:R-:W-:-:S05]  /*0770*/  IADD3 R3, PT, PT, R2, UR6, RZ ;  /* 0x0000000602037c10 */ /* 0x001fca000fffe0ff */
[----:B------:R-:W-:-:S04]  /*0780*/  IMAD R3, R0, UR7, R3 ;  /* 0x0000000700037c24 */ /* 0x000fc8000f8e0203 */
[----:B-1----:R-:W-:-:S05]  /*0790*/  IMAD.WIDE R2, R3, 0x4, R4 ;  /* 0x0000000403027825 */ /* 0x002fca00078e0204 */
[----:B------:R-:W-:Y:S01]  /*07a0*/  STG.E desc[UR4][R2.64], R7 ;  /* 0x0000000702007986 */ /* 0x000fe2000c101904 */
[----:B------:R-:W-:Y:S05]  /*07b0*/  EXIT ;  /* 0x000000000000794d */ /* 0x000fea0003800000 */
.L_x_395:
        /* <DEDUP_REMOVED lines=12> */
.L_x_761:


//--------------------- .text.ge_pow3o2           --------------------------
	.section	.text.ge_pow3o2,"ax",@progbits
	.align	128
        .global         ge_pow3o2
        .type           ge_pow3o2,@function
        .size           ge_pow3o2,(.L_x_762 - ge_pow3o2)
        .other          ge_pow3o2,@"STO_CUDA_ENTRY STV_DEFAULT"
ge_pow3o2:
.text.ge_pow3o2:
        /* <DEDUP_REMOVED lines=92> */
.L_x_397:
[----:B------:R-:W-:Y:S05]  /*05c0*/  BSYNC.RECONVERGENT B0 ;  /* 0x0000000000007941 */ /* 0x000fea0003800200 */
.L_x_396:
[----:B------:R-:W0:Y:S01]  /*05d0*/  LDCU.64 UR6, c[0x0][0x3a0] ;  /* 0x00007400ff0677ac */ /* 0x000e220008000a00 */
[----:B------:R-:W1:Y:S01]  /*05e0*/  LDC.64 R4, c[0x0][0x398] ;  /* 0x0000e600ff047b82 */ /* 0x000e620000000a00 */
[----:B0-----:R-:W-:-:S05]  /*05f0*/  IADD3 R3, PT, PT, R2, UR6, RZ ;  /* 0x0000000602037c10 */ /* 0x001fca000fffe0ff */
[----:B------:R-:W-:-:S04]  /*0600*/  IMAD R3, R0, UR7, R3 ;  /* 0x0000000700037c24 */ /* 0x000fc8000f8e0203 */
[----:B-1----:R-:W-:-:S05]  /*0610*/  IMAD.WIDE R2, R3, 0x4, R4 ;  /* 0x0000000403027825 */ /* 0x002fca00078e0204 */
[----:B------:R-:W-:Y:S01]  /*0620*/  STG.E desc[UR4][R2.64], R7 ;  /* 0x0000000702007986 */ /* 0x000fe2000c101904 */
[----:B------:R-:W-:Y:S05]  /*0630*/  EXIT ;  /* 0x000000000000794d */ /* 0x000fea0003800000 */
.L_x_398:
        /* <DEDUP_REMOVED lines=12> */
.L_x_762:


//--------------------- .text.ge_pow2o3           --------------------------
	.section	.text.ge_pow2o3,"ax",@progbits
	.align	128
        .global         ge_pow2o3
        .type           ge_pow2o3,@function
        .size           ge_pow2o3,(.L_x_763 - ge_pow2o3)
        .other          ge_pow2o3,@"STO_CUDA_ENTRY STV_DEFAULT"
ge_pow2o3:
.text.ge_pow2o3:
        /* <DEDUP_REMOVED lines=92> */
.L_x_400:
[----:B------:R-:W-:Y:S05]  /*05c0*/  BSYNC.RECONVERGENT B0 ;  /* 0x0000000000007941 */ /* 0x000fea0003800200 */
.L_x_399:
[----:B------:R-:W0:Y:S01]  /*05d0*/  LDCU.64 UR6, c[0x0][0x3a0] ;  /* 0x00007400ff0677ac */ /* 0x000e220008000a00 */
[----:B------:R-:W1:Y:S01]  /*05e0*/  LDC.64 R4, c[0x0][0x398] ;  /* 0x0000e600ff047b82 */ /* 0x000e620000000a00 */
[----:B0-----:R-:W-:-:S05]  /*05f0*/  IADD3 R3, PT, PT, R2, UR6, RZ ;  /* 0x0000000602037c10 */ /* 0x001fca000fffe0ff */
[----:B------:R-:W-:-:S04]  /*0600*/  IMAD R3, R0, UR7, R3 ;  /* 0x0000000700037c24 */ /* 0x000fc8000f8e0203 */
[----:B-1----:R-:W-:-:S05]  /*0610*/  IMAD.WIDE R2, R3, 0x4, R4 ;  /* 0x0000000403027825 */ /* 0x002fca00078e0204 */
[----:B------:R-:W-:Y:S01]  /*0620*/  STG.E desc[UR4][R2.64], R7 ;  /* 0x0000000702007986 */ /* 0x000fe2000c101904 */
[----:B------:R-:W-:Y:S05]  /*0630*/  EXIT ;  /* 0x000000000000794d */ /* 0x000fea0003800000 */
.L_x_401:
        /* <DEDUP_REMOVED lines=12> */
.L_x_763:


//--------------------- .text.ge_inv_cbrt         --------------------------
	.section	.text.ge_inv_cbrt,"ax",@progbits
	.align	128
        .global         ge_inv_cbrt
        .type           ge_inv_cbrt,@function
        .size           ge_inv_cbrt,(.L_x_764 - ge_inv_cbrt)
        .other          ge_inv_cbrt,@"STO_CUDA_ENTRY STV_DEFAULT"
ge_inv_cbrt:
.text.ge_inv_cbrt:
        /* <DEDUP_REMOVED lines=21> */
[C---:B--2---:R-:W-:Y:S01]  /*0150*/  FMUL R5, |R2|.reuse, 16777216 ;  /* 0x4b80000002057820 */ /* 0x044fe20000400200 */
[C---:B------:R-:W-:Y:S01]  /*0160*/  FSETP.GEU.AND P0, PT, |R2|.reuse, 1.175494350822287508e-38, PT ;  /* 0x008000000200780b */ /* 0x040fe20003f0e200 */
[----:B------:R-:W-:-:S03]  /*0170*/  FADD R11, R2, R2 ;  /* 0x00000002020b7221 */ /* 0x000fc60000000000 */
[-C--:B------:R-:W-:Y:S02]  /*0180*/  FSEL R7, R5, |R2|.reuse, !P0 ;  /* 0x4000000205077208 */ /* 0x080fe40004000000 */
[----:B------:R-:W-:Y:S02]  /*0190*/  FSETP.NEU.AND P1, PT, R11, R2, PT ;  /* 0x000000020b00720b */ /* 0x000fe40003f2d000 */
[----:B------:R0:W1:Y:S02]  /*01a0*/  MUFU.LG2 R4, R7 ;  /* 0x0000000700047308 */ /* 0x0000640000000c00 */
[----:B0-----:R-:W-:-:S03]  /*01b0*/  IADD3 R7, PT, PT, R0, UR6, RZ ;  /* 0x0000000600077c10 */ /* 0x001fc6000fffe0ff */
[----:B-1----:R-:W-:Y:S01]  /*01c0*/  @!P0 FADD R4, R4, -24 ;  /* 0xc1c0000004048421 */ /* 0x002fe20000000000 */
        /* <DEDUP_REMOVED lines=15> */
.L_x_402:
        /* <DEDUP_REMOVED lines=12> */
.L_x_764:


//--------------------- .text.ge_cbrt             --------------------------
	.section	.text.ge_cbrt,"ax",@progbits
	.align	128
        .global         ge_cbrt
        .type           ge_cbrt,@function
        .size           ge_cbrt,(.L_x_765 - ge_cbrt)
        .other          ge_cbrt,@"STO_CUDA_ENTRY STV_DEFAULT"
ge_cbrt:
.text.ge_cbrt:
        /* <DEDUP_REMOVED lines=20> */
[----:B--2---:R0:W2:Y:S02]  /*0140*/  LDG.E R2, desc[UR4][R2.64] ;  /* 0x0000000402027981 */ /* 0x0040a4000c1e1900 */
[----:B0-----:R-:W-:-:S05]  /*0150*/  IADD3 R3, PT, PT, R0, UR6, RZ ;  /* 0x0000000600037c10 */ /* 0x001fca000fffe0ff */
[----:B------:R-:W-:Y:S02]  /*0160*/  IMAD R3, R6, UR7, R3 ;  /* 0x0000000706037c24 */ /* 0x000fe4000f8e0203 */
        /* <DEDUP_REMOVED lines=20> */
.L_x_403:
        /* <DEDUP_REMOVED lines=13> */
.L_x_765:


//--------------------- .text.ge_inv_sqrt         --------------------------
	.section	.text.ge_inv_sqrt,"ax",@progbits
	.align	128
        .global         ge_inv_sqrt
        .type           ge_inv_sqrt,@function
        .size           ge_inv_sqrt,(.L_x_766 - ge_inv_sqrt)
        .other          ge_inv_sqrt,@"STO_CUDA_ENTRY STV_DEFAULT"
ge_inv_sqrt:
.text.ge_inv_sqrt:
        /* <DEDUP_REMOVED lines=20> */
[----:B------:R-:W1:Y:S03]  /*0140*/  LDC.64 R4, c[0x0][0x398] ;  /* 0x0000e600ff047b82 */ /* 0x000e660000000a00 */
[----:B--2---:R-:W2:Y:S01]  /*0150*/  LDG.E R7, desc[UR4][R2.64] ;  /* 0x0000000402077981 */ /* 0x004ea2000c1e1900 */
        /* <DEDUP_REMOVED lines=9> */
.L_x_404:
        /* <DEDUP_REMOVED lines=9> */
.L_x_766:


//--------------------- .text.ge_sqrt             --------------------------
	.section	.text.ge_sqrt,"ax",@progbits
	.align	128
        .global         ge_sqrt
        .type           ge_sqrt,@function
        .size           ge_sqrt,(.L_x_653 - ge_sqrt)
        .other          ge_sqrt,@"STO_CUDA_ENTRY STV_DEFAULT"
ge_sqrt:
.text.ge_sqrt:
        /* <DEDUP_REMOVED lines=21> */
[----:B--2---:R-:W-:Y:S01]  /*0150*/  IADD3 R6, PT, PT, R0, -0xd000000, RZ ;  /* 0xf300000000067810 */ /* 0x004fe20007ffe0ff */
[----:B------:R0:W1:Y:S03]  /*0160*/  MUFU.RSQ R7, R0 ;  /* 0x0000000000077308 */ /* 0x0000660000001400 */
[----:B------:R-:W-:-:S13]  /*0170*/  ISETP.GT.U32.AND P0, PT, R6, 0x727fffff, PT ;  /* 0x727fffff0600780c */ /* 0x000fda0003f04070 */
[----:B0-----:R-:W-:Y:S05]  /*0180*/  @!P0 BRA `(.L_x_406) ;  /* 0x00000000000c8947 */ /* 0x001fea0003800000 */
[----:B------:R-:W-:-:S07]  /*0190*/  MOV R9, 0x1b0 ;  /* 0x000001b000097802 */ /* 0x000fce0000000f00 */
[----:B-1----:R-:W-:Y:S05]  /*01a0*/  CALL.REL.NOINC `($__internal_8_$__cuda_sm20_sqrt_rn_f32_slowpath) ;  /* 0x0000000000347944 */ /* 0x002fea0003c00000 */
[----:B------:R-:W-:Y:S05]  /*01b0*/  BRA `(.L_x_407) ;  /* 0x0000000000107947 */ /* 0x000fea0003800000 */
.L_x_406:
[----:B-1----:R-:W-:Y:S01]  /*01c0*/  FMUL.FTZ R5, R0, R7 ;  /* 0x0000000700057220 */ /* 0x002fe20000410000 */
[----:B------:R-:W-:-:S03]  /*01d0*/  FMUL.FTZ R7, R7, 0.5 ;  /* 0x3f00000007077820 */ /* 0x000fc60000410000 */
[----:B------:R-:W-:-:S04]  /*01e0*/  FFMA R0, -R5, R5, R0 ;  /* 0x0000000505007223 */ /* 0x000fc80000000100 */
[----:B------:R-:W-:-:S07]  /*01f0*/  FFMA R7, R0, R7, R5 ;  /* 0x0000000700077223 */ /* 0x000fce0000000005 */
.L_x_407:
[----:B------:R-:W-:Y:S05]  /*0200*/  BSYNC.RECONVERGENT B0 ;  /* 0x0000000000007941 */ /* 0x000fea0003800200 */
.L_x_405:
[----:B------:R-:W0:Y:S01]  /*0210*/  LDCU.64 UR6, c[0x0][0x3a0] ;  /* 0x00007400ff0677ac */ /* 0x000e220008000a00 */
[----:B------:R-:W1:Y:S01]  /*0220*/  LDC.64 R4, c[0x0][0x398] ;  /* 0x0000e600ff047b82 */ /* 0x000e620000000a00 */
[----:B0-----:R-:W-:-:S05]  /*0230*/  IADD3 R3, PT, PT, R3, UR6, RZ ;  /* 0x0000000603037c10 */ /* 0x001fca000fffe0ff */
[----:B------:R-:W-:-:S04]  /*0240*/  IMAD R3, R2, UR7, R3 ;  /* 0x0000000702037c24 */ /* 0x000fc8000f8e0203 */
[----:B-1----:R-:W-:-:S05]  /*0250*/  IMAD.WIDE R2, R3, 0x4, R4 ;  /* 0x0000000403027825 */ /* 0x002fca00078e0204 */
[----:B------:R-:W-:Y:S01]  /*0260*/  STG.E desc[UR4][R2.64], R7 ;  /* 0x0000000702007986 */ /* 0x000fe2000c101904 */
[----:B------:R-:W-:Y:S05]  /*0270*/  EXIT ;  /* 0x000000000000794d */ /* 0x000fea0003800000 */
        .weak           $__internal_8_$__cuda_sm20_sqrt_rn_f32_slowpath
        .type           $__internal_8_$__cuda_sm20_sqrt_rn_f32_slowpath,@function
        .size           $__internal_8_$__cuda_sm20_sqrt_rn_f32_slowpath,(.L_x_653 - $__internal_8_$__cuda_sm20_sqrt_rn_f32_slowpath)
$__internal_8_$__cuda_sm20_sqrt_rn_f32_slowpath:
        /* <DEDUP_REMOVED lines=19> */
.L_x_408:
[----:B------:R-:W-:Y:S01]  /*03b0*/  HFMA2 R5, -RZ, RZ, 0, 0 ;  /* 0x00000000ff057431 */ /* 0x000fe200000001ff */
[----:B------:R-:W-:Y:S02]  /*03c0*/  MOV R7, R4 ;  /* 0x0000000400077202 */ /* 0x000fe40000000f00 */
[----:B------:R-:W-:-:S04]  /*03d0*/  MOV R4, R9 ;  /* 0x0000000900047202 */ /* 0x000fc80000000f00 */
[----:B------:R-:W-:Y:S05]  /*03e0*/  RET.REL.NODEC R4 `(ge_sqrt) ;  /* 0xfffffffc04047950 */ /* 0x000fea0003c3ffff */
.L_x_409:
        /* <DEDUP_REMOVED lines=9> */
.L_x_653:


//--------------------- .text.ge_frem             --------------------------
	.section	.text.ge_frem,"ax",@progbits
	.align	128
        .global         ge_frem
        .type           ge_frem,@function
        .size           ge_frem,(.L_x_768 - ge_frem)
        .other          ge_frem,@"STO_CUDA_ENTRY STV_DEFAULT"
ge_frem:
.text.ge_frem:
        /* <DEDUP_REMOVED lines=59> */
[----:B------:R-:W-:-:S04]  /*03b0*/  @P1 FADD R5, R5, 1 ;  /* 0x3f80000005051421 */ /* 0x000fc80000000000 */
[----:B------:R-:W-:-:S07]  /*03c0*/  @P0 IMAD.MOV.U32 R8, RZ, RZ, R5 ;  /* 0x000000ffff080224 */ /* 0x000fce00078e0005 */
.L_x_414:
[----:B------:R-:W-:Y:S05]  /*03d0*/  BSYNC.RECONVERGENT B1 ;  /* 0x0000000000017941 */ /* 0x000fea0003800200 */
.L_x_413:
[----:B------:R0:W1:Y:S01]  /*03e0*/  F2I.U32.TRUNC.NTZ R6, R8 ;  /* 0x0000000800067305 */ /* 0x000062000020f000 */
[----:B------:R-:W-:Y:S01]  /*03f0*/  FFMA R7, -|R4|, R8, R7 ;  /* 0x0000000804077223 */ /* 0x000fe20000000307 */
[----:B------:R-:W-:Y:S06]  /*0400*/  BRA `(.L_x_411) ;  /* 0x0000000000a47947 */ /* 0x000fec0003800000 */
.L_x_412:
[----:B------:R-:W-:Y:S01]  /*0410*/  LOP3.LUT R8, R6, 0xff800000, RZ, 0xc0, !PT ;  /* 0xff80000006087812 */ /* 0x000fe200078ec0ff */
[----:B------:R-:W-:Y:S01]  /*0420*/  BSSY.RECONVERGENT B1, `(.L_x_415) ;  /* 0x0000021000017945 */ /* 0x000fe20003800200 */
[C---:B------:R-:W-:Y:S02]  /*0430*/  LOP3.LUT R5, R7.reuse, 0x7fffff, RZ, 0xc0, !PT ;  /* 0x007fffff07057812 */ /* 0x040fe400078ec0ff */
[C---:B------:R-:W-:Y:S02]  /*0440*/  IADD3 R9, PT, PT, R7.reuse, 0xb800000, -R8 ;  /* 0x0b80000007097810 */ /* 0x040fe40007ffe808 */
[----:B------:R-:W-:Y:S02]  /*0450*/  ISETP.GT.U32.AND P1, PT, R7, 0x7f7fffff, PT ;  /* 0x7f7fffff0700780c */ /* 0x000fe40003f24070 */
[----:B------:R-:W-:Y:S01]  /*0460*/  LOP3.LUT P2, R10, R9, 0xff800000, RZ, 0xc0, !PT ;  /* 0xff800000090a7812 */ /* 0x000fe2000784c0ff */
[----:B------:R-:W-:Y:S01]  /*0470*/  IMAD.MOV.U32 R9, RZ, RZ, RZ ;  /* 0x000000ffff097224 */ /* 0x000fe200078e00ff */
[----:B------:R-:W-:-:S02]  /*0480*/  LOP3.LUT R7, R5, 0x3f800000, RZ, 0xfc, !PT ;  /* 0x3f80000005077812 */ /* 0x000fc400078efcff */
[----:B------:R-:W-:Y:S02]  /*0490*/  FSETP.GT.AND P0, PT, |R4|, RZ, PT ;  /* 0x000000ff0400720b */ /* 0x000fe40003f04200 */
[----:B------:R-:W-:Y:S02]  /*04a0*/  MOV R5, RZ ;  /* 0x000000ff00057202 */ /* 0x000fe40000000f00 */
[----:B------:R-:W-:-:S05]  /*04b0*/  FSEL R13, R8, +QNAN , !P1 ;  /* 0x7fffffff080d7808 */ /* 0x000fca0004800000 */
[----:B------:R-:W-:Y:S05]  /*04c0*/  @!P2 BRA `(.L_x_416) ;  /* 0x000000000058a947 */ /* 0x000fea0003800000 */
[----:B------:R-:W-:Y:S01]  /*04d0*/  LOP3.LUT R6, R6, 0x7fffff, RZ, 0xc0, !PT ;  /* 0x007fffff06067812 */ /* 0x000fe200078ec0ff */
[----:B------:R-:W-:Y:S02]  /*04e0*/  HFMA2 R5, -RZ, RZ, 0, 0 ;  /* 0x00000000ff057431 */ /* 0x000fe400000001ff */
[----:B------:R-:W-:Y:S01]  /*04f0*/  IMAD.MOV.U32 R9, RZ, RZ, R10 ;  /* 0x000000ffff097224 */ /* 0x000fe200078e000a */
[----:B------:R-:W-:-:S04]  /*0500*/  LOP3.LUT R6, R6, 0x3f800000, RZ, 0xfc, !PT ;  /* 0x3f80000006067812 */ /* 0x000fc800078efcff */
[----:B------:R0:W1:Y:S03]  /*0510*/  MUFU.RCP R8, R6 ;  /* 0x0000000600087308 */ /* 0x0000660000001000 */
.L_x_417:
        /* <DEDUP_REMOVED lines=17> */
.L_x_416:
[----:B------:R-:W-:Y:S05]  /*0630*/  BSYNC.RECONVERGENT B1 ;  /* 0x0000000000017941 */ /* 0x000fea0003800200 */
.L_x_415:
[----:B------:R-:W-:Y:S01]  /*0640*/  VIMNMX.U32 R9, PT, PT, R9, 0x1ffffff, PT ;  /* 0x01ffffff09097848 */ /* 0x000fe20003fe0000 */
[----:B------:R-:W-:Y:S01]  /*0650*/  FMUL R8, R7, 1.1920928955078125e-07 ;  /* 0x3400000007087820 */ /* 0x000fe20000400000 */
[----:B------:R-:W-:Y:S02]  /*0660*/  FSEL R13, R13, +QNAN , P0 ;  /* 0x7fffffff0d0d7808 */ /* 0x000fe40000000000 */
[----:B0-----:R-:W-:-:S03]  /*0670*/  SHF.R.U32.HI R6, RZ, 0x17, R9 ;  /* 0x00000017ff067819 */ /* 0x001fc60000011609 */
[----:B------:R-:W-:Y:S01]  /*0680*/  FMUL R7, R13, R8 ;  /* 0x000000080d077220 */ /* 0x000fe20000400000 */
[----:B------:R-:W-:-:S07]  /*0690*/  SHF.L.U32 R6, R5, R6, RZ ;  /* 0x0000000605067219 */ /* 0x000fce00000006ff */
.L_x_411:
[----:B------:R-:W-:Y:S05]  /*06a0*/  BSYNC.RECONVERGENT B0 ;  /* 0x0000000000007941 */ /* 0x000fea0003800200 */
.L_x_410:
        /* <DEDUP_REMOVED lines=16> */
.L_x_418:
        /* <DEDUP_REMOVED lines=13> */
.L_x_768:


//--------------------- .text.ge_fmod             --------------------------
	.section	.text.ge_fmod,"ax",@progbits
	.align	128
        .global         ge_fmod
        .type           ge_fmod,@function
        .size           ge_fmod,(.L_x_769 - ge_fmod)
        .other          ge_fmod,@"STO_CUDA_ENTRY STV_DEFAULT"
ge_fmod:
.text.ge_fmod:
        /* <DEDUP_REMOVED lines=60> */
.L_x_423:
[----:B------:R-:W-:Y:S05]  /*03c0*/  BSYNC.RECONVERGENT B1 ;  /* 0x0000000000017941 */ /* 0x000fea0003800200 */
.L_x_422:
[----:B------:R-:W-:Y:S01]  /*03d0*/  FFMA R9, -|R6|, R4, R9 ;  /* 0x0000000406097223 */ /* 0x000fe20000000309 */
[----:B------:R-:W-:Y:S06]  /*03e0*/  BRA `(.L_x_420) ;  /* 0x0000000000787947 */ /* 0x000fec0003800000 */
.L_x_421:
        /* <DEDUP_REMOVED lines=14> */
.L_x_426:
[----:B------:R-:W-:-:S04]  /*04d0*/  VIMNMX.U32 R8, PT, PT, R5, 0xb800000, PT ;  /* 0x0b80000005087848 */ /* 0x000fc80003fe0000 */
[C---:B------:R-:W-:Y:S01]  /*04e0*/  IADD3 R5, PT, PT, -R8.reuse, R5, RZ ;  /* 0x0000000508057210 */ /* 0x040fe20007ffe1ff */
[----:B------:R-:W-:-:S03]  /*04f0*/  IMAD.IADD R9, R8, 0x1, R9 ;  /* 0x0000000108097824 */ /* 0x000fc600078e0209 */
[----:B------:R-:W-:Y:S01]  /*0500*/  ISETP.NE.AND P1, PT, R5, RZ, PT ;  /* 0x000000ff0500720c */ /* 0x000fe20003f25270 */
[----:B-1----:R-:W-:-:S04]  /*0510*/  FMUL R7, R6, R9 ;  /* 0x0000000906077220 */ /* 0x002fc80000400000 */
        /* <DEDUP_REMOVED lines=8> */
.L_x_425:
[----:B------:R-:W-:Y:S05]  /*05a0*/  BSYNC.RECONVERGENT B1 ;  /* 0x0000000000017941 */ /* 0x000fea0003800200 */
.L_x_424:
[----:B0-----:R-:W-:-:S04]  /*05b0*/  FMUL R4, R9, 1.1920928955078125e-07 ;  /* 0x3400000009047820 */ /* 0x001fc80000400000 */
[----:B------:R-:W-:-:S07]  /*05c0*/  FMUL R9, R11, R4 ;  /* 0x000000040b097220 */ /* 0x000fce0000400000 */
.L_x_420:
[----:B------:R-:W-:Y:S05]  /*05d0*/  BSYNC.RECONVERGENT B0 ;  /* 0x0000000000007941 */ /* 0x000fea0003800200 */
.L_x_419:
[----:B------:R-:W0:Y:S01]  /*05e0*/  LDCU.64 UR6, c[0x0][0x3b0] ;  /* 0x00007600ff0677ac */ /* 0x000e220008000a00 */
[----:B------:R-:W1:Y:S01]  /*05f0*/  LDC.64 R4, c[0x0][0x3a8] ;  /* 0x0000ea00ff047b82 */ /* 0x000e620000000a00 */
[C---:B------:R-:W-:Y:S02]  /*0600*/  FSETP.NAN.AND P0, PT, |R9|.reuse, |R9|, PT ;  /* 0x400000090900720b */ /* 0x040fe40003f08200 */
[----:B0-----:R-:W-:Y:S02]  /*0610*/  IADD3 R7, PT, PT, R2, UR6, RZ ;  /* 0x0000000602077c10 */ /* 0x001fe4000fffe0ff */
[----:B------:R-:W-:-:S03]  /*0620*/  LOP3.LUT R2, R9, 0x80000000, R3, 0xb8, !PT ;  /* 0x8000000009027812 */ /* 0x000fc600078eb803 */
[----:B------:R-:W-:Y:S01]  /*0630*/  IMAD R3, R0, UR7, R7 ;  /* 0x0000000700037c24 */ /* 0x000fe2000f8e0207 */
[----:B------:R-:W-:-:S03]  /*0640*/  FSEL R9, R9, R2, P0 ;  /* 0x0000000209097208 */ /* 0x000fc60000000000 */
[----:B-1----:R-:W-:-:S05]  /*0650*/  IMAD.WIDE R2, R3, 0x4, R4 ;  /* 0x0000000403027825 */ /* 0x002fca00078e0204 */
[----:B------:R-:W-:Y:S01]  /*0660*/  STG.E desc[UR4][R2.64], R9 ;  /* 0x0000000902007986 */ /* 0x000fe2000c101904 */
[----:B------:R-:W-:Y:S05]  /*0670*/  EXIT ;  /* 0x000000000000794d */ /* 0x000fea0003800000 */
.L_x_427:
        /* <DEDUP_REMOVED lines=16> */
.L_x_769:


//--------------------- .text.ge_scale_shift      --------------------------
	.section	.text.ge_scale_shift,"ax",@progbits
	.align	128
        .global         ge_scale_shift
        .type           ge_scale_shift,@function
        .size           ge_scale_shift,(.L_x_770 - ge_scale_shift)
        .other          ge_scale_shift,@"STO_CUDA_ENTRY STV_DEFAULT"
ge_scale_shift:
.text.ge_scale_shift:
        /* <DEDUP_REMOVED lines=13> */
[----:B------:R-:W0:Y:S01]  /*00d0*/  LDC.64 R4, c[0x0][0x390] ;  /* 0x0000e400ff047b82 */ /* 0x000e220000000a00 */
[----:B------:R-:W1:Y:S01]  /*00e0*/  LDCU.64 UR4, c[0x0][0x358] ;  /* 0x00006b00ff0477ac */ /* 0x000e620008000a00 */
[----:B------:R-:W2:Y:S06]  /*00f0*/  LDCU.64 UR6, c[0x0][0x3b0] ;  /* 0x00007600ff0677ac */ /* 0x000eac0008000a00 */
[----:B------:R-:W3:Y:S08]  /*0100*/  LDC.64 R2, c[0x0][0x388] ;  /* 0x0000e200ff027b82 */ /* 0x000ef00000000a00 */
[----:B------:R-:W4:Y:S01]  /*0110*/  LDC.64 R8, c[0x0][0x398] ;  /* 0x0000e600ff087b82 */ /* 0x000f220000000a00 */
[----:B0-----:R-:W-:-:S05]  /*0120*/  IADD3 R4, PT, PT, R7, R4, RZ ;  /* 0x0000000407047210 */ /* 0x001fca0007ffe0ff */
[----:B------:R-:W-:-:S04]  /*0130*/  IMAD R5, R0, R5, R4 ;  /* 0x0000000500057224 */ /* 0x000fc800078e0204 */
[----:B---3--:R-:W-:Y:S02]  /*0140*/  IMAD.WIDE R2, R5, 0x4, R2 ;  /* 0x0000000405027825 */ /* 0x008fe400078e0202 */
[----:B------:R-:W0:Y:S04]  /*0150*/  LDC.64 R4, c[0x0][0x3a8] ;  /* 0x0000ea00ff047b82 */ /* 0x000e280000000a00 */
[----:B-1----:R-:W4:Y:S01]  /*0160*/  LDG.E R2, desc[UR4][R2.64] ;  /* 0x0000000402027981 */ /* 0x002f22000c1e1900 */
[----:B--2---:R-:W-:-:S05]  /*0170*/  IADD3 R7, PT, PT, R7, UR6, RZ ;  /* 0x0000000607077c10 */ /* 0x004fca000fffe0ff */
[----:B------:R-:W-:-:S04]  /*0180*/  IMAD R7, R0, UR7, R7 ;  /* 0x0000000700077c24 */ /* 0x000fc8000f8e0207 */
[----:B0-----:R-:W-:-:S04]  /*0190*/  IMAD.WIDE R4, R7, 0x4, R4 ;  /* 0x0000000407047825 */ /* 0x001fc800078e0204 */
[----:B----4-:R-:W-:-:S05]  /*01a0*/  FFMA R7, R2, R8, R9 ;  /* 0x0000000802077223 */ /* 0x010fca0000000009 */
[----:B------:R-:W-:Y:S01]  /*01b0*/  STG.E desc[UR4][R4.64], R7 ;  /* 0x0000000704007986 */ /* 0x000fe2000c101904 */
[----:B------:R-:W-:Y:S05]  /*01c0*/  EXIT ;  /* 0x000000000000794d */ /* 0x000fea0003800000 */
.L_x_428:
        /* <DEDUP_REMOVED lines=11> */
.L_x_770:


//--------------------- .text.ge_linear_frac      --------------------------
	.section	.text.ge_linear_frac,"ax",@progbits
	.align	128
        .global         ge_linear_frac
        .type           ge_linear_frac,@function
        .size           ge_linear_frac,(.L_x_654 - ge_linear_frac)
        .other          ge_linear_frac,@"STO_CUDA_ENTRY STV_DEFAULT"
ge_linear_frac:
.text.ge_linear_frac:
        /* <DEDUP_REMOVED lines=18> */
[----:B0-----:R-:W-:-:S07]  /*0120*/  IMAD.IADD R0, R5, 0x1, R6 ;  /* 0x0000000105007824 */ /* 0x001fce00078e0206 */
[----:B------:R-:W0:Y:S01]  /*0130*/  LDC.64 R12, c[0x0][0x3a8] ;  /* 0x0000ea00ff0c7b82 */ /* 0x000e220000000a00 */
[----:B------:R-:W-:-:S04]  /*0140*/  IMAD R3, R2, R7, R0 ;  /* 0x0000000702037224 */ /* 0x000fc800078e0200 */
[----:B---3--:R-:W-:-:S03]  /*0150*/  IMAD.WIDE R8, R3, 0x4, R8 ;  /* 0x0000000403087825 */ /* 0x008fc600078e0208 */
[----:B------:R-:W3:Y:S03]  /*0160*/  LDC.64 R6, c[0x0][0x388] ;  /* 0x0000e200ff067b82 */ /* 0x000ee60000000a00 */
[----:B-1----:R-:W4:Y:S01]  /*0170*/  LDG.E R8, desc[UR4][R8.64] ;  /* 0x0000000408087981 */ /* 0x002f22000c1e1900 */
[----:B--2---:R-:W-:-:S04]  /*0180*/  VIADD R3, R5, UR6 ;  /* 0x0000000605037c36 */ /* 0x004fc80008000000 */
[----:B------:R-:W-:-:S04]  /*0190*/  IMAD R3, R2, UR7, R3 ;  /* 0x0000000702037c24 */ /* 0x000fc8000f8e0203 */
[----:B---3--:R-:W-:-:S05]  /*01a0*/  IMAD.WIDE R6, R3, 0x4, R6 ;  /* 0x0000000403067825 */ /* 0x008fca00078e0206 */
[----:B------:R-:W0:Y:S01]  /*01b0*/  LDG.E R0, desc[UR4][R6.64] ;  /* 0x0000000406007981 */ /* 0x000e22000c1e1900 */
[----:B------:R-:W-:Y:S01]  /*01c0*/  BSSY.RECONVERGENT B0, `(.L_x_429) ;  /* 0x000000e000007945 */ /* 0x000fe20003800200 */
[----:B----4-:R-:W-:-:S04]  /*01d0*/  FFMA R3, R8, R10, R11 ;  /* 0x0000000a08037223 */ /* 0x010fc8000000000b */
[----:B------:R-:W1:Y:S02]  /*01e0*/  MUFU.RCP R4, R3 ;  /* 0x0000000300047308 */ /* 0x000e640000001000 */
[----:B-1----:R-:W-:Y:S01]  /*01f0*/  FFMA R11, -R3, R4, 1 ;  /* 0x3f800000030b7423 */ /* 0x002fe20000000104 */
[----:B0-----:R-:W-:-:S03]  /*0200*/  FFMA R0, R0, R12, R13 ;  /* 0x0000000c00007223 */ /* 0x001fc6000000000d */
[----:B------:R-:W-:Y:S02]  /*0210*/  FFMA R11, R4, R11, R4 ;  /* 0x0000000b040b7223 */ /* 0x000fe40000000004 */
[----:B------:R-:W0:Y:S02]  /*0220*/  FCHK P0, R0, R3 ;  /* 0x0000000300007302 */ /* 0x000e240000000000 */
[----:B------:R-:W-:-:S04]  /*0230*/  FFMA R4, R0, R11, RZ ;  /* 0x0000000b00047223 */ /* 0x000fc800000000ff */
[----:B------:R-:W-:-:S04]  /*0240*/  FFMA R8, -R3, R4, R0 ;  /* 0x0000000403087223 */ /* 0x000fc80000000100 */
[----:B------:R-:W-:Y:S01]  /*0250*/  FFMA R11, R11, R8, R4 ;  /* 0x000000080b0b7223 */ /* 0x000fe20000000004 */
[----:B0-----:R-:W-:Y:S06]  /*0260*/  @!P0 BRA `(.L_x_430) ;  /* 0x00000000000c8947 */ /* 0x001fec0003800000 */
[----:B------:R-:W-:-:S07]  /*0270*/  MOV R4, 0x290 ;  /* 0x0000029000047802 */ /* 0x000fce0000000f00 */
[----:B------:R-:W-:Y:S05]  /*0280*/  CALL.REL.NOINC `($__internal_9_$__cuda_sm3x_div_rn_noftz_f32_slowpath) ;  /* 0x0000000000247944 */ /* 0x000fea0003c00000 */
[----:B------:R-:W-:-:S07]  /*0290*/  IMAD.MOV.U32 R11, RZ, RZ, R0 ;  /* 0x000000ffff0b7224 */ /* 0x000fce00078e0000 */
.L_x_430:
[----:B------:R-:W-:Y:S05]  /*02a0*/  BSYNC.RECONVERGENT B0 ;  /* 0x0000000000007941 */ /* 0x000fea0003800200 */
.L_x_429:
[----:B------:R-:W0:Y:S01]  /*02b0*/  LDCU.64 UR6, c[0x0][0x3c0] ;  /* 0x00007800ff0677ac */ /* 0x000e220008000a00 */
[----:B------:R-:W1:Y:S01]  /*02c0*/  LDC.64 R6, c[0x0][0x3b8] ;  /* 0x0000ee00ff067b82 */ /* 0x000e620000000a00 */
[----:B0-----:R-:W-:-:S04]  /*02d0*/  VIADD R5, R5, UR6 ;  /* 0x0000000605057c36 */ /* 0x001fc80008000000 */
[----:B------:R-:W-:-:S04]  /*02e0*/  IMAD R3, R2, UR7, R5 ;  /* 0x0000000702037c24 */ /* 0x000fc8000f8e0205 */
[----:B-1----:R-:W-:-:S05]  /*02f0*/  IMAD.WIDE R2, R3, 0x4, R6 ;  /* 0x0000000403027825 */ /* 0x002fca00078e0206 */
[----:B------:R-:W-:Y:S01]  /*0300*/  STG.E desc[UR4][R2.64], R11 ;  /* 0x0000000b02007986 */ /* 0x000fe2000c101904 */
[----:B------:R-:W-:Y:S05]  /*0310*/  EXIT ;  /* 0x000000000000794d */ /* 0x000fea0003800000 */
        .weak           $__internal_9_$__cuda_sm3x_div_rn_noftz_f32_slowpath
        .type           $__internal_9_$__cuda_sm3x_div_rn_noftz_f32_slowpath,@function
        .size           $__internal_9_$__cuda_sm3x_div_rn_noftz_f32_slowpath,(.L_x_654 - $__internal_9_$__cuda_sm3x_div_rn_noftz_f32_slowpath)
$__internal_9_$__cuda_sm3x_div_rn_noftz_f32_slowpath:
        /* <DEDUP_REMOVED lines=36> */
.L_x_432:
        /* <DEDUP_REMOVED lines=51> */
.L_x_439:
[----:B------:R-:W-:-:S04]  /*0890*/  LOP3.LUT R0, R0, 0x80000000, RZ, 0xc0, !PT ;  /* 0x8000000000007812 */ /* 0x000fc800078ec0ff */
[----:B------:R-:W-:Y:S01]  /*08a0*/  LOP3.LUT R0, R0, 0x7f800000, RZ, 0xfc, !PT ;  /* 0x7f80000000007812 */ /* 0x000fe200078efcff */
[----:B------:R-:W-:Y:S06]  /*08b0*/  BRA `(.L_x_440) ;  /* 0x0000000000047947 */ /* 0x000fec0003800000 */
.L_x_438:
[----:B------:R-:W-:-:S07]  /*08c0*/  IMAD R0, R7, 0x800000, R0 ;  /* 0x0080000007007824 */ /* 0x000fce00078e0200 */
.L_x_440:
[----:B------:R-:W-:Y:S05]  /*08d0*/  BSYNC.RECONVERGENT B2 ;  /* 0x0000000000027941 */ /* 0x000fea0003800200 */
.L_x_437:
[----:B------:R-:W-:Y:S05]  /*08e0*/  BRA `(.L_x_441) ;  /* 0x0000000000207947 */ /* 0x000fea0003800000 */
.L_x_436:
[----:B------:R-:W-:-:S04]  /*08f0*/  LOP3.LUT R0, R9, 0x80000000, R8, 0x48, !PT ;  /* 0x8000000009007812 */ /* 0x000fc800078e4808 */
[----:B------:R-:W-:Y:S01]  /*0900*/  LOP3.LUT R0, R0, 0x7f800000, RZ, 0xfc, !PT ;  /* 0x7f80000000007812 */ /* 0x000fe200078efcff */
[----:B------:R-:W-:Y:S06]  /*0910*/  BRA `(.L_x_441) ;  /* 0x0000000000147947 */ /* 0x000fec0003800000 */
.L_x_435:
[----:B------:R-:W-:Y:S01]  /*0920*/  LOP3.LUT R0, R9, 0x80000000, R8, 0x48, !PT ;  /* 0x8000000009007812 */ /* 0x000fe200078e4808 */
[----:B------:R-:W-:Y:S06]  /*0930*/  BRA `(.L_x_441) ;  /* 0x00000000000c7947 */ /* 0x000fec0003800000 */
.L_x_434:
[----:B------:R-:W0:Y:S01]  /*0940*/  MUFU.RSQ R0, -QNAN ;  /* 0xffc0000000007908 */ /* 0x000e220000001400 */
[----:B------:R-:W-:Y:S05]  /*0950*/  BRA `(.L_x_441) ;  /* 0x0000000000047947 */ /* 0x000fea0003800000 */
.L_x_433:
[----:B------:R-:W-:-:S07]  /*0960*/  FADD.FTZ R0, R0, R3 ;  /* 0x0000000300007221 */ /* 0x000fce0000010000 */
.L_x_441:
[----:B------:R-:W-:Y:S05]  /*0970*/  BSYNC.RECONVERGENT B1 ;  /* 0x0000000000017941 */ /* 0x000fea0003800200 */
.L_x_431:
[----:B------:R-:W-:Y:S02]  /*0980*/  IMAD.MOV.U32 R6, RZ, RZ, R4 ;  /* 0x000000ffff067224 */ /* 0x000fe400078e0004 */
[----:B------:R-:W-:-:S04]  /*0990*/  IMAD.MOV.U32 R7, RZ, RZ, 0x0 ;  /* 0x00000000ff077424 */ /* 0x000fc800078e00ff */
[----:B0-----:R-:W-:Y:S05]  /*09a0*/  RET.REL.NODEC R6 `(ge_linear_frac) ;  /* 0xfffffff406947950 */ /* 0x001fea0003c3ffff */
.L_x_442:
        /* <DEDUP_REMOVED lines=13> */
.L_x_654:


//--------------------- .text.ge_abs              --------------------------
	.section	.text.ge_abs,"ax",@progbits
	.align	128
        .global         ge_abs
        .type           ge_abs,@function
        .size           ge_abs,(.L_x_772 - ge_abs)
        .other          ge_abs,@"STO_CUDA_ENTRY STV_DEFAULT"
ge_abs:
.text.ge_abs:
        /* <DEDUP_REMOVED lines=24> */
[----:B-1----:R-:W-:-:S04]  /*0180*/  IMAD.WIDE R4, R7, 0x4, R4 ;  /* 0x0000000407047825 */ /* 0x002fc800078e0204 */
[----:B--2---:R-:W-:-:S05]  /*0190*/  FADD R7, |R2|, -RZ ;  /* 0x800000ff02077221 */ /* 0x004fca0000000200 */
[----:B------:R-:W-:Y:S01]  /*01a0*/  STG.E desc[UR4][R4.64], R7 ;  /* 0x0000000704007986 */ /* 0x000fe2000c101904 */
[----:B------:R-:W-:Y:S05]  /*01b0*/  EXIT ;  /* 0x000000000000794d */ /* 0x000fea0003800000 */
.L_x_443:
        /* <DEDUP_REMOVED lines=12> */
.L_x_772:


//--------------------- .text.ge_inv              --------------------------
	.section	.text.ge_inv,"ax",@progbits
	.align	128
        .global         ge_inv
        .type           ge_inv,@function
        .size           ge_inv,(.L_x_655 - ge_inv)
        .other          ge_inv,@"STO_CUDA_ENTRY STV_DEFAULT"
ge_inv:
.text.ge_inv:
        /* <DEDUP_REMOVED lines=21> */
[----:B--2---:R-:W-:-:S05]  /*0150*/  VIADD R2, R0, 0x1800000 ;  /* 0x0180000000027836 */ /* 0x004fca0000000000 */
[----:B------:R-:W-:-:S04]  /*0160*/  LOP3.LUT R2, R2, 0x7f800000, RZ, 0xc0, !PT ;  /* 0x7f80000002027812 */ /* 0x000fc800078ec0ff */
[----:B------:R-:W-:-:S13]  /*0170*/  ISETP.GT.U32.AND P0, PT, R2, 0x1ffffff, PT ;  /* 0x01ffffff0200780c */ /* 0x000fda0003f04070 */
[----:B------:R-:W-:Y:S05]  /*0180*/  @P0 BRA `(.L_x_445) ;  /* 0x00000000000c0947 */ /* 0x000fea0003800000 */
[----:B------:R-:W-:-:S07]  /*0190*/  MOV R6, 0x1b0 ;  /* 0x000001b000067802 */ /* 0x000fce0000000f00 */
[----:B------:R-:W-:Y:S05]  /*01a0*/  CALL.REL.NOINC `($__internal_10_$__cuda_sm20_rcp_rn_f32_slowpath) ;  /* 0x0000000000347944 */ /* 0x000fea0003c00000 */
[----:B------:R-:W-:Y:S05]  /*01b0*/  BRA `(.L_x_446) ;  /* 0x0000000000107947 */ /* 0x000fea0003800000 */
.L_x_445:
[----:B------:R-:W0:Y:S02]  /*01c0*/  MUFU.RCP R5, R0 ;  /* 0x0000000000057308 */ /* 0x000e240000001000 */
[----:B0-----:R-:W-:-:S04]  /*01d0*/  FFMA R2, R0, R5, -1 ;  /* 0xbf80000000027423 */ /* 0x001fc80000000005 */
[----:B------:R-:W-:-:S04]  /*01e0*/  FADD.FTZ R2, -R2, -RZ ;  /* 0x800000ff02027221 */ /* 0x000fc80000010100 */
[----:B------:R-:W-:-:S07]  /*01f0*/  FFMA R5, R5, R2, R5 ;  /* 0x0000000205057223 */ /* 0x000fce0000000005 */
.L_x_446:
[----:B------:R-:W-:Y:S05]  /*0200*/  BSYNC.RECONVERGENT B0 ;  /* 0x0000000000007941 */ /* 0x000fea0003800200 */
.L_x_444:
[----:B------:R-:W0:Y:S01]  /*0210*/  LDCU.64 UR6, c[0x0][0x3a0] ;  /* 0x00007400ff0677ac */ /* 0x000e220008000a00 */
[----:B------:R-:W1:Y:S01]  /*0220*/  LDC.64 R6, c[0x0][0x398] ;  /* 0x0000e600ff067b82 */ /* 0x000e620000000a00 */
[----:B0-----:R-:W-:-:S04]  /*0230*/  VIADD R4, R4, UR6 ;  /* 0x0000000604047c36 */ /* 0x001fc80008000000 */
[----:B------:R-:W-:-:S04]  /*0240*/  IMAD R3, R3, UR7, R4 ;  /* 0x0000000703037c24 */ /* 0x000fc8000f8e0204 */
[----:B-1----:R-:W-:-:S05]  /*0250*/  IMAD.WIDE R2, R3, 0x4, R6 ;  /* 0x0000000403027825 */ /* 0x002fca00078e0206 */
[----:B------:R-:W-:Y:S01]  /*0260*/  STG.E desc[UR4][R2.64], R5 ;  /* 0x0000000502007986 */ /* 0x000fe2000c101904 */
[----:B------:R-:W-:Y:S05]  /*0270*/  EXIT ;  /* 0x000000000000794d */ /* 0x000fea0003800000 */
        .weak           $__internal_10_$__cuda_sm20_rcp_rn_f32_slowpath
        .type           $__internal_10_$__cuda_sm20_rcp_rn_f32_slowpath,@function
        .size           $__internal_10_$__cuda_sm20_rcp_rn_f32_slowpath,(.L_x_655 - $__internal_10_$__cuda_sm20_rcp_rn_f32_slowpath)
$__internal_10_$__cuda_sm20_rcp_rn_f32_slowpath:
[----:B------:R-:W-:Y:S01]  /*0280*/  IMAD.SHL.U32 R2, R0, 0x2, RZ ;  /* 0x0000000200027824 */ /* 0x000fe200078e00ff */
[----:B------:R-:W-:Y:S04]  /*0290*/  BSSY.RECONVERGENT B1, `(.L_x_447) ;  /* 0x0000030000017945 */ /* 0x000fe80003800200 */
[----:B------:R-:W-:-:S04]  /*02a0*/  SHF.R.U32.HI R2, RZ, 0x18, R2 ;  /* 0x00000018ff027819 */ /* 0x000fc80000011602 */
[----:B------:R-:W-:-:S13]  /*02b0*/  ISETP.NE.U32.AND P0, PT, R2, RZ, PT ;  /* 0x000000ff0200720c */ /* 0x000fda0003f05070 */
[----:B------:R-:W-:Y:S05]  /*02c0*/  @P0 BRA `(.L_x_448) ;  /* 0x0000000000280947 */ /* 0x000fea0003800000 */
[----:B------:R-:W-:-:S04]  /*02d0*/  SHF.L.U32 R2, R0, 0x1, RZ ;  /* 0x0000000100027819 */ /* 0x000fc800000006ff */
        /* <DEDUP_REMOVED lines=9> */
.L_x_448:
[----:B------:R-:W-:-:S05]  /*0370*/  VIADD R5, R2, 0xffffff03 ;  /* 0xffffff0302057836 */ /* 0x000fca0000000000 */
[----:B------:R-:W-:-:S13]  /*0380*/  ISETP.GT.U32.AND P0, PT, R5, 0x1, PT ;  /* 0x000000010500780c */ /* 0x000fda0003f04070 */
[----:B------:R-:W-:Y:S05]  /*0390*/  @P0 BRA `(.L_x_450) ;  /* 0x0000000000780947 */ /* 0x000fea0003800000 */
[----:B------:R-:W-:Y:S01]  /*03a0*/  LOP3.LUT R7, R0, 0x7fffff, RZ, 0xc0, !PT ;  /* 0x007fffff00077812 */ /* 0x000fe200078ec0ff */
[----:B------:R-:W-:-:S03]  /*03b0*/  IMAD.MOV.U32 R12, RZ, RZ, 0x3 ;  /* 0x00000003ff0c7424 */ /* 0x000fc600078e00ff */
[----:B------:R-:W-:Y:S02]  /*03c0*/  LOP3.LUT R7, R7, 0x3f800000, RZ, 0xfc, !PT ;  /* 0x3f80000007077812 */ /* 0x000fe400078efcff */
[----:B------:R-:W-:Y:S02]  /*03d0*/  SHF.L.U32 R11, R12, R5, RZ ;  /* 0x000000050c0b7219 */ /* 0x000fe400000006ff */
[----:B------:R-:W0:Y:S02]  /*03e0*/  MUFU.RCP R8, R7 ;  /* 0x0000000700087308 */ /* 0x000e240000001000 */
        /* <DEDUP_REMOVED lines=16> */
[----:B------:R-:W-:-:S04]  /*04f0*/  SEL R5, RZ, 0x1, !P0 ;  /* 0x00000001ff057807 */ /* 0x000fc80004000000 */
[----:B------:R-:W-:-:S04]  /*0500*/  IADD3 R5, PT, PT, -R5, RZ, RZ ;  /* 0x000000ff05057210 */ /* 0x000fc80007ffe1ff */
[----:B------:R-:W-:Y:S01]  /*0510*/  ISETP.GE.AND P0, PT, R5, RZ, PT ;  /* 0x000000ff0500720c */ /* 0x000fe20003f06270 */
[----:B------:R-:W-:-:S05]  /*0520*/  VIADD R5, R2, 0xffffff04 ;  /* 0xffffff0402057836 */ /* 0x000fca0000000000 */
[----:B------:R-:W-:-:S07]  /*0530*/  SHF.R.U32.HI R5, RZ, R5, R8 ;  /* 0x00000005ff057219 */ /* 0x000fce0000011608 */
[----:B------:R-:W-:-:S05]  /*0540*/  @!P0 VIADD R5, R5, 0x1 ;  /* 0x0000000105058836 */ /* 0x000fca0000000000 */
[----:B------:R-:W-:-:S04]  /*0550*/  @!P1 SHF.L.U32 R5, R5, 0x1, RZ ;  /* 0x0000000105059819 */ /* 0x000fc800000006ff */
[----:B------:R-:W-:Y:S01]  /*0560*/  LOP3.LUT R5, R5, 0x80000000, R0, 0xf8, !PT ;  /* 0x8000000005057812 */ /* 0x000fe200078ef800 */
[----:B------:R-:W-:Y:S06]  /*0570*/  BRA `(.L_x_449) ;  /* 0x0000000000047947 */ /* 0x000fec0003800000 */
.L_x_450:
[----:B------:R0:W1:Y:S02]  /*0580*/  MUFU.RCP R5, R0 ;  /* 0x0000000000057308 */ /* 0x0000640000001000 */
.L_x_449:
[----:B------:R-:W-:Y:S05]  /*0590*/  BSYNC.RECONVERGENT B1 ;  /* 0x0000000000017941 */ /* 0x000fea0003800200 */
.L_x_447:
[----:B------:R-:W-:-:S04]  /*05a0*/  IMAD.MOV.U32 R7, RZ, RZ, 0x0 ;  /* 0x00000000ff077424 */ /* 0x000fc800078e00ff */
[----:B01----:R-:W-:Y:S05]  /*05b0*/  RET.REL.NODEC R6 `(ge_inv) ;  /* 0xfffffff806907950 */ /* 0x003fea0003c3ffff */
.L_x_451:
        /* <DEDUP_REMOVED lines=12> */
.L_x_655:


//--------------------- .text.ge_div              --------------------------
	.section	.text.ge_div,"ax",@progbits
	.align	128
        .global         ge_div
        .type           ge_div,@function
        .size           ge_div,(.L_x_656 - ge_div)
        .other          ge_div,@"STO_CUDA_ENTRY STV_DEFAULT"
ge_div:
.text.ge_div:
        /* <DEDUP_REMOVED lines=17> */
[----:B0-----:R-:W-:-:S04]  /*0110*/  VIADD R3, R4, UR6 ;  /* 0x0000000604037c36 */ /* 0x001fc80008000000 */
[----:B------:R-:W-:Y:S01]  /*0120*/  IMAD R3, R2, UR7, R3 ;  /* 0x0000000702037c24 */ /* 0x000fe2000f8e0203 */
[----:B------:R-:W0:Y:S03]  /*0130*/  LDCU.64 UR6, c[0x0][0x390] ;  /* 0x00007200ff0677ac */ /* 0x000e260008000a00 */
[----:B-1----:R-:W-:-:S06]  /*0140*/  IMAD.WIDE R8, R3, 0x4, R8 ;  /* 0x0000000403087825 */ /* 0x002fcc00078e0208 */
[----:B--2---:R-:W2:Y:S01]  /*0150*/  LDG.E R9, desc[UR4][R8.64] ;  /* 0x0000000408097981 */ /* 0x004ea2000c1e1900 */
[----:B0-----:R-:W-:-:S04]  /*0160*/  VIADD R3, R4, UR6 ;  /* 0x0000000604037c36 */ /* 0x001fc80008000000 */
[----:B------:R-:W-:-:S04]  /*0170*/  IMAD R3, R2, UR7, R3 ;  /* 0x0000000702037c24 */ /* 0x000fc8000f8e0203 */
[----:B---3--:R-:W-:-:S05]  /*0180*/  IMAD.WIDE R6, R3, 0x4, R6 ;  /* 0x0000000403067825 */ /* 0x008fca00078e0206 */
[----:B------:R-:W3:Y:S01]  /*0190*/  LDG.E R0, desc[UR4][R6.64] ;  /* 0x0000000406007981 */ /* 0x000ee2000c1e1900 */
[----:B------:R-:W-:Y:S01]  /*01a0*/  BSSY.RECONVERGENT B0, `(.L_x_452) ;  /* 0x000000c000007945 */ /* 0x000fe20003800200 */
[----:B--2---:R-:W0:Y:S02]  /*01b0*/  MUFU.RCP R10, R9 ;  /* 0x00000009000a7308 */ /* 0x004e240000001000 */
[----:B0-----:R-:W-:-:S04]  /*01c0*/  FFMA R3, -R9, R10, 1 ;  /* 0x3f80000009037423 */ /* 0x001fc8000000010a */
[----:B------:R-:W-:Y:S02]  /*01d0*/  FFMA R3, R10, R3, R10 ;  /* 0x000000030a037223 */ /* 0x000fe4000000000a */
[----:B---3--:R-:W0:Y:S02]  /*01e0*/  FCHK P0, R0, R9 ;  /* 0x0000000900007302 */ /* 0x008e240000000000 */
[----:B------:R-:W-:-:S04]  /*01f0*/  FFMA R10, R0, R3, RZ ;  /* 0x00000003000a7223 */ /* 0x000fc800000000ff */
[----:B------:R-:W-:-:S04]  /*0200*/  FFMA R5, -R9, R10, R0 ;  /* 0x0000000a09057223 */ /* 0x000fc80000000100 */
[----:B------:R-:W-:Y:S01]  /*0210*/  FFMA R5, R3, R5, R10 ;  /* 0x0000000503057223 */ /* 0x000fe2000000000a */
[----:B0-----:R-:W-:Y:S06]  /*0220*/  @!P0 BRA `(.L_x_453) ;  /* 0x00000000000c8947 */ /* 0x001fec0003800000 */
[----:B------:R-:W-:-:S07]  /*0230*/  MOV R6, 0x250 ;  /* 0x0000025000067802 */ /* 0x000fce0000000f00 */
[----:B------:R-:W-:Y:S05]  /*0240*/  CALL.REL.NOINC `($__internal_11_$__cuda_sm3x_div_rn_noftz_f32_slowpath) ;  /* 0x0000000000247944 */ /* 0x000fea0003c00000 */
[----:B------:R-:W-:-:S07]  /*0250*/  IMAD.MOV.U32 R5, RZ, RZ, R0 ;  /* 0x000000ffff057224 */ /* 0x000fce00078e0000 */
.L_x_453:
[----:B------:R-:W-:Y:S05]  /*0260*/  BSYNC.RECONVERGENT B0 ;  /* 0x0000000000007941 */ /* 0x000fea0003800200 */
.L_x_452:
[----:B------:R-:W0:Y:S01]  /*0270*/  LDCU.64 UR6, c[0x0][0x3b0] ;  /* 0x00007600ff0677ac */ /* 0x000e220008000a00 */
[----:B------:R-:W1:Y:S01]  /*0280*/  LDC.64 R6, c[0x0][0x3a8] ;  /* 0x0000ea00ff067b82 */ /* 0x000e620000000a00 */
[----:B0-----:R-:W-:-:S04]  /*0290*/  VIADD R3, R4, UR6 ;  /* 0x0000000604037c36 */ /* 0x001fc80008000000 */
[----:B------:R-:W-:-:S04]  /*02a0*/  IMAD R3, R2, UR7, R3 ;  /* 0x0000000702037c24 */ /* 0x000fc8000f8e0203 */
[----:B-1----:R-:W-:-:S05]  /*02b0*/  IMAD.WIDE R2, R3, 0x4, R6 ;  /* 0x0000000403027825 */ /* 0x002fca00078e0206 */
[----:B------:R-:W-:Y:S01]  /*02c0*/  STG.E desc[UR4][R2.64], R5 ;  /* 0x0000000502007986 */ /* 0x000fe2000c101904 */
[----:B------:R-:W-:Y:S05]  /*02d0*/  EXIT ;  /* 0x000000000000794d */ /* 0x000fea0003800000 */
        .weak           $__internal_11_$__cuda_sm3x_div_rn_noftz_f32_slowpath
        .type           $__internal_11_$__cuda_sm3x_div_rn_noftz_f32_slowpath,@function
        .size           $__internal_11_$__cuda_sm3x_div_rn_noftz_f32_slowpath,(.L_x_656 - $__internal_11_$__cuda_sm3x_div_rn_noftz_f32_slowpath)
$__internal_11_$__cuda_sm3x_div_rn_noftz_f32_slowpath:
        /* <DEDUP_REMOVED lines=36> */
.L_x_455:
        /* <DEDUP_REMOVED lines=29> */
[CC--:B------:R-:W-:Y:S01]  /*06f0*/  FFMA.RZ R3, R12.reuse, R8.reuse, R13 ;  /* 0x000000080c037223 */ /* 0x0c0fe2000000c00d */
[C---:B------:R-:W-:Y:S01]  /*0700*/  VIADD R10, R7.reuse, 0x20 ;  /* 0x00000020070a7836 */ /* 0x040fe20000000000 */
[C---:B------:R-:W-:Y:S02]  /*0710*/  ISETP.NE.AND P2, PT, R7.reuse, RZ, PT ;  /* 0x000000ff0700720c */ /* 0x040fe40003f45270 */
[----:B------:R-:W-:Y:S01]  /*0720*/  ISETP.NE.AND P1, PT, R7, RZ, PT ;  /* 0x000000ff0700720c */ /* 0x000fe20003f25270 */
[----:B------:R-:W-:Y:S01]  /*0730*/  IMAD.MOV R7, RZ, RZ, -R7 ;  /* 0x000000ffff077224 */ /* 0x000fe200078e0a07 */
[----:B------:R-:W-:Y:S01]  /*0740*/  LOP3.LUT R5, R3, 0x7fffff, RZ, 0xc0, !PT ;  /* 0x007fffff03057812 */ /* 0x000fe200078ec0ff */
[CCC-:B------:R-:W-:Y:S01]  /*0750*/  FFMA.RP R3, R12.reuse, R8.reuse, R13.reuse ;  /* 0x000000080c037223 */ /* 0x1c0fe2000000800d */
[----:B------:R-:W-:Y:S02]  /*0760*/  FFMA.RM R8, R12, R8, R13 ;  /* 0x000000080c087223 */ /* 0x000fe4000000400d */
[----:B------:R-:W-:-:S03]  /*0770*/  LOP3.LUT R5, R5, 0x800000, RZ, 0xfc, !PT ;  /* 0x0080000005057812 */ /* 0x000fc600078efcff */
        /* <DEDUP_REMOVED lines=13> */
.L_x_462:
[----:B------:R-:W-:-:S04]  /*0850*/  LOP3.LUT R0, R0, 0x80000000, RZ, 0xc0, !PT ;  /* 0x8000000000007812 */ /* 0x000fc800078ec0ff */
[----:B------:R-:W-:Y:S01]  /*0860*/  LOP3.LUT R0, R0, 0x7f800000, RZ, 0xfc, !PT ;  /* 0x7f80000000007812 */ /* 0x000fe200078efcff */
[----:B------:R-:W-:Y:S06]  /*0870*/  BRA `(.L_x_463) ;  /* 0x0000000000047947 */ /* 0x000fec0003800000 */
.L_x_461:
[----:B------:R-:W-:-:S07]  /*0880*/  IMAD R0, R5, 0x800000, R0 ;  /* 0x0080000005007824 */ /* 0x000fce00078e0200 */
.L_x_463:
[----:B------:R-:W-:Y:S05]  /*0890*/  BSYNC.RECONVERGENT B2 ;  /* 0x0000000000027941 */ /* 0x000fea0003800200 */
.L_x_460:
[----:B------:R-:W-:Y:S05]  /*08a0*/  BRA `(.L_x_464) ;  /* 0x0000000000207947 */ /* 0x000fea0003800000 */
.L_x_459:
[----:B------:R-:W-:-:S04]  /*08b0*/  LOP3.LUT R0, R9, 0x80000000, R8, 0x48, !PT ;  /* 0x8000000009007812 */ /* 0x000fc800078e4808 */
[----:B------:R-:W-:Y:S01]  /*08c0*/  LOP3.LUT R0, R0, 0x7f800000, RZ, 0xfc, !PT ;  /* 0x7f80000000007812 */ /* 0x000fe200078efcff */
[----:B------:R-:W-:Y:S06]  /*08d0*/  BRA `(.L_x_464) ;  /* 0x0000000000147947 */ /* 0x000fec0003800000 */
.L_x_458:
[----:B------:R-:W-:Y:S01]  /*08e0*/  LOP3.LUT R0, R9, 0x80000000, R8, 0x48, !PT ;  /* 0x8000000009007812 */ /* 0x000fe200078e4808 */
[----:B------:R-:W-:Y:S06]  /*08f0*/  BRA `(.L_x_464) ;  /* 0x00000000000c7947 */ /* 0x000fec0003800000 */
.L_x_457:
[----:B------:R-:W0:Y:S01]  /*0900*/  MUFU.RSQ R0, -QNAN ;  /* 0xffc0000000007908 */ /* 0x000e220000001400 */
[----:B------:R-:W-:Y:S05]  /*0910*/  BRA `(.L_x_464) ;  /* 0x0000000000047947 */ /* 0x000fea0003800000 */
.L_x_456:
[----:B------:R-:W-:-:S07]  /*0920*/  FADD.FTZ R0, R0, R3 ;  /* 0x0000000300007221 */ /* 0x000fce0000010000 */
.L_x_464:
[----:B------:R-:W-:Y:S05]  /*0930*/  BSYNC.RECONVERGENT B1 ;  /* 0x0000000000017941 */ /* 0x000fea0003800200 */
.L_x_454:
[----:B------:R-:W-:-:S04]  /*0940*/  IMAD.MOV.U32 R7, RZ, RZ, 0x0 ;  /* 0x00000000ff077424 */ /* 0x000fc800078e00ff */
[----:B0-----:R-:W-:Y:S05]  /*0950*/  RET.REL.NODEC R6 `(ge_div) ;  /* 0xfffffff406a87950 */ /* 0x001fea0003c3ffff */
.L_x_465:
        /* <DEDUP_REMOVED lines=10> */
.L_x_656:


//--------------------- .text.ge_mul              --------------------------
	.section	.text.ge_mul,"ax",@progbits
	.align	128
        .global         ge_mul
        .type           ge_mul,@function
        .size           ge_mul,(.L_x_775 - ge_mul)
        .other          ge_mul,@"STO_CUDA_ENTRY STV_DEFAULT"
ge_mul:
.text.ge_mul:
        /* <DEDUP_REMOVED lines=30> */
[----:B-1----:R-:W-:-:S04]  /*01e0*/  IMAD.WIDE R6, R9, 0x4, R6 ;  /* 0x0000000409067825 */ /* 0x002fc800078e0206 */
[----:B--2---:R-:W-:-:S05]  /*01f0*/  FMUL R9, R2, R5 ;  /* 0x0000000502097220 */ /* 0x004fca0000400000 */
[----:B------:R-:W-:Y:S01]  /*0200*/  STG.E desc[UR4][R6.64], R9 ;  /* 0x0000000906007986 */ /* 0x000fe2000c101904 */
[----:B------:R-:W-:Y:S05]  /*0210*/  EXIT ;  /* 0x000000000000794d */ /* 0x000fea0003800000 */
.L_x_466:
        /* <DEDUP_REMOVED lines=14> */
.L_x_775:


//--------------------- .text.ge_sqr              --------------------------
	.section	.text.ge_sqr,"ax",@progbits
	.align	128
        .global         ge_sqr
        .type           ge_sqr,@function
        .size           ge_sqr,(.L_x_776 - ge_sqr)
        .other          ge_sqr,@"STO_CUDA_ENTRY STV_DEFAULT"
ge_sqr:
.text.ge_sqr:
        /* <DEDUP_REMOVED lines=25> */
[----:B--2---:R-:W-:-:S05]  /*0190*/  FMUL R7, R2, R2 ;  /* 0x0000000202077220 */ /* 0x004fca0000400000 */
[----:B------:R-:W-:Y:S01]  /*01a0*/  STG.E desc[UR4][R4.64], R7 ;  /* 0x0000000704007986 */ /* 0x000fe2000c101904 */
[----:B------:R-:W-:Y:S05]  /*01b0*/  EXIT ;  /* 0x000000000000794d */ /* 0x000fea0003800000 */
.L_x_467:
        /* <DEDUP_REMOVED lines=12> */
.L_x_776:


//--------------------- .text.vector_elu          --------------------------
	.section	.text.vector_elu,"ax",@progbits
	.align	128
        .global         vector_elu
        .type           vector_elu,@function
        .size           vector_elu,(.L_x_777 - vector_elu)
        .other          vector_elu,@"STO_CUDA_ENTRY STV_DEFAULT"
vector_elu:
.text.vector_elu:
[----:B------:R-:W-:Y:S01]  /*0000*/  LDC R1, c[0x0][0x37c] ;  /* 0x0000df00ff017b82 */ /* 0x000fe20000000800 */
[----:B------:R-:W0:Y:S07]  /*0010*/  S2R R3, SR_TID.X ;  /* 0x0000000000037919 */ /* 0x000e2e0000002100 */
[----:B------:R-:W0:Y:S01]  /*0020*/  S2UR UR4, SR_CTAID.X ;  /* 0x00000000000479c3 */ /* 0x000e220000002500 */
[----:B------:R-:W1:Y:S07]  /*0030*/  LDCU UR5, c[0x0][0x380] ;  /* 0x00007000ff0577ac */ /* 0x000e6e0008000800 */
[----:B------:R-:W0:Y:S02]  /*0040*/  LDC R0, c[0x0][0x360] ;  /* 0x0000d800ff007b82 */ /* 0x000e240000000800 */
[----:B0-----:R-:W-:-:S05]  /*0050*/  IMAD R0, R0, UR4, R3 ;  /* 0x0000000400007c24 */ /* 0x001fca000f8e0203 */
[----:B-1----:R-:W-:-:S13]  /*0060*/  ISETP.GE.AND P0, PT, R0, UR5, PT ;  /* 0x0000000500007c0c */ /* 0x002fda000bf06270 */
[----:B------:R-:W-:Y:S05]  /*0070*/  @P0 EXIT ;  /* 0x000000000000094d */ /* 0x000fea0003800000 */
[----:B------:R-:W0:Y:S01]  /*0080*/  LDC.64 R4, c[0x0][0x390] ;  /* 0x0000e400ff047b82 */ /* 0x000e220000000a00 */
[----:B------:R-:W1:Y:S01]  /*0090*/  LDCU.64 UR4, c[0x0][0x358] ;  /* 0x00006b00ff0477ac */ /* 0x000e620008000a00 */
[----:B------:R-:W2:Y:S06]  /*00a0*/  LDCU UR6, c[0x0][0x384] ;  /* 0x00007080ff0677ac */ /* 0x000eac0008000800 */
[----:B------:R-:W3:Y:S08]  /*00b0*/  LDC.64 R2, c[0x0][0x388] ;  /* 0x0000e200ff027b82 */ /* 0x000ef00000000a00 */
[----:B------:R-:W4:Y:S01]  /*00c0*/  LDC.64 R12, c[0x0][0x3a0] ;  /* 0x0000e800ff0c7b82 */ /* 0x000f220000000a00 */
[----:B0-----:R-:W-:-:S04]  /*00d0*/  IMAD R5, R0, R5, R4 ;  /* 0x0000000500057224 */ /* 0x001fc800078e0204 */
[----:B---3--:R-:W-:-:S06]  /*00e0*/  IMAD.WIDE R2, R5, 0x4, R2 ;  /* 0x0000000405027825 */ /* 0x008fcc00078e0202 */
[----:B-1----:R0:W3:Y:S02]  /*00f0*/  LDG.E R2, desc[UR4][R2.64] ;  /* 0x0000000402027981 */ /* 0x0020e4000c1e1900 */
[----:B0-----:R-:W-:Y:S02]  /*0100*/  HFMA2 R3, -RZ, RZ, 0.83837890625, -4044 ;  /* 0x3ab5ebe6ff037431 */ /* 0x001fe400000001ff */
[C---:B---3--:R-:W-:Y:S01]  /*0110*/  FMUL R4, R2.reuse, 1.4426950216293334961 ;  /* 0x3fb8aa3b02047820 */ /* 0x048fe20000400000 */
        /* <DEDUP_REMOVED lines=16> */
[----:B------:R-:W-:-:S04]  /*0220*/  FMUL R3, R6, R3 ;  /* 0x0000000306037220 */ /* 0x000fc80000400000 */
[----:B------:R-:W-:Y:S01]  /*0230*/  FFMA R3, R6, R3, R6 ;  /* 0x0000000306037223 */ /* 0x000fe20000000006 */
[----:B0-----:R-:W-:Y:S01]  /*0240*/  @!P0 FMUL R4, R4, R4 ;  /* 0x0000000404048220 */ /* 0x001fe20000400000 */
[----:B------:R-:W-:-:S03]  /*0250*/  FSETP.NEU.AND P0, PT, R2, RZ, PT ;  /* 0x000000ff0200720b */ /* 0x000fc60003f0d000 */
[----:B------:R-:W-:-:S04]  /*0260*/  FADD R10, R4, -1 ;  /* 0xbf800000040a7421 */ /* 0x000fc80000000000 */
[----:B------:R-:W-:Y:S02]  /*0270*/  FFMA R3, R3, R4, R10 ;  /* 0x0000000403037223 */ /* 0x000fe4000000000a */
[----:B------:R-:W0:Y:S02]  /*0280*/  LDC.64 R4, c[0x0][0x398] ;  /* 0x0000e600ff047b82 */ /* 0x000e240000000a00 */
[----:B------:R-:W-:Y:S01]  /*0290*/  @!P1 FADD R3, R3, R3 ;  /* 0x0000000303039221 */ /* 0x000fe20000000000 */
[----:B------:R-:W-:Y:S01]  /*02a0*/  FSETP.GT.AND P1, PT, R7, 128, PT ;  /* 0x430000000700780b */ /* 0x000fe20003f24000 */
[----:B----4-:R-:W-:-:S03]  /*02b0*/  IMAD R7, R0, R13, R12 ;  /* 0x0000000d00077224 */ /* 0x010fc600078e020c */
[----:B------:R-:W-:-:S04]  /*02c0*/  FSEL R3, R3, +INF , !P1 ;  /* 0x7f80000003037808 */ /* 0x000fc80004800000 */
[----:B------:R-:W-:Y:S01]  /*02d0*/  FSEL R3, R3, -1, P2 ;  /* 0xbf80000003037808 */ /* 0x000fe20001000000 */
[----:B------:R-:W-:-:S04]  /*02e0*/  @!P0 FADD R3, R2, R2 ;  /* 0x0000000202038221 */ /* 0x000fc80000000000 */
[----:B--2---:R-:W-:-:S05]  /*02f0*/  FMUL R3, R3, UR6 ;  /* 0x0000000603037c20 */ /* 0x004fca0008400000 */
[----:B------:R-:W-:Y:S01]  /*0300*/  FMNMX R3, R2, R3, !PT ;  /* 0x0000000302037209 */ /* 0x000fe20007800000 */
[----:B0-----:R-:W-:-:S05]  /*0310*/  IMAD.WIDE R4, R7, 0x4, R4 ;  /* 0x0000000407047825 */ /* 0x001fca00078e0204 */
[----:B------:R-:W-:Y:S01]  /*0320*/  STG.E desc[UR4][R4.64], R3 ;  /* 0x0000000304007986 */ /* 0x000fe2000c101904 */
[----:B------:R-:W-:Y:S05]  /*0330*/  EXIT ;  /* 0x000000000000794d */ /* 0x000fea0003800000 */
.L_x_468:
        /* <DEDUP_REMOVED lines=12> */
.L_x_777:


//--------------------- .text.vector_relu         --------------------------
	.section	.text.vector_relu,"ax",@progbits
	.align	128
        .global         vector_relu
        .type           vector_relu,@function
        .size           vector_relu,(.L_x_778 - vector_relu)
        .other          vector_relu,@"STO_CUDA_ENTRY STV_DEFAULT"
vector_relu:
.text.vector_relu:
        /* <DEDUP_REMOVED lines=14> */
[----:B---3--:R-:W-:-:S03]  /*00e0*/  IMAD.WIDE R2, R5, 0x4, R2 ;  /* 0x0000000405027825 */ /* 0x008fc600078e0202 */
[----:B------:R-:W0:Y:S03]  /*00f0*/  LDC.64 R4, c[0x0][0x398] ;  /* 0x0000e600ff047b82 */ /* 0x000e260000000a00 */
[----:B-1----:R-:W2:Y:S01]  /*0100*/  LDG.E R2, desc[UR4][R2.64] ;  /* 0x0000000402027981 */ /* 0x002ea2000c1e1900 */
[----:B----4-:R-:W-:-:S04]  /*0110*/  IMAD R9, R0, R9, R8 ;  /* 0x0000000900097224 */ /* 0x010fc800078e0208 */
[----:B0-----:R-:W-:-:S04]  /*0120*/  IMAD.WIDE R4, R9, 0x4, R4 ;  /* 0x0000000409047825 */ /* 0x001fc800078e0204 */
[----:B--2---:R-:W-:-:S05]  /*0130*/  FMUL R7, R2, UR6 ;  /* 0x0000000602077c20 */ /* 0x004fca0008400000 */
[----:B------:R-:W-:-:S05]  /*0140*/  FMNMX R7, R2, R7, !PT ;  /* 0x0000000702077209 */ /* 0x000fca0007800000 */
[----:B------:R-:W-:Y:S01]  /*0150*/  STG.E desc[UR4][R4.64], R7 ;  /* 0x0000000704007986 */ /* 0x000fe2000c101904 */
[----:B------:R-:W-:Y:S05]  /*0160*/  EXIT ;  /* 0x000000000000794d */ /* 0x000fea0003800000 */
.L_x_469:
        /* <DEDUP_REMOVED lines=9> */
.L_x_778:


//--------------------- .text.vector_ramp         --------------------------
	.section	.text.vector_ramp,"ax",@progbits
	.align	128
        .global         vector_ramp
        .type           vector_ramp,@function
        .size           vector_ramp,(.L_x_779 - vector_ramp)
        .other          vector_ramp,@"STO_CUDA_ENTRY STV_DEFAULT"
vector_ramp:
.text.vector_ramp:
        /* <DEDUP_REMOVED lines=9> */
[----:B------:R-:W1:Y:S07]  /*0090*/  LDCU.64 UR4, c[0x0][0x358] ;  /* 0x00006b00ff0477ac */ /* 0x000e6e0008000a00 */
[----:B------:R-:W2:Y:S08]  /*00a0*/  LDC.64 R2, c[0x0][0x388] ;  /* 0x0000e200ff027b82 */ /* 0x000eb00000000a00 */
[----:B------:R-:W3:Y:S01]  /*00b0*/  LDC.64 R6, c[0x0][0x3a0] ;  /* 0x0000e800ff067b82 */ /* 0x000ee20000000a00 */
[----:B0-----:R-:W-:-:S04]  /*00c0*/  IMAD R5, R0, R5, R4 ;  /* 0x0000000500057224 */ /* 0x001fc800078e0204 */
[----:B--2---:R-:W-:-:S03]  /*00d0*/  IMAD.WIDE R2, R5, 0x4, R2 ;  /* 0x0000000405027825 */ /* 0x004fc600078e0202 */
[----:B------:R-:W0:Y:S03]  /*00e0*/  LDC.64 R4, c[0x0][0x398] ;  /* 0x0000e600ff047b82 */ /* 0x000e260000000a00 */
[----:B-1----:R-:W2:Y:S01]  /*00f0*/  LDG.E R2, desc[UR4][R2.64] ;  /* 0x0000000402027981 */ /* 0x002ea2000c1e1900 */
[----:B---3--:R-:W-:-:S04]  /*0100*/  IMAD R7, R0, R7, R6 ;  /* 0x0000000700077224 */ /* 0x008fc800078e0206 */
[----:B0-----:R-:W-:Y:S01]  /*0110*/  IMAD.WIDE R4, R7, 0x4, R4 ;  /* 0x0000000407047825 */ /* 0x001fe200078e0204 */
[----:B--2---:R-:W-:-:S05]  /*0120*/  FMNMX R7, RZ, R2, !PT ;  /* 0x00000002ff077209 */ /* 0x004fca0007800000 */
[----:B------:R-:W-:Y:S01]  /*0130*/  STG.E desc[UR4][R4.64], R7 ;  /* 0x0000000704007986 */ /* 0x000fe2000c101904 */
[----:B------:R-:W-:Y:S05]  /*0140*/  EXIT ;  /* 0x000000000000794d */ /* 0x000fea0003800000 */
.L_x_470:
        /* <DEDUP_REMOVED lines=11> */
.L_x_779:


//--------------------- .text.vector_sigmoid      --------------------------
	.section	.text.vector_sigmoid,"ax",@progbits
	.align	128
        .global         vector_sigmoid
        .type           vector_sigmoid,@function
        .size           vector_sigmoid,(.L_x_780 - vector_sigmoid)
        .other          vector_sigmoid,@"STO_CUDA_ENTRY STV_DEFAULT"
vector_sigmoid:
.text.vector_sigmoid:
        /* <DEDUP_REMOVED lines=13> */
[----:B--2---:R-:W-:Y:S01]  /*00d0*/  IMAD.WIDE R6, R3, 0x4, R6 ;  /* 0x0000000403067825 */ /* 0x004fe200078e0206 */
[----:B------:R-:W-:Y:S02]  /*00e0*/  MOV R12, 0x3c80f082 ;  /* 0x3c80f082000c7802 */ /* 0x000fe40000000f00 */
[----:B------:R-:W0:Y:S03]  /*00f0*/  LDC.64 R2, c[0x0][0x398] ;  /* 0x0000e600ff027b82 */ /* 0x000e260000000a00 */
[----:B-1----:R1:W2:Y:S01]  /*0100*/  LDG.E R6, desc[UR4][R6.64] ;  /* 0x0000000406067981 */ /* 0x0022a2000c1e1900 */
[----:B------:R-:W-:Y:S02]  /*0110*/  HFMA2 R13, -RZ, RZ, 1.875, 0 ;  /* 0x3f800000ff0d7431 */ /* 0x000fe400000001ff */
[----:B---3--:R-:W-:Y:S02]  /*0120*/  IMAD R5, R8, R5, R4 ;  /* 0x0000000508057224 */ /* 0x008fe400078e0204 */
[----:B-1----:R-:W-:-:S02]  /*0130*/  HFMA2 R7, -RZ, RZ, 1.75, 0 ;  /* 0x3f000000ff077431 */ /* 0x002fc400000001ff */
[----:B0-----:R-:W-:-:S04]  /*0140*/  IMAD.WIDE R2, R5, 0x4, R2 ;  /* 0x0000000405027825 */ /* 0x001fc800078e0202 */
        /* <DEDUP_REMOVED lines=12> */
[----:B0-----:R-:W-:-:S05]  /*0210*/  FFMA R6, R10, -2, R13 ;  /* 0xc00000000a067823 */ /* 0x001fca000000000d */
[----:B------:R-:W-:-:S04]  /*0220*/  FSEL R6, R6, 1, !P0 ;  /* 0x3f80000006067808 */ /* 0x000fc80004000000 */
[--C-:B------:R-:W-:Y:S01]  /*0230*/  LOP3.LUT R6, R6, 0x80000000, R9.reuse, 0xb8, !PT ;  /* 0x8000000006067812 */ /* 0x100fe200078eb809 */
[----:B------:R-:W-:-:S04]  /*0240*/  @!P1 FFMA R6, R9, R0, R9 ;  /* 0x0000000009069223 */ /* 0x000fc80000000009 */
[----:B------:R-:W-:-:S05]  /*0250*/  FFMA R5, R6, R7, 0.5 ;  /* 0x3f00000006057423 */ /* 0x000fca0000000007 */
[----:B------:R-:W-:Y:S01]  /*0260*/  STG.E desc[UR4][R2.64], R5 ;  /* 0x0000000502007986 */ /* 0x000fe2000c101904 */
[----:B------:R-:W-:Y:S05]  /*0270*/  EXIT ;  /* 0x000000000000794d */ /* 0x000fea0003800000 */
.L_x_471:
        /* <DEDUP_REMOVED lines=16> */
.L_x_780:


//--------------------- .text.vector_copysign     --------------------------
	.section	.text.vector_copysign,"ax",@progbits
	.align	128
        .global         vector_copysign
        .type           vector_copysign,@function
        .size           vector_copysign,(.L_x_781 - vector_copysign)
        .other          vector_copysign,@"STO_CUDA_ENTRY STV_DEFAULT"
vector_copysign:
.text.vector_copysign:
        /* <DEDUP_REMOVED lines=11> */
[----:B------:R-:W3:Y:S08]  /*00b0*/  LDC.64 R2, c[0x0][0x388] ;  /* 0x0000e200ff027b82 */ /* 0x000ef00000000a00 */
[----:B------:R-:W4:Y:S01]  /*00c0*/  LDC.64 R4, c[0x0][0x398] ;  /* 0x0000e600ff047b82 */ /* 0x000f220000000a00 */
[----:B0-----:R-:W-:-:S02]  /*00d0*/  IMAD R7, R0, R7, R6 ;  /* 0x0000000700077224 */ /* 0x001fc400078e0206 */
[----:B--2---:R-:W-:Y:S02]  /*00e0*/  IMAD R9, R0, R9, R8 ;  /* 0x0000000900097224 */ /* 0x004fe400078e0208 */
[----:B---3--:R-:W-:-:S03]  /*00f0*/  IMAD.WIDE R2, R7, 0x4, R2 ;  /* 0x0000000407027825 */ /* 0x008fc600078e0202 */
[----:B------:R-:W0:Y:S03]  /*0100*/  LDC.64 R6, c[0x0][0x3a8] ;  /* 0x0000ea00ff067b82 */ /* 0x000e260000000a00 */
[----:B-1----:R-:W2:Y:S01]  /*0110*/  LDG.E R2, desc[UR4][R2.64] ;  /* 0x0000000402027981 */ /* 0x002ea2000c1e1900 */
[----:B----4-:R-:W-:-:S04]  /*0120*/  IMAD.WIDE R4, R9, 0x4, R4 ;  /* 0x0000000409047825 */ /* 0x010fc800078e0204 */
[----:B------:R-:W1:Y:S02]  /*0130*/  LDC.64 R8, c[0x0][0x3b0] ;  /* 0x0000ec00ff087b82 */ /* 0x000e640000000a00 */
[----:B------:R-:W2:Y:S01]  /*0140*/  LDG.E R5, desc[UR4][R4.64] ;  /* 0x0000000404057981 */ /* 0x000ea2000c1e1900 */
[----:B-1----:R-:W-:-:S04]  /*0150*/  IMAD R9, R0, R9, R8 ;  /* 0x0000000900097224 */ /* 0x002fc800078e0208 */
[----:B0-----:R-:W-:Y:S01]  /*0160*/  IMAD.WIDE R6, R9, 0x4, R6 ;  /* 0x0000000409067825 */ /* 0x001fe200078e0206 */
[----:B--2---:R-:W-:-:S05]  /*0170*/  LOP3.LUT R9, R2, 0x80000000, R5, 0xb8, !PT ;  /* 0x8000000002097812 */ /* 0x004fca00078eb805 */
[----:B------:R-:W-:Y:S01]  /*0180*/  STG.E desc[UR4][R6.64], R9 ;  /* 0x0000000906007986 */ /* 0x000fe2000c101904 */
[----:B------:R-:W-:Y:S05]  /*0190*/  EXIT ;  /* 0x000000000000794d */ /* 0x000fea0003800000 */
.L_x_472:
        /* <DEDUP_REMOVED lines=14> */
.L_x_781:


//--------------------- .text.vector_fmin         --------------------------
	.section	.text.vector_fmin,"ax",@progbits
	.align	128
        .global         vector_fmin
        .type           vector_fmin,@function
        .size           vector_fmin,(.L_x_782 - vector_fmin)
        .other          vector_fmin,@"STO_CUDA_ENTRY STV_DEFAULT"
vector_fmin:
.text.vector_fmin:
        /* <DEDUP_REMOVED lines=23> */
[----:B--2---:R-:W-:-:S05]  /*0170*/  FMNMX R9, R2, R5, PT ;  /* 0x0000000502097209 */ /* 0x004fca0003800000 */
[----:B------:R-:W-:Y:S01]  /*0180*/  STG.E desc[UR4][R6.64], R9 ;  /* 0x0000000906007986 */ /* 0x000fe2000c101904 */
[----:B------:R-:W-:Y:S05]  /*0190*/  EXIT ;  /* 0x000000000000794d */ /* 0x000fea0003800000 */
.L_x_473:
        /* <DEDUP_REMOVED lines=14> */
.L_x_782:


//--------------------- .text.vector_fmax         --------------------------
	.section	.text.vector_fmax,"ax",@progbits
	.align	128
        .global         vector_fmax
        .type           vector_fmax,@function
        .size           vector_fmax,(.L_x_783 - vector_fmax)
        .other          vector_fmax,@"STO_CUDA_ENTRY STV_DEFAULT"
vector_fmax:
.text.vector_fmax:
        /* <DEDUP_REMOVED lines=23> */
[----:B--2---:R-:W-:-:S05]  /*0170*/  FMNMX R9, R2, R5, !PT ;  /* 0x0000000502097209 */ /* 0x004fca0007800000 */
[----:B------:R-:W-:Y:S01]  /*0180*/  STG.E desc[UR4][R6.64], R9 ;  /* 0x0000000906007986 */ /* 0x000fe2000c101904 */
[----:B------:R-:W-:Y:S05]  /*0190*/  EXIT ;  /* 0x000000000000794d */ /* 0x000fea0003800000 */
.L_x_474:
        /* <DEDUP_REMOVED lines=14> */
.L_x_783:


//--------------------- .text.vector_frac         --------------------------
	.section	.text.vector_frac,"ax",@progbits
	.align	128
        .global         vector_frac
        .type           vector_frac,@function
        .size           vector_frac,(.L_x_784 - vector_frac)
        .other          vector_frac,@"STO_CUDA_ENTRY STV_DEFAULT"
vector_frac:
.text.vector_frac:
        /* <DEDUP_REMOVED lines=18> */
[----:B--2---:R-:W0:Y:S01]  /*0120*/  FRND.TRUNC R7, R2 ;  /* 0x0000000200077307 */ /* 0x004e22000020d000 */
[C---:B------:R-:W-:Y:S02]  /*0130*/  LOP3.LUT R9, R2.reuse, 0x80000000, RZ, 0xc0, !PT ;  /* 0x8000000002097812 */ /* 0x040fe400078ec0ff */
[----:B0-----:R-:W-:-:S13]  /*0140*/  FSETP.NEU.AND P0, PT, R2, R7, PT ;  /* 0x000000070200720b */ /* 0x001fda0003f0d000 */
[----:B------:R-:W-:-:S05]  /*0150*/  @P0 FADD R9, R2, -R7 ;  /* 0x8000000702090221 */ /* 0x000fca0000000000 */
[----:B------:R-:W-:Y:S01]  /*0160*/  STG.E desc[UR4][R4.64], R9 ;  /* 0x0000000904007986 */ /* 0x000fe2000c101904 */
[----:B------:R-:W-:Y:S05]  /*0170*/  EXIT ;  /* 0x000000000000794d */ /* 0x000fea0003800000 */
.L_x_475:
        /* <DEDUP_REMOVED lines=16> */
.L_x_784:


//--------------------- .text.vector_modf         --------------------------
	.section	.text.vector_modf,"ax",@progbits
	.align	128
        .global         vector_modf
        .type           vector_modf,@function
        .size           vector_modf,(.L_x_785 - vector_modf)
        .other          vector_modf,@"STO_CUDA_ENTRY STV_DEFAULT"
vector_modf:
.text.vector_modf:
        /* <DEDUP_REMOVED lines=12> */
[----:B0-----:R-:W-:-:S07]  /*00c0*/  IMAD R5, R0, R5, R4 ;  /* 0x0000000500057224 */ /* 0x001fce00078e0204 */
[----:B------:R-:W0:Y:S01]  /*00d0*/  LDC.64 R14, c[0x0][0x3b0] ;  /* 0x0000ec00ff0e7b82 */ /* 0x000e220000000a00 */
[----:B--2---:R-:W-:-:S07]  /*00e0*/  IMAD.WIDE R2, R5, 0x4, R2 ;  /* 0x0000000405027825 */ /* 0x004fce00078e0202 */
[----:B------:R-:W2:Y:S01]  /*00f0*/  LDC.64 R6, c[0x0][0x3a8] ;  /* 0x0000ea00ff067b82 */ /* 0x000ea20000000a00 */
[----:B-1----:R2:W4:Y:S01]  /*0100*/  LDG.E R8, desc[UR4][R2.64] ;  /* 0x0000000402087981 */ /* 0x002522000c1e1900 */
[----:B---3--:R-:W-:-:S06]  /*0110*/  IMAD R9, R0, R13, R12 ;  /* 0x0000000d00097224 */ /* 0x008fcc00078e020c */
[----:B------:R-:W1:Y:S01]  /*0120*/  LDC.64 R4, c[0x0][0x398] ;  /* 0x0000e600ff047b82 */ /* 0x000e620000000a00 */
[----:B0-----:R-:W-:-:S04]  /*0130*/  IMAD R15, R0, R15, R14 ;  /* 0x0000000f000f7224 */ /* 0x001fc800078e020e */
[----:B--2---:R-:W-:-:S04]  /*0140*/  IMAD.WIDE R2, R15, 0x4, R6 ;  /* 0x000000040f027825 */ /* 0x004fc800078e0206 */
[----:B-1----:R-:W-:Y:S01]  /*0150*/  IMAD.WIDE R4, R9, 0x4, R4 ;  /* 0x0000000409047825 */ /* 0x002fe200078e0204 */
[----:B----4-:R-:W0:Y:S01]  /*0160*/  FRND.TRUNC R11, R8 ;  /* 0x00000008000b7307 */ /* 0x010e22000020d000 */
[C---:B------:R-:W-:Y:S02]  /*0170*/  LOP3.LUT R13, R8.reuse, 0x80000000, RZ, 0xc0, !PT ;  /* 0x80000000080d7812 */ /* 0x040fe400078ec0ff */
[----:B0-----:R-:W-:Y:S01]  /*0180*/  FSETP.NEU.AND P0, PT, R8, R11, PT ;  /* 0x0000000b0800720b */ /* 0x001fe20003f0d000 */
[----:B------:R-:W-:-:S12]  /*0190*/  STG.E desc[UR4][R4.64], R11 ;  /* 0x0000000b04007986 */ /* 0x000fd8000c101904 */
[----:B------:R-:W-:-:S05]  /*01a0*/  @P0 FADD R13, R8, -R11 ;  /* 0x8000000b080d0221 */ /* 0x000fca0000000000 */
[----:B------:R-:W-:Y:S01]  /*01b0*/  STG.E desc[UR4][R2.64], R13 ;  /* 0x0000000d02007986 */ /* 0x000fe2000c101904 */
[----:B------:R-:W-:Y:S05]  /*01c0*/  EXIT ;  /* 0x000000000000794d */ /* 0x000fea0003800000 */
.L_x_476:
        /* <DEDUP_REMOVED lines=11> */
.L_x_785:


//--------------------- .text.vector_round        --------------------------
	.section	.text.vector_round,"ax",@progbits
	.align	128
        .global         vector_round
        .type           vector_round,@function
        .size           vector_round,(.L_x_786 - vector_round)
        .other          vector_round,@"STO_CUDA_ENTRY STV_DEFAULT"
vector_round:
.text.vector_round:
        /* <DEDUP_REMOVED lines=14> */
[----:B--2---:R-:W-:-:S06]  /*00e0*/  IMAD.WIDE R2, R5, 0x4, R2 ;  /* 0x0000000405027825 */ /* 0x004fcc00078e0202 */
[----:B-1----:R-:W2:Y:S01]  /*00f0*/  LDG.E R2, desc[UR4][R2.64] ;  /* 0x0000000402027981 */ /* 0x002ea2000c1e1900 */
[----:B---3--:R-:W-:-:S04]  /*0100*/  IMAD R9, R0, R9, R8 ;  /* 0x0000000900097224 */ /* 0x008fc800078e0208 */
[----:B0-----:R-:W-:Y:S01]  /*0110*/  IMAD.WIDE R6, R9, 0x4, R6 ;  /* 0x0000000409067825 */ /* 0x001fe200078e0206 */
[----:B--2---:R-:W0:Y:S08]  /*0120*/  F2I.S64 R4, R2 ;  /* 0x0000000200047311 */ /* 0x004e300000201900 */
[----:B0-----:R-:W0:Y:S02]  /*0130*/  I2F.S64 R5, R4 ;  /* 0x0000000400057312 */ /* 0x001e240000301400 */
[----:B0-----:R-:W-:Y:S01]  /*0140*/  STG.E desc[UR4][R6.64], R5 ;  /* 0x0000000506007986 */ /* 0x001fe2000c101904 */
[----:B------:R-:W-:Y:S05]  /*0150*/  EXIT ;  /* 0x000000000000794d */ /* 0x000fea0003800000 */
.L_x_477:
        /* <DEDUP_REMOVED lines=10> */
.L_x_786:


//--------------------- .text.vector_trunc        --------------------------
	.section	.text.vector_trunc,"ax",@progbits
	.align	128
        .global         vector_trunc
        .type           vector_trunc,@function
        .size           vector_trunc,(.L_x_787 - vector_trunc)
        .other          vector_trunc,@"STO_CUDA_ENTRY STV_DEFAULT"
vector_trunc:
.text.vector_trunc:
        /* <DEDUP_REMOVED lines=18> */
[----:B--2---:R-:W0:Y:S04]  /*0120*/  FRND.TRUNC R7, R2 ;  /* 0x0000000200077307 */ /* 0x004e28000020d000 */
[----:B0-----:R-:W-:Y:S01]  /*0130*/  STG.E desc[UR4][R4.64], R7 ;  /* 0x0000000704007986 */ /* 0x001fe2000c101904 */
[----:B------:R-:W-:Y:S05]  /*0140*/  EXIT ;  /* 0x000000000000794d */ /* 0x000fea0003800000 */
.L_x_478:
        /* <DEDUP_REMOVED lines=11> */
.L_x_787:


//--------------------- .text.vector_ceil         --------------------------
	.section	.text.vector_ceil,"ax",@progbits
	.align	128
        .global         vector_ceil
        .type           vector_ceil,@function
        .size           vector_ceil,(.L_x_788 - vector_ceil)
        .other          vector_ceil,@"STO_CUDA_ENTRY STV_DEFAULT"
vector_ceil:
.text.vector_ceil:
        /* <DEDUP_REMOVED lines=18> */
[----:B--2---:R-:W0:Y:S04]  /*0120*/  FRND.CEIL R7, R2 ;  /* 0x0000000200077307 */ /* 0x004e280000209000 */
[----:B0-----:R-:W-:Y:S01]  /*0130*/  STG.E desc[UR4][R4.64], R7 ;  /* 0x0000000704007986 */ /* 0x001fe2000c101904 */
[----:B------:R-:W-:Y:S05]  /*0140*/  EXIT ;  /* 0x000000000000794d */ /* 0x000fea0003800000 */
.L_x_479:
        /* <DEDUP_REMOVED lines=11> */
.L_x_788:


//--------------------- .text.vector_floor        --------------------------
	.section	.text.vector_floor,"ax",@progbits
	.align	128
        .global         vector_floor
        .type           vector_floor,@function
        .size           vector_floor,(.L_x_789 - vector_floor)
        .other          vector_floor,@"STO_CUDA_ENTRY STV_DEFAULT"
vector_floor:
.text.vector_floor:
        /* <DEDUP_REMOVED lines=18> */
[----:B--2---:R-:W0:Y:S04]  /*0120*/  FRND.FLOOR R7, R2 ;  /* 0x0000000200077307 */ /* 0x004e280000205000 */
[----:B0-----:R-:W-:Y:S01]  /*0130*/  STG.E desc[UR4][R4.64], R7 ;  /* 0x0000000704007986 */ /* 0x001fe2000c101904 */
[----:B------:R-:W-:Y:S05]  /*0140*/  EXIT ;  /* 0x000000000000794d */ /* 0x000fea0003800000 */
.L_x_480:
        /* <DEDUP_REMOVED lines=11> */
.L_x_789:


//--------------------- .text.vector_lgamma       --------------------------
	.section	.text.vector_lgamma,"ax",@progbits
	.align	128
        .global         vector_lgamma
        .type           vector_lgamma,@function
        .size           vector_lgamma,(.L_x_790 - vector_lgamma)
        .other          vector_lgamma,@"STO_CUDA_ENTRY STV_DEFAULT"
vector_lgamma:
.text.vector_lgamma:
        /* <DEDUP_REMOVED lines=10> */
[----:B------:R-:W2:Y:S01]  /*00a0*/  LDC.64 R4, c[0x0][0x388] ;  /* 0x0000e200ff047b82 */ /* 0x000ea20000000a00 */
[----:B0-----:R-:W-:-:S04]  /*00b0*/  IMAD R3, R2, R7, R6 ;  /* 0x0000000702037224 */ /* 0x001fc800078e0206 */
[----:B--2---:R-:W-:-:S05]  /*00c0*/  IMAD.WIDE R4, R3, 0x4, R4 ;  /* 0x0000000403047825 */ /* 0x004fca00078e0204 */
[----:B-1----:R-:W2:Y:S01]  /*00d0*/  LDG.E R3, desc[UR4][R4.64] ;  /* 0x0000000404037981 */ /* 0x002ea2000c1e1900 */
        /* <DEDUP_REMOVED lines=29> */
[C---:B------:R-:W-:Y:S01]  /*02b0*/  @P0 FFMA R6, |R3|.reuse, R8, +INF ;  /* 0x7f80000003060423 */ /* 0x040fe20000000208 */
        /* <DEDUP_REMOVED lines=12> */
.L_x_483:
        /* <DEDUP_REMOVED lines=13> */
.L_x_482:
        /* <DEDUP_REMOVED lines=15> */
.L_x_485:
        /* <DEDUP_REMOVED lines=16> */
.L_x_486:
        /* <DEDUP_REMOVED lines=34> */
[----:B------:R-:W-:-:S07]  /*0860*/  FSEL R5, -R4, +INF , P1 ;  /* 0x7f80000004057808 */ /* 0x000fce0000800100 */
.L_x_484:
[----:B------:R-:W-:Y:S05]  /*0870*/  BSYNC.RECONVERGENT B0 ;  /* 0x0000000000007941 */ /* 0x000fea0003800200 */
.L_x_481:
        /* <DEDUP_REMOVED lines=32> */
[----:B------:R-:W-:Y:S02]  /*0a80*/  FFMA R0, R5, 1.1920928955078125e-07, R0 ;  /* 0x3400000005007823 */ /* 0x000fe40000000000 */
[----:B------:R-:W-:-:S04]  /*0a90*/  FFMA R7, R7, R8, R7 ;  /* 0x0000000807077223 */ /* 0x000fc80000000007 */
[----:B------:R-:W-:-:S04]  /*0aa0*/  FFMA R7, R0, 0.69314718246459960938, R7 ;  /* 0x3f31721800077823 */ /* 0x000fc80000000007 */
[----:B------:R-:W-:-:S05]  /*0ab0*/  @P0 FFMA R7, R3, R4, +INF ;  /* 0x7f80000003070423 */ /* 0x000fca0000000004 */
[----:B------:R-:W-:Y:S01]  /*0ac0*/  FSEL R7, -R7, +INF , P1 ;  /* 0x7f80000007077808 */ /* 0x000fe20000800100 */
[----:B------:R-:W-:Y:S06]  /*0ad0*/  BRA `(.L_x_488) ;  /* 0x0000000000c87947 */ /* 0x000fec0003800000 */
.L_x_489:
        /* <DEDUP_REMOVED lines=19> */
[----:B------:R-:W-:-:S04]  /*0c10*/  FFMA R8, R9, R8, R11 ;  /* 0x0000000809087223 */ /* 0x000fc8000000000b */
[----:B------:R-:W-:Y:S01]  /*0c20*/  FFMA R0, R7, R8, R0 ;  /* 0x0000000807007223 */ /* 0x000fe20000000000 */
[----:B------:R-:W-:-:S03]  /*0c30*/  HFMA2 R7, -RZ, RZ, 1.5048828125, 33.21875 ;  /* 0x3e055027ff077431 */ /* 0x000fc600000001ff */
[----:B------:R-:W-:-:S04]  /*0c40*/  @P1 FADD R0, RZ, -R0 ;  /* 0x80000000ff001221 */ /* 0x000fc80000000000 */
[----:B------:R-:W-:-:S05]  /*0c50*/  FMUL R3, |R3|, |R0| ;  /* 0x4000000003037220 */ /* 0x000fca0000400200 */
[----:B------:R-:W-:-:S13]  /*0c60*/  FSETP.GEU.AND P0, PT, R3, 1.175494350822287508e-38, PT ;  /* 0x008000000300780b */ /* 0x000fda0003f0e000 */
[----:B------:R-:W-:-:S05]  /*0c70*/  @!P0 FMUL R3, R3, 8388608 ;  /* 0x4b00000003038820 */ /* 0x000fca0000400000 */
[----:B------:R-:W-:-:S04]  /*0c80*/  IADD3 R0, PT, PT, R3, -0x3f2aaaab, RZ ;  /* 0xc0d5555503007810 */ /* 0x000fc80007ffe0ff */
        /* <DEDUP_REMOVED lines=13> */
[----:B------:R-:W-:-:S03]  /*0d60*/  I2FP.F32.S32 R7, R6 ;  /* 0x0000000600077245 */ /* 0x000fc60000201400 */
[C---:B------:R-:W-:Y:S02]  /*0d70*/  FMUL R9, R8.reuse, R9 ;  /* 0x0000000908097220 */ /* 0x040fe40000400000 */
[----:B------:R-:W-:Y:S02]  /*0d80*/  FFMA R0, R7, 1.1920928955078125e-07, R0 ;  /* 0x3400000007007823 */ /* 0x000fe40000000000 */
[----:B------:R-:W-:-:S04]  /*0d90*/  FFMA R9, R8, R9, R8 ;  /* 0x0000000908097223 */ /* 0x000fc80000000008 */
[----:B------:R-:W-:Y:S01]  /*0da0*/  FFMA R0, R0, 0.69314718246459960938, R9 ;  /* 0x3f31721800007823 */ /* 0x000fe20000000009 */
[C---:B------:R-:W-:Y:S01]  /*0db0*/  @P0 FFMA R0, R3.reuse, R4, +INF ;  /* 0x7f80000003000423 */ /* 0x040fe20000000004 */
[----:B------:R-:W-:-:S03]  /*0dc0*/  FSETP.NEU.AND P0, PT, R3, RZ, PT ;  /* 0x000000ff0300720b */ /* 0x000fc60003f0d000 */
[----:B------:R-:W-:-:S05]  /*0dd0*/  FADD R0, -R0, 1.1447298526763916016 ;  /* 0x3f92868200007421 */ /* 0x000fca0000000100 */
[----:B------:R-:W-:-:S05]  /*0de0*/  FSEL R0, R0, +INF , P0 ;  /* 0x7f80000000007808 */ /* 0x000fca0000000000 */
[----:B------:R-:W-:-:S07]  /*0df0*/  FADD R7, R0, -R5 ;  /* 0x8000000500077221 */ /* 0x000fce0000000000 */
.L_x_488:
[----:B------:R-:W-:Y:S05]  /*0e00*/  BSYNC.RECONVERGENT B0 ;  /* 0x0000000000007941 */ /* 0x000fea0003800200 */
.L_x_487:
[----:B------:R-:W0:Y:S08]  /*0e10*/  LDC.64 R8, c[0x0][0x3a0] ;  /* 0x0000e800ff087b82 */ /* 0x000e300000000a00 */
[----:B------:R-:W1:Y:S01]  /*0e20*/  LDC.64 R4, c[0x0][0x398] ;  /* 0x0000e600ff047b82 */ /* 0x000e620000000a00 */
[----:B0-----:R-:W-:-:S04]  /*0e30*/  IMAD R3, R2, R9, R8 ;  /* 0x0000000902037224 */ /* 0x001fc800078e0208 */
[----:B-1----:R-:W-:-:S05]  /*0e40*/  IMAD.WIDE R2, R3, 0x4, R4 ;  /* 0x0000000403027825 */ /* 0x002fca00078e0204 */
[----:B------:R-:W-:Y:S01]  /*0e50*/  STG.E desc[UR4][R2.64], R7 ;  /* 0x0000000702007986 */ /* 0x000fe2000c101904 */
[----:B------:R-:W-:Y:S05]  /*0e60*/  EXIT ;  /* 0x000000000000794d */ /* 0x000fea0003800000 */
.L_x_490:
        /* <DEDUP_REMOVED lines=9> */
.L_x_790:


//--------------------- .text.vector_gamma        --------------------------
	.section	.text.vector_gamma,"ax",@progbits
	.align	128
        .global         vector_gamma
        .type           vector_gamma,@function
        .size           vector_gamma,(.L_x_791 - vector_gamma)
        .other          vector_gamma,@"STO_CUDA_ENTRY STV_DEFAULT"
vector_gamma:
.text.vector_gamma:
        /* <DEDUP_REMOVED lines=12> */
[----:B--2---:R-:W-:-:S06]  /*00c0*/  IMAD.WIDE R4, R7, 0x4, R4 ;  /* 0x0000000407047825 */ /* 0x004fcc00078e0204 */
[----:B-1----:R-:W2:Y:S01]  /*00d0*/  LDG.E R4, desc[UR4][R4.64] ;  /* 0x0000000404047981 */ /* 0x002ea2000c1e1900 */
        /* <DEDUP_REMOVED lines=10> */
[----:B------:R-:W-:-:S04]  /*0180*/  LOP3.LUT R7, R2, 0xff800000, RZ, 0xc0, !PT ;  /* 0xff80000002077812 */ /* 0x000fc800078ec0ff */
[-C--:B------:R-:W-:Y:S02]  /*0190*/  IADD3 R0, PT, PT, R0, -R7.reuse, RZ ;  /* 0x8000000700007210 */ /* 0x080fe40007ffe0ff */
[----:B------:R-:W-:-:S03]  /*01a0*/  I2FP.F32.S32 R7, R7 ;  /* 0x0000000700077245 */ /* 0x000fc60000201400 */
[C---:B------:R-:W-:Y:S01]  /*01b0*/  FADD R6, R0.reuse, 1 ;  /* 0x3f80000000067421 */ /* 0x040fe20000000000 */
[----:B------:R-:W-:Y:S01]  /*01c0*/  FADD R2, R0, -1 ;  /* 0xbf80000000027421 */ /* 0x000fe20000000000 */
[----:B------:R-:W-:Y:S02]  /*01d0*/  FSEL R0, RZ, -24, P0 ;  /* 0xc1c00000ff007808 */ /* 0x000fe40000000000 */
[----:B------:R-:W-:Y:S01]  /*01e0*/  FSETP.GEU.AND P0, PT, R4, RZ, PT ;  /* 0x000000ff0400720b */ /* 0x000fe20003f0e000 */
[----:B------:R-:W-:Y:S01]  /*01f0*/  FADD R9, R2, R2 ;  /* 0x0000000202097221 */ /* 0x000fe20000000000 */
[----:B------:R-:W0:Y:S01]  /*0200*/  MUFU.RCP R6, R6 ;  /* 0x0000000600067308 */ /* 0x000e220000001000 */
[----:B------:R-:W-:-:S10]  /*0210*/  FFMA R0, R7, 1.1920928955078125e-07, R0 ;  /* 0x3400000007007823 */ /* 0x000fd40000000000 */
[----:B------:R-:W-:Y:S01]  /*0220*/  @!P0 FSETP.GT.AND P1, PT, |R5|, 33, PT ;  /* 0x420400000500880b */ /* 0x000fe20003f24200 */
        /* <DEDUP_REMOVED lines=11> */
[----:B------:R-:W-:Y:S01]  /*02e0*/  FFMA R8, R7, R8, 0.12022458761930465698 ;  /* 0x3df6384f07087423 */ /* 0x000fe20000000008 */
[----:B------:R-:W-:Y:S02]  /*02f0*/  FMUL R6, |R5|, 1.4426950216293334961 ;  /* 0x3fb8aa3b05067820 */ /* 0x000fe40000400200 */
[----:B------:R-:W-:Y:S01]  /*0300*/  FFMA R0, R11, 1.4426950216293334961, R0 ;  /* 0x3fb8aa3b0b007823 */ /* 0x000fe20000000000 */
[----:B------:R-:W-:-:S03]  /*0310*/  FMUL R8, R7, R8 ;  /* 0x0000000807087220 */ /* 0x000fc60000400000 */
[----:B------:R-:W-:-:S04]  /*0320*/  FFMA R7, R9, 1.9251366722983220825e-08, R0 ;  /* 0x32a55e3409077823 */ /* 0x000fc80000000000 */
[----:B------:R-:W-:Y:S01]  /*0330*/  FFMA R8, R9, R8, R7 ;  /* 0x0000000809087223 */ /* 0x000fe20000000007 */
[----:B------:R-:W-:-:S03]  /*0340*/  FADD R9, |R5|, -0.5 ;  /* 0xbf00000005097421 */ /* 0x000fc60000000200 */
[----:B------:R-:W-:-:S04]  /*0350*/  FADD R2, R13, R8 ;  /* 0x000000080d027221 */ /* 0x000fc80000000000 */
[----:B------:R-:W-:Y:S01]  /*0360*/  FMUL R11, R2, R9 ;  /* 0x00000009020b7220 */ /* 0x000fe20000400000 */
[----:B------:R-:W-:-:S03]  /*0370*/  FADD R13, -R13, R2 ;  /* 0x000000020d0d7221 */ /* 0x000fc60000000100 */
[--C-:B------:R-:W-:Y:S01]  /*0380*/  FADD R0, R11, -R6.reuse ;  /* 0x800000060b007221 */ /* 0x100fe20000000000 */
[----:B------:R-:W-:Y:S01]  /*0390*/  FADD R13, R8, -R13 ;  /* 0x8000000d080d7221 */ /* 0x000fe20000000000 */
[-C--:B------:R-:W-:Y:S01]  /*03a0*/  FFMA R2, R2, R9.reuse, -R11 ;  /* 0x0000000902027223 */ /* 0x080fe2000000080b */
[----:B------:R-:W-:Y:S01]  /*03b0*/  FFMA R8, |R5|, 1.4426950216293334961, -R6 ;  /* 0x3fb8aa3b05087823 */ /* 0x000fe20000000a06 */
[----:B------:R-:W-:Y:S01]  /*03c0*/  FADD R10, R6, R0 ;  /* 0x00000000060a7221 */ /* 0x000fe20000000000 */
[C---:B------:R-:W-:Y:S01]  /*03d0*/  @!P0 FADD R7, -R0.reuse, 48 ;  /* 0x4240000000078421 */ /* 0x040fe20000000100 */
[----:B------:R-:W-:Y:S01]  /*03e0*/  FFMA R2, R13, R9, R2 ;  /* 0x000000090d027223 */ /* 0x000fe20000000002 */
[----:B------:R-:W-:Y:S01]  /*03f0*/  FFMA R9, |R5|, 1.925963033500011079e-08, R8 ;  /* 0x32a5706005097823 */ /* 0x000fe20000000208 */
[--C-:B------:R-:W-:Y:S01]  /*0400*/  FADD R15, R0, -R10.reuse ;  /* 0x8000000a000f7221 */ /* 0x100fe20000000000 */
[----:B------:R-:W-:Y:S01]  /*0410*/  FADD R10, R11, -R10 ;  /* 0x8000000a0b0a7221 */ /* 0x000fe20000000000 */
[----:B------:R-:W-:Y:S01]  /*0420*/  @!P0 FSEL R0, R7, -R0, P1 ;  /* 0x8000000007008208 */ /* 0x000fe20000800000 */
[----:B------:R-:W-:Y:S01]  /*0430*/  FADD R9, R2, -R9 ;  /* 0x8000000902097221 */ /* 0x000fe20000000000 */
[----:B------:R-:W-:Y:S01]  /*0440*/  FADD R15, -R6, -R15 ;  /* 0x8000000f060f7221 */ /* 0x000fe20000000100 */
[----:B------:R-:W-:Y:S01]  /*0450*/  MOV R11, 0x391fcb8e ;  /* 0x391fcb8e000b7802 */ /* 0x000fe20000000f00 */
[----:B------:R-:W0:Y:S02]  /*0460*/  FRND R7, R0 ;  /* 0x0000000000077307 */ /* 0x000e240000201000 */
[----:B------:R-:W-:-:S04]  /*0470*/  FADD R10, R10, R15 ;  /* 0x0000000f0a0a7221 */ /* 0x000fc80000000000 */
[----:B------:R-:W-:Y:S02]  /*0480*/  FADD R9, R10, R9 ;  /* 0x000000090a097221 */ /* 0x000fe40000000000 */
[----:B------:R-:W-:Y:S02]  /*0490*/  MUFU.RCP R6, |R5| ;  /* 0x4000000500067308 */ /* 0x000fe40000001000 */
[----:B------:R-:W-:Y:S01]  /*04a0*/  @!P0 FADD R9, -R9, -RZ ;  /* 0x800000ff09098221 */ /* 0x000fe20000000100 */
[C---:B0-----:R-:W-:Y:S01]  /*04b0*/  FADD R2, -R7.reuse, R0 ;  /* 0x0000000007027221 */ /* 0x041fe20000000100 */
[----:B------:R-:W-:-:S04]  /*04c0*/  FSETP.GT.AND P1, PT, R7, RZ, PT ;  /* 0x000000ff0700720b */ /* 0x000fc80003f24000 */
[----:B------:R-:W0:Y:S01]  /*04d0*/  F2I.NTZ R0, R0 ;  /* 0x0000000000007305 */ /* 0x000e220000203100 */
[----:B------:R-:W-:Y:S01]  /*04e0*/  FADD R2, R2, R9 ;  /* 0x0000000902027221 */ /* 0x000fe20000000000 */
[----:B------:R-:W-:-:S03]  /*04f0*/  SEL R7, RZ, 0x83000000, P1 ;  /* 0x83000000ff077807 */ /* 0x000fc60000800000 */
[C---:B------:R-:W-:Y:S01]  /*0500*/  FFMA R9, R2.reuse, R11, 0.0013391353422775864601 ;  /* 0x3aaf85ed02097423 */ /* 0x040fe2000000000b */
[----:B------:R-:W-:Y:S01]  /*0510*/  HFMA2 R11, -RZ, RZ, 0.56982421875, 44576 ;  /* 0x388f7971ff0b7431 */ /* 0x000fe200000001ff */
[----:B------:R-:W-:Y:S02]  /*0520*/  IADD3 R8, PT, PT, R7, 0x7f000000, RZ ;  /* 0x7f00000007087810 */ /* 0x000fe40007ffe0ff */
[----:B------:R-:W-:-:S04]  /*0530*/  FFMA R9, R2, R9, 0.0096188392490148544312 ;  /* 0x3c1d985602097423 */ /* 0x000fc80000000009 */
[----:B------:R-:W-:Y:S01]  /*0540*/  FFMA R9, R2, R9, 0.055503588169813156128 ;  /* 0x3d6357bb02097423 */ /* 0x000fe20000000009 */
[----:B0-----:R-:W-:Y:S01]  /*0550*/  LEA R7, R0, -R7, 0x17 ;  /* 0x8000000700077211 */ /* 0x001fe200078eb8ff */
[----:B------:R-:W-:Y:S02]  /*0560*/  FFMA R11, R6, R11, -5.0603266572579741478e-05 ;  /* 0xb8543ed8060b7423 */ /* 0x000fe4000000000b */
[----:B------:R-:W-:Y:S02]  /*0570*/  FFMA R9, R2, R9, 0.24022644758224487305 ;  /* 0x3e75fdec02097423 */ /* 0x000fe40000000009 */
[----:B------:R-:W-:Y:S02]  /*0580*/  FFMA R11, R6, R11, -0.00042276637395843863487 ;  /* 0xb9dda6be060b7423 */ /* 0x000fe4000000000b */
[----:B------:R-:W-:Y:S02]  /*0590*/  FFMA R9, R2, R9, 0.69314718246459960938 ;  /* 0x3f31721802097423 */ /* 0x000fe40000000009 */
[----:B------:R-:W-:-:S02]  /*05a0*/  FFMA R11, R6, R11, 0.00099214143119752407074 ;  /* 0x3a820abe060b7423 */ /* 0x000fc4000000000b */
[----:B------:R-:W-:Y:S02]  /*05b0*/  FFMA R9, R2, R9, 1 ;  /* 0x3f80000002097423 */ /* 0x000fe40000000009 */
[C---:B------:R-:W-:Y:S02]  /*05c0*/  FFMA R11, R6.reuse, R11, -0.00027855476946569979191 ;  /* 0xb9920afd060b7423 */ /* 0x040fe4000000000b */
[----:B------:R-:W-:Y:S02]  /*05d0*/  FMUL R8, R9, R8 ;  /* 0x0000000809087220 */ /* 0x000fe40000400000 */
[----:B------:R-:W-:Y:S02]  /*05e0*/  FFMA R11, R6, R11, -0.0026749009266495704651 ;  /* 0xbb2f4d64060b7423 */ /* 0x000fe4000000000b */
[----:B------:R-:W-:Y:S02]  /*05f0*/  FMUL R7, R8, R7 ;  /* 0x0000000708077220 */ /* 0x000fe40000400000 */
[----:B------:R-:W-:-:S02]  /*0600*/  FFMA R11, R6, R11, 0.0034718033857643604279 ;  /* 0x3b638732060b7423 */ /* 0x000fc4000000000b */
[----:B------:R-:W-:Y:S02]  /*0610*/  FMUL R7, R7, 2.5066282749176025391 ;  /* 0x40206c9907077820 */ /* 0x000fe40000400000 */
[----:B------:R-:W-:Y:S01]  /*0620*/  FFMA R11, R6, R11, 0.083333343267440795898 ;  /* 0x3daaaaac060b7423 */ /* 0x000fe2000000000b */
[----:B------:R-:W-:Y:S06]  /*0630*/  @P0 BRA `(.L_x_493) ;  /* 0x0000000000980947 */ /* 0x000fec0003800000 */
[C-C-:B------:R-:W-:Y:S01]  /*0640*/  FADD R2, |R5|.reuse, |R5|.reuse ;  /* 0x4000000505027221 */ /* 0x140fe20000000200 */
        /* <DEDUP_REMOVED lines=10> */
[----:B------:R-:W-:Y:S01]  /*06f0*/  LOP3.LUT P1, RZ, R8, 0x2, RZ, 0xc0, !PT ;  /* 0x0000000208ff7812 */ /* 0x000fe2000782c0ff */
[----:B------:R-:W-:Y:S01]  /*0700*/  FFMA R13, R0, R9, RZ ;  /* 0x00000009000d7223 */ /* 0x000fe200000000ff */
[----:B------:R-:W-:Y:S01]  /*0710*/  ISETP.NE.U32.AND P0, PT, R10, 0x1, PT ;  /* 0x000000010a00780c */ /* 0x000fe20003f05070 */
[C---:B------:R-:W-:Y:S01]  /*0720*/  FFMA R10, R9.reuse, -R14, 2.550144195556640625 ;  /* 0x40233590090a7423 */ /* 0x040fe2000000080e */
[----:B------:R-:W-:-:S03]  /*0730*/  FFMA R12, R9, R12, 4.0586924552917480469 ;  /* 0x4081e0cf090c7423 */ /* 0x000fc6000000000c */
[C---:B------:R-:W-:Y:S01]  /*0740*/  FFMA R2, R9.reuse, R10, -5.1677198410034179688 ;  /* 0xc0a55df609027423 */ /* 0x040fe2000000000a */
[----:B------:R-:W-:-:S03]  /*0750*/  FFMA R12, R9, R12, -4.9348020553588867188 ;  /* 0xc09de9e6090c7423 */ /* 0x000fc6000000000c */
[----:B------:R-:W-:Y:S01]  /*0760*/  FFMA R13, R2, R13, RZ ;  /* 0x0000000d020d7223 */ /* 0x000fe200000000ff */
[----:B------:R-:W-:-:S03]  /*0770*/  FFMA R9, R9, R12, 1 ;  /* 0x3f80000009097423 */ /* 0x000fc6000000000c */
[----:B------:R-:W-:Y:S01]  /*0780*/  @P0 FFMA R9, R0, 3.1415927410125732422, R13 ;  /* 0x40490fdb00090823 */ /* 0x000fe2000000000d */
[----:B------:R-:W-:-:S03]  /*0790*/  MOV R0, 0x4b800000 ;  /* 0x4b80000000007802 */ /* 0x000fc60000000f00 */
        /* <DEDUP_REMOVED lines=16> */
.L_x_493:
[----:B------:R-:W-:-:S04]  /*08a0*/  FMUL R6, R6, R11 ;  /* 0x0000000b06067220 */ /* 0x000fc80000400000 */
[----:B------:R-:W-:Y:S01]  /*08b0*/  FFMA R7, R7, R6, R7 ;  /* 0x0000000607077223 */ /* 0x000fe20000000007 */
[----:B------:R-:W-:Y:S06]  /*08c0*/  BRA `(.L_x_495) ;  /* 0x0000000000987947 */ /* 0x000fec0003800000 */
.L_x_492:
        /* <DEDUP_REMOVED lines=28> */
.L_x_494:
        /* <DEDUP_REMOVED lines=10> */
.L_x_495:
[----:B------:R-:W-:Y:S05]  /*0b30*/  BSYNC.RECONVERGENT B0 ;  /* 0x0000000000007941 */ /* 0x000fea0003800200 */
.L_x_491:
[----:B------:R-:W0:Y:S08]  /*0b40*/  LDC.64 R8, c[0x0][0x3a0] ;  /* 0x0000e800ff087b82 */ /* 0x000e300000000a00 */
[----:B------:R-:W1:Y:S01]  /*0b50*/  LDC.64 R4, c[0x0][0x398] ;  /* 0x0000e600ff047b82 */ /* 0x000e620000000a00 */
[----:B0-----:R-:W-:-:S04]  /*0b60*/  IMAD R3, R3, R9, R8 ;  /* 0x0000000903037224 */ /* 0x001fc800078e0208 */
[----:B-1----:R-:W-:-:S05]  /*0b70*/  IMAD.WIDE R2, R3, 0x4, R4 ;  /* 0x0000000403027825 */ /* 0x002fca00078e0204 */
[----:B------:R-:W-:Y:S01]  /*0b80*/  STG.E desc[UR4][R2.64], R7 ;  /* 0x0000000702007986 */ /* 0x000fe2000c101904 */
[----:B------:R-:W-:Y:S05]  /*0b90*/  EXIT ;  /* 0x000000000000794d */ /* 0x000fea0003800000 */
.L_x_496:
        /* <DEDUP_REMOVED lines=14> */
.L_x_791:


//--------------------- .text.vector_cdf_norm_inv --------------------------
	.section	.text.vector_cdf_norm_inv,"ax",@progbits
	.align	128
        .global         vector_cdf_norm_inv
        .type           vector_cdf_norm_inv,@function
        .size           vector_cdf_norm_inv,(.L_x_792 - vector_cdf_norm_inv)
        .other          vector_cdf_norm_inv,@"STO_CUDA_ENTRY STV_DEFAULT"
vector_cdf_norm_inv:
.text.vector_cdf_norm_inv:
        /* <DEDUP_REMOVED lines=34> */
.L_x_498:
        /* <DEDUP_REMOVED lines=21> */
.L_x_499:
[----:B------:R-:W-:Y:S05]  /*0370*/  BSYNC.RECONVERGENT B0 ;  /* 0x0000000000007941 */ /* 0x000fea0003800200 */
.L_x_497:
[----:B------:R-:W0:Y:S08]  /*0380*/  LDC.64 R6, c[0x0][0x3a0] ;  /* 0x0000e800ff067b82 */ /* 0x000e300000000a00 */
[----:B------:R-:W1:Y:S01]  /*0390*/  LDC.64 R4, c[0x0][0x398] ;  /* 0x0000e600ff047b82 */ /* 0x000e620000000a00 */
[----:B0-----:R-:W-:Y:S02]  /*03a0*/  IMAD R3, R2, R7, R6 ;  /* 0x0000000702037224 */ /* 0x001fe400078e0206 */
[----:B------:R-:W-:-:S02]  /*03b0*/  FFMA R7, R0, -1.4142135381698608398, RZ ;  /* 0xbfb504f300077823 */ /* 0x000fc400000000ff */
[----:B-1----:R-:W-:-:S05]  /*03c0*/  IMAD.WIDE R2, R3, 0x4, R4 ;  /* 0x0000000403027825 */ /* 0x002fca00078e0204 */
[----:B------:R-:W-:Y:S01]  /*03d0*/  STG.E desc[UR4][R2.64], R7 ;  /* 0x0000000702007986 */ /* 0x000fe2000c101904 */
[----:B------:R-:W-:Y:S05]  /*03e0*/  EXIT ;  /* 0x000000000000794d */ /* 0x000fea0003800000 */
.L_x_500:
        /* <DEDUP_REMOVED lines=9> */
.L_x_792:


//--------------------- .text.vector_cdf_norm     --------------------------
	.section	.text.vector_cdf_norm,"ax",@progbits
	.align	128
        .global         vector_cdf_norm
        .type           vector_cdf_norm,@function
        .size           vector_cdf_norm,(.L_x_793 - vector_cdf_norm)
        .other          vector_cdf_norm,@"STO_CUDA_ENTRY STV_DEFAULT"
vector_cdf_norm:
.text.vector_cdf_norm:
        /* <DEDUP_REMOVED lines=13> */
[----:B-1----:R0:W2:Y:S01]  /*00d0*/  LDG.E R8, desc[UR4][R8.64] ;  /* 0x0000000408087981 */ /* 0x0020a2000c1e1900 */
[----:B------:R-:W-:Y:S01]  /*00e0*/  HFMA2 R7, -RZ, RZ, 2.703125, 0 ;  /* 0x41680000ff077431 */ /* 0x000fe200000001ff */
[----:B0-----:R-:W-:Y:S02]  /*00f0*/  MOV R9, 0x3a69a091 ;  /* 0x3a69a09100097802 */ /* 0x001fe40000000f00 */
        /* <DEDUP_REMOVED lines=41> */
[----:B0-----:R-:W0:Y:S01]  /*0390*/  LDC.64 R6, c[0x0][0x3a0] ;  /* 0x0000e800ff067b82 */ /* 0x001e220000000a00 */
[----:B------:R-:W-:-:S02]  /*03a0*/  FMUL R12, R8, 1.4426950216293334961 ;  /* 0x3fb8aa3b080c7820 */ /* 0x000fc40000400000 */
[----:B------:R-:W-:Y:S01]  /*03b0*/  FFMA R9, R10, R9, 0.015377387404441833496 ;  /* 0x3c7bf1700a097423 */ /* 0x000fe20000000009 */
[----:B------:R-:W-:-:S03]  /*03c0*/  SHF.L.U32 R13, R13, 0x17, RZ ;  /* 0x000000170d0d7819 */ /* 0x000fc600000006ff */
[C---:B------:R-:W-:Y:S01]  /*03d0*/  FFMA R9, R10.reuse, R9, -0.1396210789680480957 ;  /* 0xbe0ef8d40a097423 */ /* 0x040fe20000000009 */
[----:B------:R-:W2:Y:S03]  /*03e0*/  MUFU.EX2 R12, R12 ;  /* 0x0000000c000c7308 */ /* 0x000ea60000000800 */
[----:B------:R-:W-:-:S04]  /*03f0*/  FFMA R10, R10, R9, 1.232995152473449707 ;  /* 0x3f9dd2c90a0a7423 */ /* 0x000fc80000000009 */
[----:B-1----:R-:W-:-:S04]  /*0400*/  FMUL R8, R10, R11 ;  /* 0x0000000b0a087220 */ /* 0x002fc80000400000 */
[----:B------:R-:W-:-:S04]  /*0410*/  FMUL R9, R8, -2 ;  /* 0xc000000008097820 */ /* 0x000fc80000400000 */
[C---:B------:R-:W-:Y:S01]  /*0420*/  FFMA R9, |R3|.reuse, R9, R10 ;  /* 0x0000000903097223 */ /* 0x040fe2000000020a */
[----:B------:R-:W-:Y:S01]  /*0430*/  @!P2 FMUL R3, R3, -2 ;  /* 0xc00000000303a820 */ /* 0x000fe20000400000 */
[----:B--2---:R-:W-:Y:S01]  /*0440*/  FMUL R13, R13, R12 ;  /* 0x0000000c0d0d7220 */ /* 0x004fe20000400000 */
[----:B0-----:R-:W-:Y:S02]  /*0450*/  IMAD R7, R0, R7, R6 ;  /* 0x0000000700077224 */ /* 0x001fe400078e0206 */
[----:B------:R-:W-:Y:S01]  /*0460*/  FADD R9, -R8, R9 ;  /* 0x0000000908097221 */ /* 0x000fe20000000100 */
[----:B------:R-:W-:-:S03]  /*0470*/  FFMA R4, R13, R4, R13 ;  /* 0x000000040d047223 */ /* 0x000fc6000000000d */
        /* <DEDUP_REMOVED lines=11> */
.L_x_501:
        /* <DEDUP_REMOVED lines=13> */
.L_x_793:


//--------------------- .text.vector_erfc_inv     --------------------------
	.section	.text.vector_erfc_inv,"ax",@progbits
	.align	128
        .global         vector_erfc_inv
        .type           vector_erfc_inv,@function
        .size           vector_erfc_inv,(.L_x_794 - vector_erfc_inv)
        .other          vector_erfc_inv,@"STO_CUDA_ENTRY STV_DEFAULT"
vector_erfc_inv:
.text.vector_erfc_inv:
        /* <DEDUP_REMOVED lines=33> */
.L_x_503:
[----:B------:R-:W-:-:S04]  /*0210*/  FSETP.GT.AND P0, PT, R2, 1, PT ;  /* 0x3f8000000200780b */ /* 0x000fc80003f04000 */
[----:B------:R-:W-:Y:S02]  /*0220*/  FSEL R2, R5, R2, P0 ;  /* 0x0000000205027208 */ /* 0x000fe40000000000 */
[----:B------:R-:W-:Y:S02]  /*0230*/  MOV R5, 0x427c73f1 ;  /* 0x427c73f100057802 */ /* 0x000fe40000000f00 */
        /* <DEDUP_REMOVED lines=18> */
.L_x_504:
[----:B------:R-:W-:Y:S05]  /*0360*/  BSYNC.RECONVERGENT B0 ;  /* 0x0000000000007941 */ /* 0x000fea0003800200 */
.L_x_502:
[----:B------:R-:W0:Y:S08]  /*0370*/  LDC.64 R6, c[0x0][0x3a0] ;  /* 0x0000e800ff067b82 */ /* 0x000e300000000a00 */
[----:B------:R-:W1:Y:S01]  /*0380*/  LDC.64 R2, c[0x0][0x398] ;  /* 0x0000e600ff027b82 */ /* 0x000e620000000a00 */
[----:B0-----:R-:W-:-:S04]  /*0390*/  IMAD R7, R0, R7, R6 ;  /* 0x0000000700077224 */ /* 0x001fc800078e0206 */
[----:B-1----:R-:W-:-:S05]  /*03a0*/  IMAD.WIDE R2, R7, 0x4, R2 ;  /* 0x0000000407027825 */ /* 0x002fca00078e0202 */
[----:B------:R-:W-:Y:S01]  /*03b0*/  STG.E desc[UR4][R2.64], R5 ;  /* 0x0000000502007986 */ /* 0x000fe2000c101904 */
[----:B------:R-:W-:Y:S05]  /*03c0*/  EXIT ;  /* 0x000000000000794d */ /* 0x000fea0003800000 */
.L_x_505:
        /* <DEDUP_REMOVED lines=11> */
.L_x_794:


//--------------------- .text.vector_erfc         --------------------------
	.section	.text.vector_erfc,"ax",@progbits
	.align	128
        .global         vector_erfc
        .type           vector_erfc,@function
        .size           vector_erfc,(.L_x_795 - vector_erfc)
        .other          vector_erfc,@"STO_CUDA_ENTRY STV_DEFAULT"
vector_erfc:
.text.vector_erfc:
        /* <DEDUP_REMOVED lines=13> */
[----:B-1----:R0:W2:Y:S01]  /*00d0*/  LDG.E R2, desc[UR4][R4.64] ;  /* 0x0000000404027981 */ /* 0x0020a2000c1e1900 */
[----:B------:R-:W-:Y:S01]  /*00e0*/  HFMA2 R10, -RZ, RZ, 0.80126953125, -0.00891876220703125 ;  /* 0x3a69a091ff0a7431 */ /* 0x000fe200000001ff */
[----:B0-----:R-:W-:Y:S01]  /*00f0*/  MOV R5, 0x42fc0000 ;  /* 0x42fc000000057802 */ /* 0x001fe20000000f00 */
[C---:B--2---:R-:W-:Y:S01]  /*0100*/  FADD R6, |R2|.reuse, 4 ;  /* 0x4080000002067421 */ /* 0x044fe20000000200 */
[C---:B------:R-:W-:Y:S01]  /*0110*/  FADD R3, |R2|.reuse, -4 ;  /* 0xc080000002037421 */ /* 0x040fe20000000200 */
[----:B------:R-:W-:-:S04]  /*0120*/  FSETP.GEU.AND P1, PT, R2, RZ, PT ;  /* 0x000000ff0200720b */ /* 0x000fc80003f2e000 */
[----:B------:R-:W0:Y:S02]  /*0130*/  MUFU.RCP R6, R6 ;  /* 0x0000000600067308 */ /* 0x000e240000001000 */
[----:B0-----:R-:W-:Y:S01]  /*0140*/  FMUL R7, R3, R6 ;  /* 0x0000000603077220 */ /* 0x001fe20000400000 */
[----:B------:R-:W-:-:S03]  /*0150*/  FMUL R3, R2, -R2 ;  /* 0x8000000202037220 */ /* 0x000fc60000400000 */
[----:B------:R-:W-:Y:S01]  /*0160*/  FADD R9, R7, 1 ;  /* 0x3f80000007097421 */ /* 0x000fe20000000000 */
[----:B------:R-:W-:Y:S01]  /*0170*/  FMUL R8, R3, 1.4426950216293334961 ;  /* 0x3fb8aa3b03087820 */ /* 0x000fe20000400000 */
[----:B------:R-:W-:Y:S02]  /*0180*/  FFMA R14, -|R2|, |R2|, -R3 ;  /* 0x40000002020e7223 */ /* 0x000fe40000000b03 */
[----:B------:R-:W-:-:S03]  /*0190*/  FFMA R9, R9, -4, |R2| ;  /* 0xc080000009097823 */ /* 0x000fc60000000402 */
[----:B------:R-:W0:Y:S01]  /*01a0*/  FRND.TRUNC R8, R8 ;  /* 0x0000000800087307 */ /* 0x000e22000020d000 */
[----:B------:R-:W-:-:S04]  /*01b0*/  FFMA R9, |R2|, -R7, R9 ;  /* 0x8000000702097223 */ /* 0x000fc80000000209 */
[----:B------:R-:W-:Y:S01]  /*01c0*/  FFMA R9, R6, R9, R7 ;  /* 0x0000000906097223 */ /* 0x000fe20000000007 */
[----:B------:R-:W-:-:S03]  /*01d0*/  HFMA2 R7, -RZ, RZ, 2, 0 ;  /* 0x40000000ff077431 */ /* 0x000fc600000001ff */
[----:B------:R-:W-:-:S04]  /*01e0*/  FFMA R4, R9, R10, 0.0070457882247865200043 ;  /* 0x3be6e05b09047423 */ /* 0x000fc8000000000a */
[C---:B------:R-:W-:Y:S01]  /*01f0*/  FFMA R4, R9.reuse, R4, -0.015866896137595176697 ;  /* 0xbc81fb4b09047423 */ /* 0x040fe20000000004 */
[----:B0-----:R-:W-:Y:S01]  /*0200*/  FSETP.GT.AND P0, PT, |R8|, 126, PT ;  /* 0x42fc00000800780b */ /* 0x001fe20003f04200 */
[----:B------:R-:W-:Y:S02]  /*0210*/  FFMA R6, |R2|, R7, 1 ;  /* 0x3f80000002067423 */ /* 0x000fe40000000207 */
[----:B------:R-:W-:Y:S01]  /*0220*/  FFMA R4, R9, R4, 0.036429625004529953003 ;  /* 0x3d15373b09047423 */ /* 0x000fe20000000004 */
[----:B------:R-:W-:-:S03]  /*0230*/  LOP3.LUT R5, R5, 0x80000000, R8, 0xb8, !PT ;  /* 0x8000000005057812 */ /* 0x000fc600078eb808 */
[----:B------:R-:W-:Y:S01]  /*0240*/  FFMA R4, R9, R4, -0.066643431782722473145 ;  /* 0xbd887c5a09047423 */ /* 0x000fe20000000004 */
[----:B------:R-:W-:Y:S02]  /*0250*/  FSEL R10, R5, R8, P0 ;  /* 0x00000008050a7208 */ /* 0x000fe40000000000 */
[----:B------:R0:W1:Y:S01]  /*0260*/  MUFU.RCP R8, R6 ;  /* 0x0000000600087308 */ /* 0x0000620000001000 */
[C---:B------:R-:W-:Y:S01]  /*0270*/  FFMA R4, R9.reuse, R4, 0.093814529478549957275 ;  /* 0x3dc021d509047423 */ /* 0x040fe20000000004 */
[----:B------:R-:W-:Y:S01]  /*0280*/  FSETP.GT.AND P0, PT, |R2|, 10.05500030517578125, PT ;  /* 0x4120e1480200780b */ /* 0x000fe20003f04200 */
[C---:B------:R-:W-:Y:S01]  /*0290*/  FFMA R5, R10.reuse, -0.69314718246459960938, R3 ;  /* 0xbf3172180a057823 */ /* 0x040fe20000000003 */
[C---:B------:R-:W-:Y:S01]  /*02a0*/  FADD R13, R10.reuse, 12583039 ;  /* 0x4b40007f0a0d7421 */ /* 0x040fe20000000000 */
[----:B------:R-:W-:Y:S02]  /*02b0*/  FFMA R4, R9, R4, -0.10099056363105773926 ;  /* 0xbdced42409047423 */ /* 0x000fe40000000004 */
[----:B------:R-:W-:-:S02]  /*02c0*/  FFMA R5, R10, 1.9046542121259335545e-09, R5 ;  /* 0x3102e3080a057823 */ /* 0x000fc40000000005 */
[----:B------:R-:W-:Y:S01]  /*02d0*/  FFMA R4, R9, R4, 0.06809400022029876709 ;  /* 0x3d8b74de09047423 */ /* 0x000fe20000000004 */
[----:B0-----:R-:W0:Y:S01]  /*02e0*/  LDC.64 R6, c[0x0][0x398] ;  /* 0x0000e600ff067b82 */ /* 0x001e220000000a00 */
[----:B------:R-:W-:Y:S01]  /*02f0*/  FMUL R12, R5, 1.4426950216293334961 ;  /* 0x3fb8aa3b050c7820 */ /* 0x000fe20000400000 */
[----:B------:R-:W-:Y:S01]  /*0300*/  SHF.L.U32 R13, R13, 0x17, RZ ;  /* 0x000000170d0d7819 */ /* 0x000fe200000006ff */
[----:B------:R-:W-:-:S04]  /*0310*/  FFMA R4, R9, R4, 0.015377387404441833496 ;  /* 0x3c7bf17009047423 */ /* 0x000fc80000000004 */
[C---:B------:R-:W-:Y:S01]  /*0320*/  FFMA R4, R9.reuse, R4, -0.1396210789680480957 ;  /* 0xbe0ef8d409047423 */ /* 0x040fe20000000004 */
[----:B------:R-:W2:Y:S03]  /*0330*/  MUFU.EX2 R12, R12 ;  /* 0x0000000c000c7308 */ /* 0x000ea60000000800 */
[----:B------:R-:W-:Y:S02]  /*0340*/  FFMA R9, R9, R4, 1.232995152473449707 ;  /* 0x3f9dd2c909097423 */ /* 0x000fe40000000004 */
[----:B------:R-:W3:Y:S02]  /*0350*/  LDC.64 R4, c[0x0][0x3a0] ;  /* 0x0000e800ff047b82 */ /* 0x000ee40000000a00 */
[----:B-1----:R-:W-:-:S04]  /*0360*/  FMUL R11, R9, R8 ;  /* 0x00000008090b7220 */ /* 0x002fc80000400000 */
[----:B------:R-:W-:-:S04]  /*0370*/  FMUL R10, R11, -2 ;  /* 0xc00000000b0a7820 */ /* 0x000fc80000400000 */
[----:B------:R-:W-:Y:S01]  /*0380*/  FFMA R10, |R2|, R10, R9 ;  /* 0x0000000a020a7223 */ /* 0x000fe20000000209 */
[----:B--2---:R-:W-:-:S03]  /*0390*/  FMUL R13, R13, R12 ;  /* 0x0000000c0d0d7220 */ /* 0x004fc60000400000 */
[----:B------:R-:W-:Y:S01]  /*03a0*/  FADD R10, -R11, R10 ;  /* 0x0000000a0b0a7221 */ /* 0x000fe20000000100 */
[----:B------:R-:W-:-:S03]  /*03b0*/  FFMA R13, R13, R14, R13 ;  /* 0x0000000e0d0d7223 */ /* 0x000fc6000000000d */
[----:B------:R-:W-:-:S04]  /*03c0*/  FFMA R10, R8, R10, R11 ;  /* 0x0000000a080a7223 */ /* 0x000fc8000000000b */
[----:B------:R-:W-:Y:S01]  /*03d0*/  FMUL R10, R10, R13 ;  /* 0x0000000d0a0a7220 */ /* 0x000fe20000400000 */
[----:B---3--:R-:W-:-:S04]  /*03e0*/  IMAD R5, R0, R5, R4 ;  /* 0x0000000500057224 */ /* 0x008fc800078e0204 */
[----:B------:R-:W-:Y:S01]  /*03f0*/  FSEL R3, R10, RZ, !P0 ;  /* 0x000000ff0a037208 */ /* 0x000fe20004000000 */
[----:B0-----:R-:W-:-:S04]  /*0400*/  IMAD.WIDE R6, R5, 0x4, R6 ;  /* 0x0000000405067825 */ /* 0x001fc800078e0206 */
[----:B------:R-:W-:-:S05]  /*0410*/  @!P1 FADD R3, -R3, 2 ;  /* 0x4000000003039421 */ /* 0x000fca0000000100 */
[----:B------:R-:W-:Y:S01]  /*0420*/  STG.E desc[UR4][R6.64], R3 ;  /* 0x0000000306007986 */ /* 0x000fe2000c101904 */
[----:B------:R-:W-:Y:S05]  /*0430*/  EXIT ;  /* 0x000000000000794d */ /* 0x000fea0003800000 */
.L_x_506:
        /* <DEDUP_REMOVED lines=12> */
.L_x_795:


//--------------------- .text.vector_erf_inv      --------------------------
	.section	.text.vector_erf_inv,"ax",@progbits
	.align	128
        .global         vector_erf_inv
        .type           vector_erf_inv,@function
        .size           vector_erf_inv,(.L_x_796 - vector_erf_inv)
        .other          vector_erf_inv,@"STO_CUDA_ENTRY STV_DEFAULT"
vector_erf_inv:
.text.vector_erf_inv:
        /* <DEDUP_REMOVED lines=13> */
[----:B--2---:R-:W-:-:S05]  /*00d0*/  IMAD.WIDE R2, R7, 0x4, R2 ;  /* 0x0000000407027825 */ /* 0x004fca00078e0202 */
[----:B-1----:R3:W2:Y:S01]  /*00e0*/  LDG.E R0, desc[UR4][R2.64] ;  /* 0x0000000402007981 */ /* 0x0026a2000c1e1900 */
[----:B------:R-:W-:Y:S01]  /*00f0*/  HFMA2 R7, -RZ, RZ, 0.1177978515625, 952 ;  /* 0x2f8a6370ff077431 */ /* 0x000fe200000001ff */
[----:B------:R-:W-:Y:S01]  /*0100*/  BSSY.RECONVERGENT B0, `(.L_x_507) ;  /* 0x000001e000007945 */ /* 0x000fe20003800200 */
[----:B---3--:R-:W-:Y:S02]  /*0110*/  IMAD R3, R5, R11, R10 ;  /* 0x0000000b05037224 */ /* 0x008fe400078e020a */
[----:B--2---:R-:W-:-:S06]  /*0120*/  FFMA R4, R0, -R0, 1 ;  /* 0x3f80000000047423 */ /* 0x004fcc0000000800 */
[----:B------:R-:W0:Y:S02]  /*0130*/  MUFU.LG2 R4, R4 ;  /* 0x0000000400047308 */ /* 0x000e240000000c00 */
[C---:B0-----:R-:W-:Y:S01]  /*0140*/  FFMA R7, R4.reuse, R7, 9.4274286155382469587e-09 ;  /* 0x3221f64504077423 */ /* 0x041fe20000000007 */
[----:B------:R-:W-:-:S03]  /*0150*/  FSETP.GEU.AND P0, PT, R4, -8.1999998092651367188, PT ;  /* 0xc10333330400780b */ /* 0x000fc60003f0e000 */
[----:B------:R-:W-:-:S04]  /*0160*/  FFMA R7, -R4, R7, -1.2054752573931182269e-07 ;  /* 0xb4016fda04077423 */ /* 0x000fc80000000107 */
[C---:B------:R-:W-:Y:S02]  /*0170*/  FFMA R9, -R4.reuse, R7, 2.1697005081477982458e-07 ;  /* 0x3468f84604097423 */ /* 0x040fe40000000107 */
[----:B------:R-:W0:Y:S02]  /*0180*/  LDC.64 R6, c[0x0][0x398] ;  /* 0x0000e600ff067b82 */ /* 0x000e240000000a00 */
[----:B------:R-:W-:-:S04]  /*0190*/  FFMA R9, -R4, R9, 8.0621484812581911683e-06 ;  /* 0x370742aa04097423 */ /* 0x000fc80000000109 */
[----:B------:R-:W-:-:S04]  /*01a0*/  FFMA R9, -R4, R9, -3.1675492209615185857e-05 ;  /* 0xb804db4d04097423 */ /* 0x000fc80000000109 */
[----:B------:R-:W-:-:S04]  /*01b0*/  FFMA R9, -R4, R9, -0.00077436311403289437294 ;  /* 0xba4afea104097423 */ /* 0x000fc80000000109 */
[----:B------:R-:W-:-:S04]  /*01c0*/  FFMA R9, -R4, R9, 0.0055465879850089550018 ;  /* 0x3bb5c02704097423 */ /* 0x000fc80000000109 */
[----:B------:R-:W-:-:S04]  /*01d0*/  FFMA R9, -R4, R9, 0.16082023084163665771 ;  /* 0x3e24ae0f04097423 */ /* 0x000fc80000000109 */
[----:B------:R-:W-:Y:S01]  /*01e0*/  FFMA R9, -R4, R9, 0.88622689247131347656 ;  /* 0x3f62dfc404097423 */ /* 0x000fe20000000109 */
[----:B0-----:R-:W-:-:S04]  /*01f0*/  IMAD.WIDE R2, R3, 0x4, R6 ;  /* 0x0000000403027825 */ /* 0x001fc800078e0206 */
        /* <DEDUP_REMOVED lines=14> */
.L_x_508:
[----:B------:R-:W-:Y:S05]  /*02e0*/  BSYNC.RECONVERGENT B0 ;  /* 0x0000000000007941 */ /* 0x000fea0003800200 */
.L_x_507:
[----:B------:R-:W-:Y:S01]  /*02f0*/  STG.E desc[UR4][R2.64], R9 ;  /* 0x0000000902007986 */ /* 0x000fe2000c101904 */
[----:B------:R-:W-:Y:S05]  /*0300*/  EXIT ;  /* 0x000000000000794d */ /* 0x000fea0003800000 */
.L_x_509:
        /* <DEDUP_REMOVED lines=15> */
.L_x_796:


//--------------------- .text.vector_erf          --------------------------
	.section	.text.vector_erf,"ax",@progbits
	.align	128
        .global         vector_erf
        .type           vector_erf,@function
        .size           vector_erf,(.L_x_797 - vector_erf)
        .other          vector_erf,@"STO_CUDA_ENTRY STV_DEFAULT"
vector_erf:
.text.vector_erf:
        /* <DEDUP_REMOVED lines=14> */
[----:B------:R-:W-:Y:S01]  /*00e0*/  HFMA2 R4, -RZ, RZ, 0.61474609375, 16.90625 ;  /* 0x38eb4c3aff047431 */ /* 0x000fe200000001ff */
[----:B------:R-:W-:Y:S01]  /*00f0*/  MOV R6, 0x3aae005b ;  /* 0x3aae005b00067802 */ /* 0x000fe20000000f00 */
[----:B------:R-:W-:Y:S02]  /*0100*/  IMAD.MOV.U32 R7, RZ, RZ, 0x3c09919f ;  /* 0x3c09919fff077424 */ /* 0x000fe400078e00ff */
[----:B------:R-:W-:Y:S02]  /*0110*/  HFMA2 R8, -RZ, RZ, 1.28515625, -179.25 ;  /* 0x3d24d99aff087431 */ /* 0x000fe400000001ff */
        /* <DEDUP_REMOVED lines=8> */
[----:B------:R-:W-:Y:S01]  /*01a0*/  IMAD.MOV.U32 R6, RZ, RZ, 0x3e235519 ;  /* 0x3e235519ff067424 */ /* 0x000fe200078e00ff */
[----:B------:R-:W-:-:S02]  /*01b0*/  MOV R8, 0x3f69b4f9 ;  /* 0x3f69b4f900087802 */ /* 0x000fc40000000f00 */
[C---:B------:R-:W-:Y:S02]  /*01c0*/  FFMA R4, R5.reuse, R4, R7 ;  /* 0x0000000405047223 */ /* 0x040fe40000000007 */
[----:B------:R-:W-:Y:S01]  /*01d0*/  FSEL R7, R6, 0.11284004896879196167, P0 ;  /* 0x3de718af06077808 */ /* 0x000fe20000000000 */
[----:B------:R-:W-:Y:S02]  /*01e0*/  HFMA2 R6, -RZ, RZ, 1.7822265625, 0.000185489654541015625 ;  /* 0x3f210a14ff067431 */ /* 0x000fe400000001ff */
[C---:B------:R-:W-:Y:S01]  /*01f0*/  FFMA R4, R5.reuse, R4, R3 ;  /* 0x0000000405047223 */ /* 0x040fe20000000003 */
[----:B------:R-:W-:Y:S02]  /*0200*/  FSEL R3, R8, -0.37612664699554443359, P0 ;  /* 0xbec093ac08037808 */ /* 0x000fe40000000000 */
[----:B------:R-:W0:Y:S01]  /*0210*/  LDC.64 R8, c[0x0][0x3a0] ;  /* 0x0000e800ff087b82 */ /* 0x000e220000000a00 */
[----:B------:R-:W-:-:S04]  /*0220*/  FFMA R4, R5, R4, R7 ;  /* 0x0000000405047223 */ /* 0x000fc80000000007 */
[C---:B------:R-:W-:Y:S01]  /*0230*/  FFMA R4, R5.reuse, R4, R3 ;  /* 0x0000000405047223 */ /* 0x040fe20000000003 */
[----:B------:R-:W-:Y:S02]  /*0240*/  FSEL R7, R6, 0.12837915122509002686, P0 ;  /* 0x3e0375d306077808 */ /* 0x000fe40000000000 */
[----:B------:R-:W-:-:S03]  /*0250*/  FSEL R3, -R5, R2, P0 ;  /* 0x0000000205037208 */ /* 0x000fc60000000100 */
[----:B------:R-:W-:-:S04]  /*0260*/  FFMA R4, R5, R4, R7 ;  /* 0x0000000405047223 */ /* 0x000fc80000000007 */
[----:B------:R-:W-:Y:S02]  /*0270*/  FFMA R3, R4, R3, R3 ;  /* 0x0000000304037223 */ /* 0x000fe40000000003 */
[----:B------:R-:W1:Y:S02]  /*0280*/  LDC.64 R4, c[0x0][0x398] ;  /* 0x0000e600ff047b82 */ /* 0x000e640000000a00 */
[----:B------:R-:W2:Y:S01]  /*0290*/  @P0 MUFU.EX2 R6, R3 ;  /* 0x0000000300060308 */ /* 0x000ea20000000800 */
[----:B0-----:R-:W-:Y:S02]  /*02a0*/  IMAD R9, R0, R9, R8 ;  /* 0x0000000900097224 */ /* 0x001fe400078e0208 */
[----:B--2---:R-:W-:Y:S02]  /*02b0*/  @P0 FADD R7, -R6, 1 ;  /* 0x3f80000006070421 */ /* 0x004fe40000000100 */
[----:B-1----:R-:W-:-:S03]  /*02c0*/  IMAD.WIDE R4, R9, 0x4, R4 ;  /* 0x0000000409047825 */ /* 0x002fc600078e0204 */
[----:B------:R-:W-:-:S05]  /*02d0*/  @P0 LOP3.LUT R3, R7, 0x80000000, R2, 0xb8, !PT ;  /* 0x8000000007030812 */ /* 0x000fca00078eb802 */
[----:B------:R-:W-:Y:S01]  /*02e0*/  STG.E desc[UR4][R4.64], R3 ;  /* 0x0000000304007986 */ /* 0x000fe2000c101904 */
[----:B------:R-:W-:Y:S05]  /*02f0*/  EXIT ;  /* 0x000000000000794d */ /* 0x000fea0003800000 */
.L_x_510:
        /* <DEDUP_REMOVED lines=16> */
.L_x_797:


//--------------------- .text.vector_atanh        --------------------------
	.section	.text.vector_atanh,"ax",@progbits
	.align	128
        .global         vector_atanh
        .type           vector_atanh,@function
        .size           vector_atanh,(.L_x_798 - vector_atanh)
        .other          vector_atanh,@"STO_CUDA_ENTRY STV_DEFAULT"
vector_atanh:
.text.vector_atanh:
        /* <DEDUP_REMOVED lines=14> */
[----:B------:R-:W-:Y:S02]  /*00e0*/  HFMA2 R10, -RZ, RZ, 1.625, 0 ;  /* 0x3e800000ff0a7431 */ /* 0x000fe400000001ff */
[C---:B--2---:R-:W-:Y:S01]  /*00f0*/  FADD R6, -|R2|.reuse, 1 ;  /* 0x3f80000002067421 */ /* 0x044fe20000000300 */
[----:B------:R-:W-:-:S05]  /*0100*/  FSETP.GT.AND P0, PT, |R2|, 8.50705917302346158658e+37, PT ;  /* 0x7e8000000200780b */ /* 0x000fca0003f04200 */
[----:B------:R-:W0:Y:S02]  /*0110*/  MUFU.RCP R6, R6 ;  /* 0x0000000600067308 */ /* 0x000e240000001000 */
[----:B0-----:R-:W-:Y:S01]  /*0120*/  FADD R3, R6, R6 ;  /* 0x0000000606037221 */ /* 0x001fe20000000000 */
[----:B------:R-:W-:-:S03]  /*0130*/  MOV R6, 0x3d39bf78 ;  /* 0x3d39bf7800067802 */ /* 0x000fc60000000f00 */
[----:B------:R-:W-:-:S05]  /*0140*/  FMUL R3, |R2|, R3 ;  /* 0x0000000302037220 */ /* 0x000fca0000400200 */
[----:B------:R-:W-:-:S04]  /*0150*/  FSEL R3, R3, -2, !P0 ;  /* 0xc000000003037808 */ /* 0x000fc80004000000 */
        /* <DEDUP_REMOVED lines=17> */
[C---:B------:R-:W-:Y:S02]  /*0270*/  FFMA R6, R9.reuse, R4, 0.33333510160446166992 ;  /* 0x3eaaaae609067423 */ /* 0x040fe40000000004 */
[----:B------:R-:W0:Y:S02]  /*0280*/  LDC.64 R4, c[0x0][0x3a0] ;  /* 0x0000e800ff047b82 */ /* 0x000e240000000a00 */
[----:B------:R-:W-:-:S04]  /*0290*/  FFMA R10, R9, R6, -0.5 ;  /* 0xbf000000090a7423 */ /* 0x000fc80000000006 */
[C---:B------:R-:W-:Y:S02]  /*02a0*/  FMUL R10, R9.reuse, R10 ;  /* 0x0000000a090a7220 */ /* 0x040fe40000400000 */
[----:B------:R-:W1:Y:S02]  /*02b0*/  LDC.64 R6, c[0x0][0x398] ;  /* 0x0000e600ff067b82 */ /* 0x000e640000000a00 */
[----:B------:R-:W-:Y:S01]  /*02c0*/  FFMA R9, R9, R10, R9 ;  /* 0x0000000a09097223 */ /* 0x000fe20000000009 */
[----:B------:R-:W-:-:S03]  /*02d0*/  @P0 MOV R10, 0x7f800000 ;  /* 0x7f800000000a0802 */ /* 0x000fc60000000f00 */
[----:B------:R-:W-:Y:S01]  /*02e0*/  FFMA R8, R8, 0.69314718246459960938, R9 ;  /* 0x3f31721808087823 */ /* 0x000fe20000000009 */
[----:B------:R-:W-:Y:S02]  /*02f0*/  HFMA2 R9, -RZ, RZ, 1.75, 0 ;  /* 0x3f000000ff097431 */ /* 0x000fe400000001ff */
[C---:B------:R-:W-:Y:S01]  /*0300*/  @P1 FFMA R8, R3.reuse, R10, +INF ;  /* 0x7f80000003081423 */ /* 0x040fe2000000000a */
[----:B------:R-:W-:-:S04]  /*0310*/  @P0 FSETP.NEU.AND P1, PT, R3, RZ, PT ;  /* 0x000000ff0300020b */ /* 0x000fc80003f2d000 */
[----:B------:R-:W-:Y:S01]  /*0320*/  @P0 FSEL R8, R8, -RZ, P1 ;  /* 0x800000ff08080208 */ /* 0x000fe20000800000 */
[----:B0-----:R-:W-:Y:S01]  /*0330*/  IMAD R5, R0, R5, R4 ;  /* 0x0000000500057224 */ /* 0x001fe200078e0204 */
[----:B------:R-:W-:-:S05]  /*0340*/  LOP3.LUT R3, R9, 0x80000000, R2, 0xb8, !PT ;  /* 0x8000000009037812 */ /* 0x000fca00078eb802 */
[----:B------:R-:W-:Y:S01]  /*0350*/  FMUL R3, R3, R8 ;  /* 0x0000000803037220 */ /* 0x000fe20000400000 */
[----:B-1----:R-:W-:-:S05]  /*0360*/  IMAD.WIDE R6, R5, 0x4, R6 ;  /* 0x0000000405067825 */ /* 0x002fca00078e0206 */
[----:B------:R-:W-:Y:S01]  /*0370*/  STG.E desc[UR4][R6.64], R3 ;  /* 0x0000000306007986 */ /* 0x000fe2000c101904 */
[----:B------:R-:W-:Y:S05]  /*0380*/  EXIT ;  /* 0x000000000000794d */ /* 0x000fea0003800000 */
.L_x_511:
        /* <DEDUP_REMOVED lines=15> */
.L_x_798:


//--------------------- .text.vector_acosh        --------------------------
	.section	.text.vector_acosh,"ax",@progbits
	.align	128
        .global         vector_acosh
        .type           vector_acosh,@function
        .size           vector_acosh,(.L_x_799 - vector_acosh)
        .other          vector_acosh,@"STO_CUDA_ENTRY STV_DEFAULT"
vector_acosh:
.text.vector_acosh:
        /* <DEDUP_REMOVED lines=13> */
[----:B--2---:R-:W-:-:S06]  /*00d0*/  IMAD.WIDE R2, R5, 0x4, R2 ;  /* 0x0000000405027825 */ /* 0x004fcc00078e0202 */
[----:B-1----:R-:W2:Y:S02]  /*00e0*/  LDG.E R2, desc[UR4][R2.64] ;  /* 0x0000000402027981 */ /* 0x002ea4000c1e1900 */
[----:B--2---:R-:W-:-:S04]  /*00f0*/  FFMA R5, R2, R2, -1 ;  /* 0xbf80000002057423 */ /* 0x004fc80000000002 */
[----:B------:R-:W0:Y:S01]  /*0100*/  MUFU.RSQ R4, R5 ;  /* 0x0000000500047308 */ /* 0x000e220000001400 */
[C---:B------:R-:W-:Y:S01]  /*0110*/  FSETP.NEU.AND P1, PT, R5.reuse, RZ, PT ;  /* 0x000000ff0500720b */ /* 0x040fe20003f2d000 */
[----:B0-----:R-:W-:Y:S01]  /*0120*/  FMUL R6, R5, R4 ;  /* 0x0000000405067220 */ /* 0x001fe20000400000 */
[----:B------:R-:W-:Y:S01]  /*0130*/  FMUL R7, R4, 0.5 ;  /* 0x3f00000004077820 */ /* 0x000fe20000400000 */
[----:B------:R-:W-:Y:S02]  /*0140*/  FADD R4, R2, -1 ;  /* 0xbf80000002047421 */ /* 0x000fe40000000000 */
[----:B------:R-:W-:Y:S01]  /*0150*/  FFMA R8, -R6, R6, R5 ;  /* 0x0000000606087223 */ /* 0x000fe20000000105 */
[----:B------:R-:W-:Y:S02]  /*0160*/  HFMA2 R5, -RZ, RZ, 1.625, 0 ;  /* 0x3e800000ff057431 */ /* 0x000fe400000001ff */
[----:B------:R-:W-:Y:S01]  /*0170*/  ISETP.GT.U32.AND P0, PT, R4, 0x4b000000, PT ;  /* 0x4b0000000400780c */ /* 0x000fe20003f04070 */
[----:B------:R-:W-:-:S05]  /*0180*/  FFMA R7, R7, R8, R6 ;  /* 0x0000000807077223 */ /* 0x000fca0000000006 */
        /* <DEDUP_REMOVED lines=9> */
[----:B------:R-:W-:Y:S02]  /*0220*/  IADD3 R3, PT, PT, R7, -R2, RZ ;  /* 0x8000000207037210 */ /* 0x000fe40007ffe0ff */
[----:B------:R-:W-:Y:S01]  /*0230*/  @P1 MOV R6, 0x7f800000 ;  /* 0x7f80000000061802 */ /* 0x000fe20000000f00 */
[----:B------:R-:W-:Y:S01]  /*0240*/  FFMA R4, R4, R5, -1 ;  /* 0xbf80000004047423 */ /* 0x000fe20000000005 */
[----:B------:R-:W-:-:S03]  /*0250*/  MOV R5, 0x3d39bf78 ;  /* 0x3d39bf7800057802 */ /* 0x000fc60000000f00 */
[----:B------:R-:W-:-:S04]  /*0260*/  FADD R4, R3, R4 ;  /* 0x0000000403047221 */ /* 0x000fc80000000000 */
[----:B------:R-:W-:Y:S01]  /*0270*/  FFMA R3, R4, -R5, 0.10546888411045074463 ;  /* 0x3dd8001204037423 */ /* 0x000fe20000000805 */
[----:B------:R-:W-:-:S03]  /*0280*/  I2FP.F32.S32 R5, R2 ;  /* 0x0000000200057245 */ /* 0x000fc60000201400 */
[C---:B------:R-:W-:Y:S02]  /*0290*/  FFMA R3, R4.reuse, R3, -0.13229703903198242188 ;  /* 0xbe0778e004037423 */ /* 0x040fe40000000003 */
[----:B------:R-:W-:Y:S02]  /*02a0*/  FMUL R5, R5, 1.1920928955078125e-07 ;  /* 0x3400000005057820 */ /* 0x000fe40000400000 */
        /* <DEDUP_REMOVED lines=8> */
[----:B------:R-:W-:-:S04]  /*0330*/  FFMA R4, R4, R9, R4 ;  /* 0x0000000904047223 */ /* 0x000fc80000000004 */
[----:B------:R-:W-:Y:S01]  /*0340*/  FFMA R4, R5, 0.69314718246459960938, R4 ;  /* 0x3f31721805047823 */ /* 0x000fe20000000004 */
[C---:B------:R-:W-:Y:S01]  /*0350*/  @P2 FFMA R4, R7.reuse, R6, +INF ;  /* 0x7f80000007042423 */ /* 0x040fe20000000006 */
[----:B------:R-:W-:Y:S01]  /*0360*/  @P1 FSETP.NEU.AND P2, PT, R7, RZ, PT ;  /* 0x000000ff0700120b */ /* 0x000fe20003f4d000 */
[----:B---3--:R-:W-:-:S03]  /*0370*/  IMAD R5, R0, R11, R10 ;  /* 0x0000000b00057224 */ /* 0x008fc600078e020a */
[----:B------:R-:W-:-:S05]  /*0380*/  @P1 FSEL R4, R4, -RZ, P2 ;  /* 0x800000ff04041208 */ /* 0x000fca0001000000 */
[----:B------:R-:W-:Y:S01]  /*0390*/  @P0 FADD R4, R4, 0.69314718246459960938 ;  /* 0x3f31721804040421 */ /* 0x000fe20000000000 */
[----:B0-----:R-:W-:-:S05]  /*03a0*/  IMAD.WIDE R2, R5, 0x4, R2 ;  /* 0x0000000405027825 */ /* 0x001fca00078e0202 */
[----:B------:R-:W-:Y:S01]  /*03b0*/  STG.E desc[UR4][R2.64], R4 ;  /* 0x0000000402007986 */ /* 0x000fe2000c101904 */
[----:B------:R-:W-:Y:S05]  /*03c0*/  EXIT ;  /* 0x000000000000794d */ /* 0x000fea0003800000 */
.L_x_512:
        /* <DEDUP_REMOVED lines=11> */
.L_x_799:


//--------------------- .text.vector_asinh        --------------------------
	.section	.text.vector_asinh,"ax",@progbits
	.align	128
        .global         vector_asinh
        .type           vector_asinh,@function
        .size           vector_asinh,(.L_x_800 - vector_asinh)
        .other          vector_asinh,@"STO_CUDA_ENTRY STV_DEFAULT"
vector_asinh:
.text.vector_asinh:
        /* <DEDUP_REMOVED lines=33> */
[----:B------:R-:W-:Y:S02]  /*0210*/  FFMA R5, R5, R10, -1 ;  /* 0xbf80000005057423 */ /* 0x000fe4000000000a */
[----:B------:R-:W0:Y:S02]  /*0220*/  LDC.64 R10, c[0x0][0x3a0] ;  /* 0x0000e800ff0a7b82 */ /* 0x000e240000000a00 */
        /* <DEDUP_REMOVED lines=15> */
[----:B------:R-:W-:Y:S01]  /*0320*/  @P1 FSETP.NEU.AND P2, PT, R3, RZ, PT ;  /* 0x000000ff0300120b */ /* 0x000fe20003f4d000 */
[----:B0-----:R-:W-:-:S03]  /*0330*/  IMAD R3, R0, R11, R10 ;  /* 0x0000000b00037224 */ /* 0x001fc600078e020a */
[----:B------:R-:W-:-:S05]  /*0340*/  @P1 FSEL R8, R8, -RZ, P2 ;  /* 0x800000ff08081208 */ /* 0x000fca0001000000 */
[----:B------:R-:W-:Y:S01]  /*0350*/  @P0 FADD R8, R8, 0.69314718246459960938 ;  /* 0x3f31721808080421 */ /* 0x000fe20000000000 */
[----:B------:R-:W-:-:S04]  /*0360*/  FSETP.NAN.AND P0, PT, |R2|, |R2|, PT ;  /* 0x400000020200720b */ /* 0x000fc80003f08200 */
[----:B------:R-:W-:Y:S01]  /*0370*/  LOP3.LUT R0, R8, 0x80000000, R2, 0xb8, !PT ;  /* 0x8000000008007812 */ /* 0x000fe200078eb802 */
[----:B-1----:R-:W-:-:S03]  /*0380*/  IMAD.WIDE R2, R3, 0x4, R4 ;  /* 0x0000000403027825 */ /* 0x002fc600078e0204 */
[----:B------:R-:W-:-:S05]  /*0390*/  FSEL R5, R0, R8, !P0 ;  /* 0x0000000800057208 */ /* 0x000fca0004000000 */
[----:B------:R-:W-:Y:S01]  /*03a0*/  STG.E desc[UR4][R2.64], R5 ;  /* 0x0000000502007986 */ /* 0x000fe2000c101904 */
[----:B------:R-:W-:Y:S05]  /*03b0*/  EXIT ;  /* 0x000000000000794d */ /* 0x000fea0003800000 */
.L_x_513:
        /* <DEDUP_REMOVED lines=12> */
.L_x_800:


//--------------------- .text.vector_tanh         --------------------------
	.section	.text.vector_tanh,"ax",@progbits
	.align	128
        .global         vector_tanh
        .type           vector_tanh,@function
        .size           vector_tanh,(.L_x_801 - vector_tanh)
        .other          vector_tanh,@"STO_CUDA_ENTRY STV_DEFAULT"
vector_tanh:
.text.vector_tanh:
        /* <DEDUP_REMOVED lines=16> */
[----:B------:R-:W-:Y:S01]  /*0100*/  MOV R8, 0x3c80f082 ;  /* 0x3c80f08200087802 */ /* 0x000fe20000000f00 */
[----:B------:R-:W-:Y:S02]  /*0110*/  HFMA2 R10, -RZ, RZ, 1.875, 0 ;  /* 0x3f800000ff0a7431 */ /* 0x000fe400000001ff */
[C---:B--2---:R-:W-:Y:S01]  /*0120*/  FMUL R0, |R4|.reuse, 2.8853900432586669922 ;  /* 0x4038aa3b04007820 */ /* 0x044fe20000400200 */
[C---:B------:R-:W-:Y:S01]  /*0130*/  FMUL R9, R4.reuse, R4 ;  /* 0x0000000404097220 */ /* 0x040fe20000400000 */
[C---:B------:R-:W-:Y:S02]  /*0140*/  FSETP.GE.AND P1, PT, |R4|.reuse, 0.60000002384185791016, PT ;  /* 0x3f19999a0400780b */ /* 0x040fe40003f26200 */
[----:B------:R-:W-:Y:S01]  /*0150*/  FSETP.GE.AND P0, PT, |R4|, 9.010913848876953125, PT ;  /* 0x41102cb40400780b */ /* 0x000fe20003f06200 */
[C---:B------:R-:W-:Y:S01]  /*0160*/  FFMA R8, R9.reuse, R8, -0.052303962409496307373 ;  /* 0xbd563cae09087423 */ /* 0x040fe20000000008 */
[----:B------:R-:W1:Y:S02]  /*0170*/  MUFU.EX2 R0, R0 ;  /* 0x0000000000007308 */ /* 0x000e640000000800 */
[----:B-1----:R-:W-:Y:S01]  /*0180*/  FADD R7, R0, 1 ;  /* 0x3f80000000077421 */ /* 0x002fe20000000000 */
[----:B------:R-:W-:-:S04]  /*0190*/  FFMA R0, R9, R8, 0.1331529766321182251 ;  /* 0x3e08594109007423 */ /* 0x000fc80000000008 */
[C---:B------:R-:W-:Y:S01]  /*01a0*/  FFMA R0, R9.reuse, R0, -0.33332768082618713379 ;  /* 0xbeaaa9ed09007423 */ /* 0x040fe20000000000 */
[----:B------:R-:W1:Y:S03]  /*01b0*/  MUFU.RCP R7, R7 ;  /* 0x0000000700077308 */ /* 0x000e660000001000 */
[----:B------:R-:W-:Y:S01]  /*01c0*/  FFMA R9, R9, R0, RZ ;  /* 0x0000000009097223 */ /* 0x000fe200000000ff */
[----:B-1----:R-:W-:Y:S01]  /*01d0*/  FFMA R5, R7, -2, R10 ;  /* 0xc000000007057823 */ /* 0x002fe2000000000a */
[----:B---3--:R-:W-:-:S04]  /*01e0*/  IMAD R7, R6, R13, R12 ;  /* 0x0000000d06077224 */ /* 0x008fc800078e020c */
[----:B------:R-:W-:Y:S01]  /*01f0*/  FSEL R5, R5, 1, !P0 ;  /* 0x3f80000005057808 */ /* 0x000fe20004000000 */
[----:B0-----:R-:W-:-:S03]  /*0200*/  IMAD.WIDE R2, R7, 0x4, R2 ;  /* 0x0000000407027825 */ /* 0x001fc600078e0202 */
[--C-:B------:R-:W-:Y:S01]  /*0210*/  LOP3.LUT R5, R5, 0x80000000, R4.reuse, 0xb8, !PT ;  /* 0x8000000005057812 */ /* 0x100fe200078eb804 */
[----:B------:R-:W-:-:S05]  /*0220*/  @!P1 FFMA R5, R4, R9, R4 ;  /* 0x0000000904059223 */ /* 0x000fca0000000004 */
[----:B------:R-:W-:Y:S01]  /*0230*/  STG.E desc[UR4][R2.64], R5 ;  /* 0x0000000502007986 */ /* 0x000fe2000c101904 */
[----:B------:R-:W-:Y:S05]  /*0240*/  EXIT ;  /* 0x000000000000794d */ /* 0x000fea0003800000 */
.L_x_514:
        /* <DEDUP_REMOVED lines=11> */
.L_x_801:


//--------------------- .text.vector_cosh         --------------------------
	.section	.text.vector_cosh,"ax",@progbits
	.align	128
        .global         vector_cosh
        .type           vector_cosh,@function
        .size           vector_cosh,(.L_x_802 - vector_cosh)
        .other          vector_cosh,@"STO_CUDA_ENTRY STV_DEFAULT"
vector_cosh:
.text.vector_cosh:
        /* <DEDUP_REMOVED lines=14> */
[----:B-1----:R-:W2:Y:S01]  /*00e0*/  LDG.E R2, desc[UR4][R2.64] ;  /* 0x0000000402027981 */ /* 0x002ea2000c1e1900 */
[----:B------:R-:W-:Y:S02]  /*00f0*/  HFMA2 R5, -RZ, RZ, 3.4921875, 0 ;  /* 0x42fc0000ff057431 */ /* 0x000fe400000001ff */
[----:B---3--:R-:W-:Y:S02]  /*0100*/  IMAD R7, R0, R9, R8 ;  /* 0x0000000900077224 */ /* 0x008fe400078e0208 */
        /* <DEDUP_REMOVED lines=19> */
.L_x_515:
        /* <DEDUP_REMOVED lines=12> */
.L_x_802:


//--------------------- .text.vector_sinh         --------------------------
	.section	.text.vector_sinh,"ax",@progbits
	.align	128
        .global         vector_sinh
        .type           vector_sinh,@function
        .size           vector_sinh,(.L_x_803 - vector_sinh)
        .other          vector_sinh,@"STO_CUDA_ENTRY STV_DEFAULT"
vector_sinh:
.text.vector_sinh:
        /* <DEDUP_REMOVED lines=15> */
[----:B------:R-:W-:Y:S01]  /*00f0*/  HFMA2 R3, -RZ, RZ, 3.4921875, 0 ;  /* 0x42fc0000ff037431 */ /* 0x000fe200000001ff */
[----:B------:R-:W-:Y:S01]  /*0100*/  MOV R10, 0x363d0ada ;  /* 0x363d0ada000a7802 */ /* 0x000fe20000000f00 */
        /* <DEDUP_REMOVED lines=22> */
[----:B---3--:R-:W-:-:S04]  /*0270*/  IMAD R5, R0, R13, R12 ;  /* 0x0000000d00057224 */ /* 0x008fc800078e020c */
[----:B------:R-:W-:Y:S01]  /*0280*/  LOP3.LUT R7, R7, 0x80000000, R4, 0xb8, !PT ;  /* 0x8000000007077812 */ /* 0x000fe200078eb804 */
[----:B0-----:R-:W-:-:S04]  /*0290*/  IMAD.WIDE R2, R5, 0x4, R2 ;  /* 0x0000000405027825 */ /* 0x001fc800078e0202 */
[----:B------:R-:W-:-:S05]  /*02a0*/  @!P0 FFMA R7, R4, R9, R4 ;  /* 0x0000000904078223 */ /* 0x000fca0000000004 */
[----:B------:R-:W-:Y:S01]  /*02b0*/  STG.E desc[UR4][R2.64], R7 ;  /* 0x0000000702007986 */ /* 0x000fe2000c101904 */
[----:B------:R-:W-:Y:S05]  /*02c0*/  EXIT ;  /* 0x000000000000794d */ /* 0x000fea0003800000 */
.L_x_516:
        /* <DEDUP_REMOVED lines=11> */
.L_x_803:


//--------------------- .text.vector_atan2        --------------------------
	.section	.text.vector_atan2,"ax",@progbits
	.align	128
        .global         vector_atan2
        .type           vector_atan2,@function
        .size           vector_atan2,(.L_x_657 - vector_atan2)
        .other          vector_atan2,@"STO_CUDA_ENTRY STV_DEFAULT"
vector_atan2:
.text.vector_atan2:
        /* <DEDUP_REMOVED lines=15> */
[----:B---3--:R-:W-:-:S05]  /*00f0*/  IMAD.WIDE R6, R3, 0x4, R6 ;  /* 0x0000000403067825 */ /* 0x008fca00078e0206 */
[----:B-1----:R-:W2:Y:S01]  /*0100*/  LDG.E R4, desc[UR4][R6.64] ;  /* 0x0000000406047981 */ /* 0x002ea2000c1e1900 */
[----:B----4-:R-:W-:-:S05]  /*0110*/  IMAD.WIDE R8, R5, 0x4, R8 ;  /* 0x0000000405087825 */ /* 0x010fca00078e0208 */
        /* <DEDUP_REMOVED lines=14> */
[----:B------:R-:W-:Y:S05]  /*0200*/  CALL.REL.NOINC `($__internal_12_$__cuda_sm3x_div_rn_noftz_f32_slowpath) ;  /* 0x00000000008c7944 */ /* 0x000fea0003c00000 */
[----:B------:R-:W-:-:S07]  /*0210*/  IMAD.MOV.U32 R10, RZ, RZ, R0 ;  /* 0x000000ffff0a7224 */ /* 0x000fce00078e0000 */
.L_x_518:
[----:B------:R-:W-:Y:S05]  /*0220*/  BSYNC.RECONVERGENT B0 ;  /* 0x0000000000007941 */ /* 0x000fea0003800200 */
.L_x_517:
[----:B------:R-:W-:Y:S02]  /*0230*/  IMAD.MOV.U32 R7, RZ, RZ, 0x3b33710b ;  /* 0x3b33710bff077424 */ /* 0x000fe400078e00ff */
[----:B------:R-:W-:Y:S01]  /*0240*/  FMUL R0, R10, R10 ;  /* 0x0000000a0a007220 */ /* 0x000fe20000400000 */
[----:B------:R-:W-:Y:S01]  /*0250*/  IMAD.MOV.U32 R13, RZ, RZ, 0x3f6ee581 ;  /* 0x3f6ee581ff0d7424 */ /* 0x000fe200078e00ff */
[C---:B------:R-:W-:Y:S01]  /*0260*/  ISETP.GE.AND P0, PT, R5.reuse, RZ, PT ;  /* 0x000000ff0500720c */ /* 0x040fe20003f06270 */
[----:B------:R-:W0:Y:S01]  /*0270*/  LDC.64 R8, c[0x0][0x3b0] ;  /* 0x0000ec00ff087b82 */ /* 0x000e220000000a00 */
[----:B------:R-:W-:Y:S01]  /*0280*/  FFMA R7, R0, R7, -0.015681877732276916504 ;  /* 0xbc80774800077423 */ /* 0x000fe20000000007 */
[----:B------:R-:W-:Y:S01]  /*0290*/  FSETP.NEU.AND P3, PT, |R5|, |R4|, PT ;  /* 0x400000040500720b */ /* 0x000fe20003f6d200 */
[----:B------:R-:W-:Y:S01]  /*02a0*/  FADD R5, |R4|, |R5| ;  /* 0x4000000504057221 */ /* 0x000fe20000000200 */
[----:B------:R-:W-:Y:S01]  /*02b0*/  FSETP.NEU.AND P1, PT, R3, RZ, PT ;  /* 0x000000ff0300720b */ /* 0x000fe20003f2d000 */
[----:B------:R-:W-:-:S04]  /*02c0*/  FFMA R7, R0, R7, 0.042200751602649688721 ;  /* 0x3d2cdab200077423 */ /* 0x000fc80000000007 */
[----:B------:R-:W-:-:S04]  /*02d0*/  FFMA R7, R0, R7, -0.074792981147766113281 ;  /* 0xbd992d1000077423 */ /* 0x000fc80000000007 */
[----:B------:R-:W-:-:S04]  /*02e0*/  FFMA R7, R0, R7, 0.10640415549278259277 ;  /* 0x3dd9ea6c00077423 */ /* 0x000fc80000000007 */
[----:B------:R-:W-:-:S04]  /*02f0*/  FFMA R7, R0, R7, -0.14207722246646881104 ;  /* 0xbe117cb100077423 */ /* 0x000fc80000000007 */
[----:B------:R-:W-:Y:S01]  /*0300*/  FFMA R7, R0, R7, 0.19993925094604492188 ;  /* 0x3e4cbce000077423 */ /* 0x000fe20000000007 */
[----:B0-----:R-:W-:-:S03]  /*0310*/  IMAD R9, R2, R9, R8 ;  /* 0x0000000902097224 */ /* 0x001fc600078e0208 */
        /* <DEDUP_REMOVED lines=18> */
        .weak           $__internal_12_$__cuda_sm3x_div_rn_noftz_f32_slowpath
        .type           $__internal_12_$__cuda_sm3x_div_rn_noftz_f32_slowpath,@function
        .size           $__internal_12_$__cuda_sm3x_div_rn_noftz_f32_slowpath,(.L_x_657 - $__internal_12_$__cuda_sm3x_div_rn_noftz_f32_slowpath)
$__internal_12_$__cuda_sm3x_div_rn_noftz_f32_slowpath:
        /* <DEDUP_REMOVED lines=36> */
.L_x_520:
[----:B------:R-:W-:Y:S01]  /*0680*/  LEA R0, R9, 0xc0800000, 0x17 ;  /* 0xc080000009007811 */ /* 0x000fe200078eb8ff */
[----:B------:R-:W-:Y:S01]  /*0690*/  VIADD R8, R8, 0xffffff81 ;  /* 0xffffff8108087836 */ /* 0x000fe20000000000 */
[----:B------:R-:W-:Y:S03]  /*06a0*/  BSSY.RECONVERGENT B2, `(.L_x_525) ;  /* 0x0000035000027945 */ /* 0x000fe60003800200 */
[----:B------:R-:W-:Y:S02]  /*06b0*/  IMAD.IADD R11, R11, 0x1, -R0 ;  /* 0x000000010b0b7824 */ /* 0x000fe400078e0a00 */
[----:B------:R-:W-:Y:S02]  /*06c0*/  IMAD R0, R8, -0x800000, R10 ;  /* 0xff80000008007824 */ /* 0x000fe400078e020a */
        /* <DEDUP_REMOVED lines=24> */
[-CC-:B------:R-:W-:Y:S01]  /*0850*/  FFMA.RZ R7, R17, R13.reuse, R12.reuse ;  /* 0x0000000d11077223 */ /* 0x180fe2000000c00c */
[----:B------:R-:W-:Y:S02]  /*0860*/  VIADD R10, R11, 0x20 ;  /* 0x000000200b0a7836 */ /* 0x000fe40000000000 */
[-CC-:B------:R-:W-:Y:S01]  /*0870*/  FFMA.RM R8, R17, R13.reuse, R12.reuse ;  /* 0x0000000d11087223 */ /* 0x180fe2000000400c */
[----:B------:R-:W-:Y:S02]  /*0880*/  ISETP.NE.AND P3, PT, R11, RZ, PT ;  /* 0x000000ff0b00720c */ /* 0x000fe40003f65270 */
[----:B------:R-:W-:Y:S01]  /*0890*/  LOP3.LUT R9, R7, 0x7fffff, RZ, 0xc0, !PT ;  /* 0x007fffff07097812 */ /* 0x000fe200078ec0ff */
[----:B------:R-:W-:Y:S01]  /*08a0*/  FFMA.RP R7, R17, R13, R12 ;  /* 0x0000000d11077223 */ /* 0x000fe2000000800c */
[----:B------:R-:W-:Y:S01]  /*08b0*/  ISETP.NE.AND P1, PT, R11, RZ, PT ;  /* 0x000000ff0b00720c */ /* 0x000fe20003f25270 */
[----:B------:R-:W-:Y:S01]  /*08c0*/  IMAD.MOV R11, RZ, RZ, -R11 ;  /* 0x000000ffff0b7224 */ /* 0x000fe200078e0a0b */
        /* <DEDUP_REMOVED lines=14> */
.L_x_527:
[----:B------:R-:W-:-:S04]  /*09b0*/  LOP3.LUT R0, R0, 0x80000000, RZ, 0xc0, !PT ;  /* 0x8000000000007812 */ /* 0x000fc800078ec0ff */
[----:B------:R-:W-:Y:S01]  /*09c0*/  LOP3.LUT R0, R0, 0x7f800000, RZ, 0xfc, !PT ;  /* 0x7f80000000007812 */ /* 0x000fe200078efcff */
[----:B------:R-:W-:Y:S06]  /*09d0*/  BRA `(.L_x_528) ;  /* 0x0000000000047947 */ /* 0x000fec0003800000 */
.L_x_526:
[----:B------:R-:W-:-:S07]  /*09e0*/  IMAD R0, R7, 0x800000, R0 ;  /* 0x0080000007007824 */ /* 0x000fce00078e0200 */
.L_x_528:
[----:B------:R-:W-:Y:S05]  /*09f0*/  BSYNC.RECONVERGENT B2 ;  /* 0x0000000000027941 */ /* 0x000fea0003800200 */
.L_x_525:
[----:B------:R-:W-:Y:S05]  /*0a00*/  BRA `(.L_x_529) ;  /* 0x0000000000207947 */ /* 0x000fea0003800000 */
.L_x_524:
[----:B------:R-:W-:-:S04]  /*0a10*/  LOP3.LUT R0, R11, 0x80000000, R10, 0x48, !PT ;  /* 0x800000000b007812 */ /* 0x000fc800078e480a */
[----:B------:R-:W-:Y:S01]  /*0a20*/  LOP3.LUT R0, R0, 0x7f800000, RZ, 0xfc, !PT ;  /* 0x7f80000000007812 */ /* 0x000fe200078efcff */
[----:B------:R-:W-:Y:S06]  /*0a30*/  BRA `(.L_x_529) ;  /* 0x0000000000147947 */ /* 0x000fec0003800000 */
.L_x_523:
[----:B------:R-:W-:Y:S01]  /*0a40*/  LOP3.LUT R0, R11, 0x80000000, R10, 0x48, !PT ;  /* 0x800000000b007812 */ /* 0x000fe200078e480a */
[----:B------:R-:W-:Y:S06]  /*0a50*/  BRA `(.L_x_529) ;  /* 0x00000000000c7947 */ /* 0x000fec0003800000 */
.L_x_522:
[----:B------:R-:W0:Y:S01]  /*0a60*/  MUFU.RSQ R0, -QNAN ;  /* 0xffc0000000007908 */ /* 0x000e220000001400 */
[----:B------:R-:W-:Y:S05]  /*0a70*/  BRA `(.L_x_529) ;  /* 0x0000000000047947 */ /* 0x000fea0003800000 */
.L_x_521:
[----:B------:R-:W-:-:S07]  /*0a80*/  FADD.FTZ R0, R0, R3 ;  /* 0x0000000300007221 */ /* 0x000fce0000010000 */
.L_x_529:
[----:B------:R-:W-:Y:S05]  /*0a90*/  BSYNC.RECONVERGENT B1 ;  /* 0x0000000000017941 */ /* 0x000fea0003800200 */
.L_x_519:
[----:B------:R-:W-:-:S04]  /*0aa0*/  IMAD.MOV.U32 R7, RZ, RZ, 0x0 ;  /* 0x00000000ff077424 */ /* 0x000fc800078e00ff */
[----:B0-----:R-:W-:Y:S05]  /*0ab0*/  RET.REL.NODEC R6 `(vector_atan2) ;  /* 0xfffffff406507950 */ /* 0x001fea0003c3ffff */
.L_x_530:
        /* <DEDUP_REMOVED lines=12> */
.L_x_657:


//--------------------- .text.vector_atan         --------------------------
	.section	.text.vector_atan,"ax",@progbits
	.align	128
        .global         vector_atan
        .type           vector_atan,@function
        .size           vector_atan,(.L_x_805 - vector_atan)
        .other          vector_atan,@"STO_CUDA_ENTRY STV_DEFAULT"
vector_atan:
.text.vector_atan:
        /* <DEDUP_REMOVED lines=11> */
[----:B------:R-:W-:-:S07]  /*00b0*/  HFMA2 R7, -RZ, RZ, 0.890625, -0.00056934356689453125 ;  /* 0x3b2090aaff077431 */ /* 0x000fce00000001ff */
[----:B------:R-:W3:Y:S01]  /*00c0*/  LDC.64 R10, c[0x0][0x3a0] ;  /* 0x0000e800ff0a7b82 */ /* 0x000ee20000000a00 */
[----:B0-----:R-:W-:-:S04]  /*00d0*/  IMAD R5, R0, R5, R4 ;  /* 0x0000000500057224 */ /* 0x001fc800078e0204 */
[----:B--2---:R-:W-:-:S05]  /*00e0*/  IMAD.WIDE R2, R5, 0x4, R2 ;  /* 0x0000000405027825 */ /* 0x004fca00078e0202 */
[----:B-1----:R0:W2:Y:S01]  /*00f0*/  LDG.E R4, desc[UR4][R2.64] ;  /* 0x0000000402047981 */ /* 0x0020a2000c1e1900 */
[----:B------:R-:W-:Y:S01]  /*0100*/  MOV R8, 0x3f6ee581 ;  /* 0x3f6ee58100087802 */ /* 0x000fe20000000f00 */
[----:B0-----:R-:W0:Y:S01]  /*0110*/  LDC.64 R2, c[0x0][0x398] ;  /* 0x0000e600ff027b82 */ /* 0x001e220000000a00 */
[----:B--2---:R-:W1:Y:S01]  /*0120*/  MUFU.RCP R5, |R4| ;  /* 0x4000000400057308 */ /* 0x004e620000001000 */
[----:B------:R-:W-:-:S04]  /*0130*/  FSETP.GT.AND P0, PT, |R4|, 1, PT ;  /* 0x3f8000000400780b */ /* 0x000fc80003f04200 */
[----:B-1----:R-:W-:-:S05]  /*0140*/  FSEL R5, R5, |R4|, P0 ;  /* 0x4000000405057208 */ /* 0x002fca0000000000 */
        /* <DEDUP_REMOVED lines=8> */
[----:B------:R-:W-:Y:S01]  /*01d0*/  FMUL R6, R6, R7 ;  /* 0x0000000706067220 */ /* 0x000fe20000400000 */
[----:B---3--:R-:W-:-:S03]  /*01e0*/  IMAD R7, R0, R11, R10 ;  /* 0x0000000b00077224 */ /* 0x008fc600078e020a */
[----:B------:R-:W-:Y:S01]  /*01f0*/  FFMA R5, R5, R6, R5 ;  /* 0x0000000605057223 */ /* 0x000fe20000000005 */
[----:B0-----:R-:W-:-:S04]  /*0200*/  IMAD.WIDE R2, R7, 0x4, R2 ;  /* 0x0000000407027825 */ /* 0x001fc800078e0202 */
[----:B------:R-:W-:Y:S01]  /*0210*/  @P0 FFMA R5, R8, 1.6832555532455444336, -R5 ;  /* 0x3fd774eb08050823 */ /* 0x000fe20000000805 */
[----:B------:R-:W-:-:S04]  /*0220*/  FSETP.NAN.AND P0, PT, |R4|, |R4|, PT ;  /* 0x400000040400720b */ /* 0x000fc80003f08200 */
[----:B------:R-:W-:-:S04]  /*0230*/  LOP3.LUT R4, R5, 0x80000000, R4, 0xb8, !PT ;  /* 0x8000000005047812 */ /* 0x000fc800078eb804 */
[----:B------:R-:W-:-:S05]  /*0240*/  FSEL R5, R4, R5, !P0 ;  /* 0x0000000504057208 */ /* 0x000fca0004000000 */
[----:B------:R-:W-:Y:S01]  /*0250*/  STG.E desc[UR4][R2.64], R5 ;  /* 0x0000000502007986 */ /* 0x000fe2000c101904 */
[----:B------:R-:W-:Y:S05]  /*0260*/  EXIT ;  /* 0x000000000000794d */ /* 0x000fea0003800000 */
.L_x_531:
        /* <DEDUP_REMOVED lines=9> */
.L_x_805:


//--------------------- .text.vector_acos         --------------------------
	.section	.text.vector_acos,"ax",@progbits
	.align	128
        .global         vector_acos
        .type           vector_acos,@function
        .size           vector_acos,(.L_x_806 - vector_acos)
        .other          vector_acos,@"STO_CUDA_ENTRY STV_DEFAULT"
vector_acos:
.text.vector_acos:
        /* <DEDUP_REMOVED lines=15> */
[----:B------:R-:W-:Y:S02]  /*00f0*/  HFMA2 R5, -RZ, RZ, 1.75, 0 ;  /* 0x3f000000ff057431 */ /* 0x000fe400000001ff */
[----:B------:R-:W-:Y:S01]  /*0100*/  HFMA2 R9, -RZ, RZ, 1.9599609375, 20144 ;  /* 0x3fd774ebff097431 */ /* 0x000fe200000001ff */
[----:B0-----:R-:W-:Y:S02]  /*0110*/  MOV R2, 0x3d10ecef ;  /* 0x3d10ecef00027802 */ /* 0x001fe40000000f00 */
        /* <DEDUP_REMOVED lines=20> */
[----:B---3--:R-:W-:-:S03]  /*0260*/  IMAD R5, R0, R11, R10 ;  /* 0x0000000b00057224 */ /* 0x008fc600078e020a */
[----:B------:R-:W-:-:S05]  /*0270*/  FFMA R7, R7, R6, R7 ;  /* 0x0000000607077223 */ /* 0x000fca0000000007 */
[----:B------:R-:W-:-:S05]  /*0280*/  FSEL R4, R7, -R7, P0 ;  /* 0x8000000707047208 */ /* 0x000fca0000000000 */
[----:B------:R-:W-:Y:S01]  /*0290*/  @!P1 FFMA R7, R9, 0.93318945169448852539, R4 ;  /* 0x3f6ee58109079823 */ /* 0x000fe20000000004 */
[----:B0-----:R-:W-:-:S04]  /*02a0*/  IMAD.WIDE R2, R5, 0x4, R2 ;  /* 0x0000000405027825 */ /* 0x001fc800078e0202 */
[----:B------:R-:W-:-:S05]  /*02b0*/  @P0 FADD R7, R7, R7 ;  /* 0x0000000707070221 */ /* 0x000fca0000000000 */
[----:B------:R-:W-:Y:S01]  /*02c0*/  STG.E desc[UR4][R2.64], R7 ;  /* 0x0000000702007986 */ /* 0x000fe2000c101904 */
[----:B------:R-:W-:Y:S05]  /*02d0*/  EXIT ;  /* 0x000000000000794d */ /* 0x000fea0003800000 */
.L_x_532:
        /* <DEDUP_REMOVED lines=10> */
.L_x_806:


//--------------------- .text.vector_asin         --------------------------
	.section	.text.vector_asin,"ax",@progbits
	.align	128
        .global         vector_asin
        .type           vector_asin,@function
        .size           vector_asin,(.L_x_807 - vector_asin)
        .other          vector_asin,@"STO_CUDA_ENTRY STV_DEFAULT"
vector_asin:
.text.vector_asin:
        /* <DEDUP_REMOVED lines=15> */
[----:B------:R-:W-:Y:S01]  /*00f0*/  HFMA2 R5, -RZ, RZ, 1.75, 0 ;  /* 0x3f000000ff057431 */ /* 0x000fe200000001ff */
[----:B0-----:R-:W-:-:S04]  /*0100*/  MOV R3, 0x3d4dd2f7 ;  /* 0x3d4dd2f700037802 */ /* 0x001fc80000000f00 */
        /* <DEDUP_REMOVED lines=16> */
[----:B------:R-:W-:-:S04]  /*0210*/  FMUL R6, R6, R5 ;  /* 0x0000000506067220 */ /* 0x000fc80000400000 */
[----:B------:R-:W-:Y:S01]  /*0220*/  FFMA R7, R7, R6, R7 ;  /* 0x0000000607077223 */ /* 0x000fe20000000007 */
[----:B------:R-:W-:-:S03]  /*0230*/  HFMA2 R6, -RZ, RZ, 1.9599609375, 20144 ;  /* 0x3fd774ebff067431 */ /* 0x000fc600000001ff */
[----:B------:R-:W-:-:S04]  /*0240*/  FMUL R5, R7, -2 ;  /* 0xc000000007057820 */ /* 0x000fc80000400000 */
[----:B------:R-:W-:Y:S01]  /*0250*/  @P0 FFMA R7, R6, 0.93318945169448852539, R5 ;  /* 0x3f6ee58106070823 */ /* 0x000fe20000000005 */
[----:B---3--:R-:W-:-:S04]  /*0260*/  IMAD R5, R0, R9, R8 ;  /* 0x0000000900057224 */ /* 0x008fc800078e0208 */
[C---:B------:R-:W-:Y:S02]  /*0270*/  FSETP.NAN.AND P0, PT, R7.reuse, R7, PT ;  /* 0x000000070700720b */ /* 0x040fe40003f08000 */
[----:B------:R-:W-:Y:S01]  /*0280*/  LOP3.LUT R4, R7, 0x80000000, R4, 0xb8, !PT ;  /* 0x8000000007047812 */ /* 0x000fe200078eb804 */
[----:B0-----:R-:W-:-:S03]  /*0290*/  IMAD.WIDE R2, R5, 0x4, R2 ;  /* 0x0000000405027825 */ /* 0x001fc600078e0202 */
[----:B------:R-:W-:-:S05]  /*02a0*/  FSEL R7, R4, R7, !P0 ;  /* 0x0000000704077208 */ /* 0x000fca0004000000 */
[----:B------:R-:W-:Y:S01]  /*02b0*/  STG.E desc[UR4][R2.64], R7 ;  /* 0x0000000702007986 */ /* 0x000fe2000c101904 */
[----:B------:R-:W-:Y:S05]  /*02c0*/  EXIT ;  /* 0x000000000000794d */ /* 0x000fea0003800000 */
.L_x_533:
        /* <DEDUP_REMOVED lines=11> */
.L_x_807:


//--------------------- .text.vector_sincos       --------------------------
	.section	.text.vector_sincos,"ax",@progbits
	.align	128
        .global         vector_sincos
        .type           vector_sincos,@function
        .size           vector_sincos,(.L_x_808 - vector_sincos)
        .other          vector_sincos,@"STO_CUDA_ENTRY STV_DEFAULT"
vector_sincos:
.text.vector_sincos:
        /* <DEDUP_REMOVED lines=17> */
[----:B------:R-:W-:Y:S06]  /*0110*/  BSSY.RECONVERGENT B0, `(.L_x_534) ;  /* 0x000006e000007945 */ /* 0x000fec0003800200 */
[----:B------:R-:W1:Y:S01]  /*0120*/  LDC.64 R8, c[0x0][0x3a8] ;  /* 0x0000ea00ff087b82 */ /* 0x000e620000000a00 */
[C---:B---3--:R-:W-:Y:S02]  /*0130*/  IMAD R5, R0.reuse, R15, R14 ;  /* 0x0000000f00057224 */ /* 0x048fe400078e020e */
[----:B0-----:R-:W-:-:S02]  /*0140*/  IMAD R11, R0, R17, R16 ;  /* 0x00000011000b7224 */ /* 0x001fc400078e0210 */
[----:B--2---:R-:W-:-:S04]  /*0150*/  IMAD.WIDE R4, R5, 0x4, R6 ;  /* 0x0000000405047825 */ /* 0x004fc800078e0206 */
[----:B-1----:R-:W-:-:S04]  /*0160*/  IMAD.WIDE R6, R11, 0x4, R8 ;  /* 0x000000040b067825 */ /* 0x002fc800078e0208 */
[C---:B----4-:R-:W-:Y:S01]  /*0170*/  FMUL R3, R2.reuse, 0.63661974668502807617 ;  /* 0x3f22f98302037820 */ /* 0x050fe20000400000 */
        /* <DEDUP_REMOVED lines=18> */
.L_x_536:
        /* <DEDUP_REMOVED lines=62> */
[----:B------:R-:W-:Y:S01]  /*0680*/  SHF.L.W.U32.HI R12, R9, R3, R12 ;  /* 0x00000003090c7219 */ /* 0x000fe20000010e0c */
[----:B------:R-:W-:-:S10]  /*0690*/  @P4 IMAD.MOV.U32 R8, RZ, RZ, R18 ;  /* 0x000000ffff084224 */ /* 0x000fd400078e0012 */
[----:B------:R-:W-:-:S04]  /*06a0*/  @P0 MOV R8, R0 ;  /* 0x0000000000080202 */ /* 0x000fc80000000f00 */
[----:B------:R-:W-:-:S07]  /*06b0*/  SHF.L.W.U32.HI R9, R8, R3, R9 ;  /* 0x0000000308097219 */ /* 0x000fce0000010e09 */
.L_x_538:
[----:B------:R-:W-:Y:S05]  /*06c0*/  BSYNC.RECONVERGENT B1 ;  /* 0x0000000000017941 */ /* 0x000fea0003800200 */
.L_x_537:
        /* <DEDUP_REMOVED lines=18> */
.L_x_535:
[----:B------:R-:W-:Y:S05]  /*07f0*/  BSYNC.RECONVERGENT B0 ;  /* 0x0000000000007941 */ /* 0x000fea0003800200 */
.L_x_534:
[----:B------:R-:W-:Y:S01]  /*0800*/  MOV R2, 0x37cbac00 ;  /* 0x37cbac0000027802 */ /* 0x000fe20000000f00 */
[----:B------:R-:W-:Y:S01]  /*0810*/  FMUL R9, R0, R0 ;  /* 0x0000000000097220 */ /* 0x000fe20000400000 */
[----:B------:R-:W-:Y:S01]  /*0820*/  IMAD.MOV.U32 R8, RZ, RZ, 0x394d4153 ;  /* 0x394d4153ff087424 */ /* 0x000fe200078e00ff */
[----:B------:R-:W-:Y:S02]  /*0830*/  LOP3.LUT R10, R3, 0x1, RZ, 0xc0, !PT ;  /* 0x00000001030a7812 */ /* 0x000fe400078ec0ff */
[C---:B------:R-:W-:Y:S01]  /*0840*/  FFMA R2, R9.reuse, R2, -0.0013887860113754868507 ;  /* 0xbab607ed09027423 */ /* 0x040fe20000000002 */
[C---:B------:R-:W-:Y:S01]  /*0850*/  FFMA R8, R9.reuse, -R8, 0.0083327032625675201416 ;  /* 0x3c0885e409087423 */ /* 0x040fe20000000808 */
[C---:B------:R-:W-:Y:S01]  /*0860*/  FFMA R11, R9.reuse, R0, RZ ;  /* 0x00000000090b7223 */ /* 0x040fe200000000ff */
[----:B------:R-:W-:Y:S01]  /*0870*/  ISETP.NE.U32.AND P0, PT, R10, 0x1, PT ;  /* 0x000000010a00780c */ /* 0x000fe20003f05070 */
[C---:B------:R-:W-:Y:S01]  /*0880*/  FFMA R2, R9.reuse, R2, 0.041666727513074874878 ;  /* 0x3d2aaabb09027423 */ /* 0x040fe20000000002 */
[----:B------:R-:W-:Y:S01]  /*0890*/  FFMA R8, R9, R8, -0.16666662693023681641 ;  /* 0xbe2aaaa809087423 */ /* 0x000fe20000000008 */
[----:B------:R-:W-:-:S02]  /*08a0*/  LOP3.LUT P1, RZ, R3, 0x2, RZ, 0xc0, !PT ;  /* 0x0000000203ff7812 */ /* 0x000fc4000782c0ff */
[----:B------:R-:W-:Y:S01]  /*08b0*/  FFMA R2, R9, R2, -0.4999999701976776123 ;  /* 0xbeffffff09027423 */ /* 0x000fe20000000002 */
        /* <DEDUP_REMOVED lines=11> */
.L_x_539:
        /* <DEDUP_REMOVED lines=9> */
.L_x_808:


//--------------------- .text.vector_tan          --------------------------
	.section	.text.vector_tan,"ax",@progbits
	.align	128
        .global         vector_tan
        .type           vector_tan,@function
        .size           vector_tan,(.L_x_809 - vector_tan)
        .other          vector_tan,@"STO_CUDA_ENTRY STV_DEFAULT"
vector_tan:
.text.vector_tan:
        /* <DEDUP_REMOVED lines=34> */
.L_x_542:
        /* <DEDUP_REMOVED lines=43> */
[--C-:B------:R-:W-:Y:S02]  /*04d0*/  @P1 IMAD.MOV.U32 R4, RZ, RZ, R13.reuse ;  /* 0x000000ffff041224 */ /* 0x100fe400078e000d */
        /* <DEDUP_REMOVED lines=22> */
.L_x_544:
[----:B------:R-:W-:Y:S05]  /*0640*/  BSYNC.RECONVERGENT B1 ;  /* 0x0000000000017941 */ /* 0x000fea0003800200 */
.L_x_543:
        /* <DEDUP_REMOVED lines=18> */
.L_x_541:
[----:B------:R-:W-:Y:S05]  /*0770*/  BSYNC.RECONVERGENT B0 ;  /* 0x0000000000007941 */ /* 0x000fea0003800200 */
.L_x_540:
[----:B------:R-:W-:Y:S02]  /*0780*/  IMAD.MOV.U32 R3, RZ, RZ, 0x3c190000 ;  /* 0x3c190000ff037424 */ /* 0x000fe400078e00ff */
[C---:B------:R-:W-:Y:S01]  /*0790*/  FMUL R4, R6.reuse, R6 ;  /* 0x0000000606047220 */ /* 0x040fe20000400000 */
[----:B------:R-:W-:Y:S01]  /*07a0*/  FSETP.NEU.AND P0, PT, |R6|, 0.00049096695147454738617, PT ;  /* 0x3a00b43c0600780b */ /* 0x000fe20003f0d200 */
[----:B------:R-:W0:Y:S01]  /*07b0*/  LDC.64 R10, c[0x0][0x3a0] ;  /* 0x0000e800ff0a7b82 */ /* 0x000e220000000a00 */
        /* <DEDUP_REMOVED lines=10> */
[----:B0-----:R-:W-:-:S05]  /*0860*/  IMAD R5, R0, R11, R10 ;  /* 0x0000000b00057224 */ /* 0x001fca00078e020a */
[----:B------:R-:W0:Y:S01]  /*0870*/  @!P1 MUFU.RCP R6, -R6 ;  /* 0x8000000600069308 */ /* 0x000e220000001000 */
[----:B-1----:R-:W-:-:S05]  /*0880*/  IMAD.WIDE R2, R5, 0x4, R2 ;  /* 0x0000000405027825 */ /* 0x002fca00078e0202 */
[----:B0-----:R-:W-:Y:S01]  /*0890*/  STG.E desc[UR6][R2.64], R6 ;  /* 0x0000000602007986 */ /* 0x001fe2000c101906 */
[----:B------:R-:W-:Y:S05]  /*08a0*/  EXIT ;  /* 0x000000000000794d */ /* 0x000fea0003800000 */
.L_x_545:
        /* <DEDUP_REMOVED lines=13> */
.L_x_809:


//--------------------- .text.vector_cos          --------------------------
	.section	.text.vector_cos,"ax",@progbits
	.align	128
        .global         vector_cos
        .type           vector_cos,@function
        .size           vector_cos,(.L_x_810 - vector_cos)
        .other          vector_cos,@"STO_CUDA_ENTRY STV_DEFAULT"
vector_cos:
.text.vector_cos:
        /* <DEDUP_REMOVED lines=34> */
.L_x_548:
        /* <DEDUP_REMOVED lines=40> */
[--C-:B------:R-:W-:Y:S01]  /*04a0*/  @P4 IMAD.MOV.U32 R4, RZ, RZ, R10.reuse ;  /* 0x000000ffff044224 */ /* 0x100fe200078e000a */
[----:B------:R-:W-:Y:S01]  /*04b0*/  ISETP.EQ.AND P4, PT, R6, 0x4, PT ;  /* 0x000000040600780c */ /* 0x000fe20003f82270 */
[----:B------:R-:W-:Y:S01]  /*04c0*/  @P2 IMAD.MOV.U32 R5, RZ, RZ, R10 ;  /* 0x000000ffff052224 */ /* 0x000fe200078e000a */
[----:B------:R-:W-:Y:S01]  /*04d0*/  @P2 MOV R4, R12 ;  /* 0x0000000c00042202 */ /* 0x000fe20000000f00 */
[----:B------:R-:W-:Y:S02]  /*04e0*/  @P1 IMAD.MOV.U32 R4, RZ, RZ, R13 ;  /* 0x000000ffff041224 */ /* 0x000fe400078e000d */
[----:B------:R-:W-:-:S02]  /*04f0*/  @P0 IMAD.MOV.U32 R4, RZ, RZ, R14 ;  /* 0x000000ffff040224 */ /* 0x000fc400078e000e */
[----:B------:R-:W-:Y:S02]  /*0500*/  @P1 IMAD.MOV.U32 R5, RZ, RZ, R12 ;  /* 0x000000ffff051224 */ /* 0x000fe400078e000c */
[----:B------:R-:W-:Y:S02]  /*0510*/  @P3 IMAD.MOV.U32 R4, RZ, RZ, R15 ;  /* 0x000000ffff043224 */ /* 0x000fe400078e000f */
[----:B------:R-:W-:Y:S02]  /*0520*/  @P5 IMAD.MOV.U32 R4, RZ, RZ, R11 ;  /* 0x000000ffff045224 */ /* 0x000fe400078e000b */
[----:B------:R-:W-:Y:S01]  /*0530*/  @P0 IMAD.MOV.U32 R5, RZ, RZ, R13 ;  /* 0x000000ffff050224 */ /* 0x000fe200078e000d */
[----:B------:R-:W-:Y:S01]  /*0540*/  @P3 MOV R5, R14 ;  /* 0x0000000e00053202 */ /* 0x000fe20000000f00 */
        /* <DEDUP_REMOVED lines=15> */
.L_x_550:
[----:B------:R-:W-:Y:S05]  /*0640*/  BSYNC.RECONVERGENT B1 ;  /* 0x0000000000017941 */ /* 0x000fea0003800200 */
.L_x_549:
        /* <DEDUP_REMOVED lines=18> */
.L_x_547:
[----:B------:R-:W-:Y:S05]  /*0770*/  BSYNC.RECONVERGENT B0 ;  /* 0x0000000000007941 */ /* 0x000fea0003800200 */
.L_x_546:
[C---:B------:R-:W-:Y:S01]  /*0780*/  LOP3.LUT R4, R3.reuse, 0x1, RZ, 0xc0, !PT ;  /* 0x0000000103047812 */ /* 0x040fe200078ec0ff */
[----:B------:R-:W-:Y:S02]  /*0790*/  IMAD.MOV.U32 R0, RZ, RZ, 0x37cbac00 ;  /* 0x37cbac00ff007424 */ /* 0x000fe400078e00ff */
[----:B------:R-:W-:Y:S01]  /*07a0*/  FMUL R9, R8, R8 ;  /* 0x0000000808097220 */ /* 0x000fe20000400000 */
[----:B------:R-:W0:Y:S01]  /*07b0*/  LDC.64 R6, c[0x0][0x3a0] ;  /* 0x0000e800ff067b82 */ /* 0x000e220000000a00 */
[----:B------:R-:W-:Y:S01]  /*07c0*/  ISETP.NE.U32.AND P0, PT, R4, 0x1, PT ;  /* 0x000000010400780c */ /* 0x000fe20003f05070 */
[----:B------:R-:W-:Y:S02]  /*07d0*/  VIADD R3, R3, 0x1 ;  /* 0x0000000103037836 */ /* 0x000fe40000000000 */
[----:B------:R-:W-:Y:S01]  /*07e0*/  FFMA R0, R9, R0, -0.0013887860113754868507 ;  /* 0xbab607ed09007423 */ /* 0x000fe20000000000 */
[----:B------:R-:W-:Y:S01]  /*07f0*/  MOV R10, 0x3c0885e4 ;  /* 0x3c0885e4000a7802 */ /* 0x000fe20000000f00 */
[----:B------:R-:W-:Y:S01]  /*0800*/  IMAD.MOV.U32 R11, RZ, RZ, 0x3e2aaaa8 ;  /* 0x3e2aaaa8ff0b7424 */ /* 0x000fe200078e00ff */
[----:B------:R-:W-:Y:S01]  /*0810*/  LOP3.LUT P1, RZ, R3, 0x2, RZ, 0xc0, !PT ;  /* 0x0000000203ff7812 */ /* 0x000fe2000782c0ff */
[----:B------:R-:W1:Y:S01]  /*0820*/  LDC.64 R4, c[0x0][0x398] ;  /* 0x0000e600ff047b82 */ /* 0x000e620000000a00 */
[----:B------:R-:W-:-:S02]  /*0830*/  FSEL R0, R0, -0.00019574658654164522886, P0 ;  /* 0xb94d415300007808 */ /* 0x000fc40000000000 */
[----:B------:R-:W-:Y:S02]  /*0840*/  FSEL R10, R10, 0.041666727513074874878, !P0 ;  /* 0x3d2aaabb0a0a7808 */ /* 0x000fe40004000000 */
[----:B------:R-:W-:-:S03]  /*0850*/  FSEL R3, -R11, -0.4999999701976776123, !P0 ;  /* 0xbeffffff0b037808 */ /* 0x000fc60004000100 */
[----:B------:R-:W-:Y:S01]  /*0860*/  FFMA R10, R9, R0, R10 ;  /* 0x00000000090a7223 */ /* 0x000fe2000000000a */
[----:B------:R-:W-:-:S03]  /*0870*/  FSEL R0, R8, 1, !P0 ;  /* 0x3f80000008007808 */ /* 0x000fc60004000000 */
[C---:B------:R-:W-:Y:S02]  /*0880*/  FFMA R3, R9.reuse, R10, R3 ;  /* 0x0000000a09037223 */ /* 0x040fe40000000003 */
[----:B------:R-:W-:Y:S01]  /*0890*/  FFMA R9, R9, R0, RZ ;  /* 0x0000000009097223 */ /* 0x000fe200000000ff */
[----:B0-----:R-:W-:-:S03]  /*08a0*/  IMAD R7, R2, R7, R6 ;  /* 0x0000000702077224 */ /* 0x001fc600078e0206 */
[----:B------:R-:W-:-:S04]  /*08b0*/  FFMA R3, R9, R3, R0 ;  /* 0x0000000309037223 */ /* 0x000fc80000000000 */
[----:B------:R-:W-:Y:S01]  /*08c0*/  @P1 FADD R3, RZ, -R3 ;  /* 0x80000003ff031221 */ /* 0x000fe20000000000 */
[----:B-1----:R-:W-:-:S05]  /*08d0*/  IMAD.WIDE R4, R7, 0x4, R4 ;  /* 0x0000000407047825 */ /* 0x002fca00078e0204 */
[----:B------:R-:W-:Y:S01]  /*08e0*/  STG.E desc[UR6][R4.64], R3 ;  /* 0x0000000304007986 */ /* 0x000fe2000c101906 */
[----:B------:R-:W-:Y:S05]  /*08f0*/  EXIT ;  /* 0x000000000000794d */ /* 0x000fea0003800000 */
.L_x_551:
        /* <DEDUP_REMOVED lines=16> */
.L_x_810:


//--------------------- .text.vector_sin          --------------------------
	.section	.text.vector_sin,"ax",@progbits
	.align	128
        .global         vector_sin
        .type           vector_sin,@function
        .size           vector_sin,(.L_x_811 - vector_sin)
        .other          vector_sin,@"STO_CUDA_ENTRY STV_DEFAULT"
vector_sin:
.text.vector_sin:
        /* <DEDUP_REMOVED lines=34> */
.L_x_554:
        /* <DEDUP_REMOVED lines=66> */
.L_x_556:
[----:B------:R-:W-:Y:S05]  /*0640*/  BSYNC.RECONVERGENT B1 ;  /* 0x0000000000017941 */ /* 0x000fea0003800200 */
.L_x_555:
        /* <DEDUP_REMOVED lines=18> */
.L_x_553:
[----:B------:R-:W-:Y:S05]  /*0770*/  BSYNC.RECONVERGENT B0 ;  /* 0x0000000000007941 */ /* 0x000fea0003800200 */
.L_x_552:
[C---:B------:R-:W-:Y:S01]  /*0780*/  LOP3.LUT R4, R3.reuse, 0x1, RZ, 0xc0, !PT ;  /* 0x0000000103047812 */ /* 0x040fe200078ec0ff */
[----:B------:R-:W-:Y:S01]  /*0790*/  FMUL R9, R8, R8 ;  /* 0x0000000808097220 */ /* 0x000fe20000400000 */
[----:B------:R-:W-:Y:S01]  /*07a0*/  MOV R0, 0x37cbac00 ;  /* 0x37cbac0000007802 */ /* 0x000fe20000000f00 */
[----:B------:R-:W0:Y:S01]  /*07b0*/  LDC.64 R6, c[0x0][0x3a0] ;  /* 0x0000e800ff067b82 */ /* 0x000e220000000a00 */
[----:B------:R-:W-:Y:S01]  /*07c0*/  ISETP.NE.U32.AND P0, PT, R4, 0x1, PT ;  /* 0x000000010400780c */ /* 0x000fe20003f05070 */
[----:B------:R-:W-:Y:S01]  /*07d0*/  IMAD.MOV.U32 R10, RZ, RZ, 0x3d2aaabb ;  /* 0x3d2aaabbff0a7424 */ /* 0x000fe200078e00ff */
[----:B------:R-:W-:Y:S01]  /*07e0*/  LOP3.LUT P1, RZ, R3, 0x2, RZ, 0xc0, !PT ;  /* 0x0000000203ff7812 */ /* 0x000fe2000782c0ff */
[----:B------:R-:W-:Y:S01]  /*07f0*/  FFMA R0, R9, R0, -0.0013887860113754868507 ;  /* 0xbab607ed09007423 */ /* 0x000fe20000000000 */
[----:B------:R-:W-:Y:S02]  /*0800*/  IMAD.MOV.U32 R11, RZ, RZ, 0x3effffff ;  /* 0x3effffffff0b7424 */ /* 0x000fe400078e00ff */
[----:B------:R-:W-:Y:S01]  /*0810*/  FSEL R10, R10, 0.0083327032625675201416, !P0 ;  /* 0x3c0885e40a0a7808 */ /* 0x000fe20004000000 */
[----:B------:R-:W1:Y:S01]  /*0820*/  LDC.64 R4, c[0x0][0x398] ;  /* 0x0000e600ff047b82 */ /* 0x000e620000000a00 */
[----:B------:R-:W-:-:S02]  /*0830*/  FSEL R0, R0, -0.00019574658654164522886, !P0 ;  /* 0xb94d415300007808 */ /* 0x000fc40004000000 */
[----:B------:R-:W-:-:S03]  /*0840*/  FSEL R3, -R11, -0.16666662693023681641, !P0 ;  /* 0xbe2aaaa80b037808 */ /* 0x000fc60004000100 */
[----:B------:R-:W-:Y:S01]  /*0850*/  FFMA R10, R9, R0, R10 ;  /* 0x00000000090a7223 */ /* 0x000fe2000000000a */
[----:B------:R-:W-:-:S03]  /*0860*/  FSEL R0, R8, 1, P0 ;  /* 0x3f80000008007808 */ /* 0x000fc60000000000 */
        /* <DEDUP_REMOVED lines=8> */
.L_x_557:
        /* <DEDUP_REMOVED lines=9> */
.L_x_811:


//--------------------- .text.vector_log10        --------------------------
	.section	.text.vector_log10,"ax",@progbits
	.align	128
        .global         vector_log10
        .type           vector_log10,@function
        .size           vector_log10,(.L_x_812 - vector_log10)
        .other          vector_log10,@"STO_CUDA_ENTRY STV_DEFAULT"
vector_log10:
.text.vector_log10:
        /* <DEDUP_REMOVED lines=14> */
[----:B------:R-:W-:Y:S01]  /*00e0*/  HFMA2 R5, -RZ, RZ, 1.5048828125, 33.21875 ;  /* 0x3e055027ff057431 */ /* 0x000fe200000001ff */
[----:B0-----:R-:W0:Y:S02]  /*00f0*/  LDC.64 R2, c[0x0][0x3a0] ;  /* 0x0000e800ff027b82 */ /* 0x001e240000000a00 */
[----:B0-----:R-:W-:Y:S01]  /*0100*/  IMAD R3, R0, R3, R2 ;  /* 0x0000000300037224 */ /* 0x001fe200078e0202 */
        /* <DEDUP_REMOVED lines=14> */
[C---:B------:R-:W-:Y:S02]  /*01f0*/  FFMA R7, R10.reuse, R5, 0.33333182334899902344 ;  /* 0x3eaaaa780a077423 */ /* 0x040fe40000000005 */
[----:B------:R-:W0:Y:S02]  /*0200*/  LDC.64 R4, c[0x0][0x398] ;  /* 0x0000e600ff047b82 */ /* 0x000e240000000a00 */
[----:B------:R-:W-:Y:S01]  /*0210*/  FFMA R11, R10, R7, -0.5 ;  /* 0xbf0000000a0b7423 */ /* 0x000fe20000000007 */
[----:B------:R-:W-:Y:S02]  /*0220*/  FSEL R7, RZ, -23, P0 ;  /* 0xc1b80000ff077808 */ /* 0x000fe40000000000 */
[----:B------:R-:W-:Y:S01]  /*0230*/  ISETP.GT.U32.AND P0, PT, R6, 0x7f7fffff, PT ;  /* 0x7f7fffff0600780c */ /* 0x000fe20003f04070 */
[----:B------:R-:W-:Y:S02]  /*0240*/  FMUL R11, R10, R11 ;  /* 0x0000000b0a0b7220 */ /* 0x000fe40000400000 */
[----:B------:R-:W-:-:S02]  /*0250*/  FFMA R7, R8, 1.1920928955078125e-07, R7 ;  /* 0x3400000008077823 */ /* 0x000fc40000000007 */
[----:B------:R-:W-:-:S04]  /*0260*/  FFMA R10, R10, R11, R10 ;  /* 0x0000000b0a0a7223 */ /* 0x000fc8000000000a */
[----:B------:R-:W-:-:S04]  /*0270*/  FFMA R7, R7, 0.69314718246459960938, R10 ;  /* 0x3f31721807077823 */ /* 0x000fc8000000000a */
[C---:B------:R-:W-:Y:S01]  /*0280*/  @P0 FFMA R7, R6.reuse, R9, +INF ;  /* 0x7f80000006070423 */ /* 0x040fe20000000009 */
[----:B------:R-:W-:-:S03]  /*0290*/  FSETP.NEU.AND P0, PT, R6, RZ, PT ;  /* 0x000000ff0600720b */ /* 0x000fc60003f0d000 */
[----:B------:R-:W-:Y:S01]  /*02a0*/  FMUL R7, R7, 0.43429449200630187988 ;  /* 0x3ede5bd907077820 */ /* 0x000fe20000400000 */
[----:B0-----:R-:W-:-:S04]  /*02b0*/  IMAD.WIDE R4, R3, 0x4, R4 ;  /* 0x0000000403047825 */ /* 0x001fc800078e0204 */
[----:B------:R-:W-:-:S05]  /*02c0*/  FSEL R7, R7, -INF , P0 ;  /* 0xff80000007077808 */ /* 0x000fca0000000000 */
[----:B------:R-:W-:Y:S01]  /*02d0*/  STG.E desc[UR4][R4.64], R7 ;  /* 0x0000000704007986 */ /* 0x000fe2000c101904 */
[----:B------:R-:W-:Y:S05]  /*02e0*/  EXIT ;  /* 0x000000000000794d */ /* 0x000fea0003800000 */
.L_x_558:
        /* <DEDUP_REMOVED lines=9> */
.L_x_812:


//--------------------- .text.vector_log          --------------------------
	.section	.text.vector_log,"ax",@progbits
	.align	128
        .global         vector_log
        .type           vector_log,@function
        .size           vector_log,(.L_x_813 - vector_log)
        .other          vector_log,@"STO_CUDA_ENTRY STV_DEFAULT"
vector_log:
.text.vector_log:
        /* <DEDUP_REMOVED lines=31> */
[----:B------:R-:W0:Y:S02]  /*01f0*/  LDC.64 R4, c[0x0][0x398] ;  /* 0x0000e600ff047b82 */ /* 0x000e240000000a00 */
        /* <DEDUP_REMOVED lines=8> */
[C---:B------:R-:W-:Y:S01]  /*0280*/  @P0 FFMA R7, R6.reuse, R9, +INF ;  /* 0x7f80000006070423 */ /* 0x040fe20000000009 */
[----:B------:R-:W-:Y:S01]  /*0290*/  FSETP.NEU.AND P0, PT, R6, RZ, PT ;  /* 0x000000ff0600720b */ /* 0x000fe20003f0d000 */
[----:B0-----:R-:W-:-:S03]  /*02a0*/  IMAD.WIDE R4, R3, 0x4, R4 ;  /* 0x0000000403047825 */ /* 0x001fc600078e0204 */
[----:B------:R-:W-:-:S05]  /*02b0*/  FSEL R7, R7, -INF , P0 ;  /* 0xff80000007077808 */ /* 0x000fca0000000000 */
[----:B------:R-:W-:Y:S01]  /*02c0*/  STG.E desc[UR4][R4.64], R7 ;  /* 0x0000000704007986 */ /* 0x000fe2000c101904 */
[----:B------:R-:W-:Y:S05]  /*02d0*/  EXIT ;  /* 0x000000000000794d */ /* 0x000fea0003800000 */
.L_x_559:
        /* <DEDUP_REMOVED lines=10> */
.L_x_813:


//--------------------- .text.vector_expm1        --------------------------
	.section	.text.vector_expm1,"ax",@progbits
	.align	128
        .global         vector_expm1
        .type           vector_expm1,@function
        .size           vector_expm1,(.L_x_814 - vector_expm1)
        .other          vector_expm1,@"STO_CUDA_ENTRY STV_DEFAULT"
vector_expm1:
.text.vector_expm1:
        /* <DEDUP_REMOVED lines=11> */
[----:B------:R-:W-:-:S07]  /*00b0*/  HFMA2 R11, -RZ, RZ, 0.83837890625, -4044 ;  /* 0x3ab5ebe6ff0b7431 */ /* 0x000fce00000001ff */
[----:B------:R-:W3:Y:S01]  /*00c0*/  LDC.64 R12, c[0x0][0x3a0] ;  /* 0x0000e800ff0c7b82 */ /* 0x000ee20000000a00 */
[----:B0-----:R-:W-:-:S04]  /*00d0*/  IMAD R5, R0, R5, R4 ;  /* 0x0000000500057224 */ /* 0x001fc800078e0204 */
[----:B--2---:R-:W-:-:S05]  /*00e0*/  IMAD.WIDE R2, R5, 0x4, R2 ;  /* 0x0000000405027825 */ /* 0x004fca00078e0202 */
[----:B-1----:R-:W2:Y:S02]  /*00f0*/  LDG.E R4, desc[UR4][R2.64] ;  /* 0x0000000402047981 */ /* 0x002ea4000c1e1900 */
[C---:B--2---:R-:W-:Y:S01]  /*0100*/  FMUL R5, R4.reuse, 1.4426950216293334961 ;  /* 0x3fb8aa3b04057820 */ /* 0x044fe20000400000 */
[----:B------:R-:W-:-:S05]  /*0110*/  FSETP.GEU.AND P0, PT, |R4|, 0.40999999642372131348, PT ;  /* 0x3ed1eb850400780b */ /* 0x000fca0003f0e200 */
[----:B------:R-:W0:Y:S02]  /*0120*/  FRND R5, R5 ;  /* 0x0000000500057307 */ /* 0x000e240000201000 */
[----:B0-----:R-:W-:-:S04]  /*0130*/  FSEL R7, R5, RZ, P0 ;  /* 0x000000ff05077208 */ /* 0x001fc80000000000 */
[C---:B------:R-:W-:Y:S01]  /*0140*/  FSETP.NEU.AND P1, PT, R7.reuse, 128, PT ;  /* 0x430000000700780b */ /* 0x040fe20003f2d000 */
[----:B------:R-:W-:-:S03]  /*0150*/  FFMA R6, R7, -0.693145751953125, R4 ;  /* 0xbf31720007067823 */ /* 0x000fc60000000004 */
[C---:B------:R-:W-:Y:S01]  /*0160*/  FSEL R8, R7.reuse, 127, P1 ;  /* 0x42fe000007087808 */ /* 0x040fe20000800000 */
[----:B------:R-:W-:Y:S01]  /*0170*/  FFMA R6, R7, -1.428606765330187045e-06, R6 ;  /* 0xb5bfbe8e07067823 */ /* 0x000fe20000000006 */
[----:B---3--:R-:W-:Y:S02]  /*0180*/  IMAD R7, R0, R13, R12 ;  /* 0x0000000d00077224 */ /* 0x008fe400078e020c */
[C---:B------:R-:W-:Y:S01]  /*0190*/  FSETP.GEU.AND P0, PT, R8.reuse, -126, PT ;  /* 0xc2fc00000800780b */ /* 0x040fe20003f0e000 */
[----:B------:R-:W-:Y:S01]  /*01a0*/  FMUL R9, R8, 0.5 ;  /* 0x3f00000008097820 */ /* 0x000fe20000400000 */
        /* <DEDUP_REMOVED lines=13> */
[----:B------:R-:W-:-:S04]  /*0280*/  FFMA R5, R5, R10, R6 ;  /* 0x0000000a05057223 */ /* 0x000fc80000000006 */
        /* <DEDUP_REMOVED lines=8> */
.L_x_560:
        /* <DEDUP_REMOVED lines=15> */
.L_x_814:


//--------------------- .text.vector_exp          --------------------------
	.section	.text.vector_exp,"ax",@progbits
	.align	128
        .global         vector_exp
        .type           vector_exp,@function
        .size           vector_exp,(.L_x_815 - vector_exp)
        .other          vector_exp,@"STO_CUDA_ENTRY STV_DEFAULT"
vector_exp:
.text.vector_exp:
        /* <DEDUP_REMOVED lines=11> */
[----:B------:R-:W-:-:S07]  /*00b0*/  MOV R7, 0x437c0000 ;  /* 0x437c000000077802 */ /* 0x000fce0000000f00 */
[----:B------:R-:W3:Y:S01]  /*00c0*/  LDC.64 R8, c[0x0][0x3a0] ;  /* 0x0000e800ff087b82 */ /* 0x000ee20000000a00 */
[----:B0-----:R-:W-:-:S04]  /*00d0*/  IMAD R5, R0, R5, R4 ;  /* 0x0000000500057224 */ /* 0x001fc800078e0204 */
[----:B--2---:R-:W-:-:S06]  /*00e0*/  IMAD.WIDE R2, R5, 0x4, R2 ;  /* 0x0000000405027825 */ /* 0x004fcc00078e0202 */
[----:B-1----:R3:W2:Y:S01]  /*00f0*/  LDG.E R2, desc[UR4][R2.64] ;  /* 0x0000000402027981 */ /* 0x0026a2000c1e1900 */
[----:B------:R-:W-:Y:S02]  /*0100*/  HFMA2 R5, -RZ, RZ, 0.96630859375, -0.0022525787353515625 ;  /* 0x3bbb989dff057431 */ /* 0x000fe400000001ff */
[----:B---3--:R-:W-:-:S03]  /*0110*/  IMAD R3, R0, R9, R8 ;  /* 0x0000000900037224 */ /* 0x008fc600078e0208 */
        /* <DEDUP_REMOVED lines=12> */
.L_x_561:
        /* <DEDUP_REMOVED lines=10> */
.L_x_815:


//--------------------- .text.vector_hypot        --------------------------
	.section	.text.vector_hypot,"ax",@progbits
	.align	128
        .global         vector_hypot
        .type           vector_hypot,@function
        .size           vector_hypot,(.L_x_658 - vector_hypot)
        .other          vector_hypot,@"STO_CUDA_ENTRY STV_DEFAULT"
vector_hypot:
.text.vector_hypot:
        /* <DEDUP_REMOVED lines=15> */
[----:B---3--:R-:W-:-:S06]  /*00f0*/  IMAD.WIDE R6, R3, 0x4, R6 ;  /* 0x0000000403067825 */ /* 0x008fcc00078e0206 */
[----:B-1----:R-:W2:Y:S01]  /*0100*/  LDG.E R6, desc[UR4][R6.64] ;  /* 0x0000000406067981 */ /* 0x002ea2000c1e1900 */
[----:B----4-:R-:W-:-:S06]  /*0110*/  IMAD.WIDE R8, R5, 0x4, R8 ;  /* 0x0000000405087825 */ /* 0x010fcc00078e0208 */
[----:B------:R-:W3:Y:S01]  /*0120*/  LDG.E R8, desc[UR4][R8.64] ;  /* 0x0000000408087981 */ /* 0x000ee2000c1e1900 */
[----:B------:R-:W-:Y:S01]  /*0130*/  BSSY.RECONVERGENT B0, `(.L_x_562) ;  /* 0x0000016000007945 */ /* 0x000fe20003800200 */
[----:B--2---:R-:W-:Y:S01]  /*0140*/  FADD R4, |R6|, -RZ ;  /* 0x800000ff06047221 */ /* 0x004fe20000000200 */
[----:B---3--:R-:W-:-:S05]  /*0150*/  FADD R11, |R8|, -RZ ;  /* 0x800000ff080b7221 */ /* 0x008fca0000000200 */
[----:B------:R-:W-:-:S04]  /*0160*/  VIMNMX R3, PT, PT, R4, R11, !PT ;  /* 0x0000000b04037248 */ /* 0x000fc80007fe0100 */
[----:B------:R-:W-:Y:S02]  /*0170*/  LOP3.LUT R5, R3, 0xfe000000, RZ, 0xc0, !PT ;  /* 0xfe00000003057812 */ /* 0x000fe400078ec0ff */
[----:B------:R-:W-:Y:S02]  /*0180*/  VIMNMX R4, PT, PT, R4, R11, PT ;  /* 0x0000000b04047248 */ /* 0x000fe40003fe0100 */
[----:B------:R-:W-:-:S05]  /*0190*/  LOP3.LUT R0, R5, 0x7e800000, RZ, 0x3c, !PT ;  /* 0x7e80000005007812 */ /* 0x000fca00078e3cff */
[-C--:B------:R-:W-:Y:S01]  /*01a0*/  FMUL R10, R4, R0.reuse ;  /* 0x00000000040a7220 */ /* 0x080fe20000400000 */
[----:B------:R-:W-:-:S03]  /*01b0*/  FMUL R0, R3, R0 ;  /* 0x0000000003007220 */ /* 0x000fc60000400000 */
[----:B------:R-:W-:-:S04]  /*01c0*/  FMUL R11, R10, R10 ;  /* 0x0000000a0a0b7220 */ /* 0x000fc80000400000 */
[----:B------:R-:W-:-:S05]  /*01d0*/  FFMA R0, R0, R0, R11 ;  /* 0x0000000000007223 */ /* 0x000fca000000000b */
[----:B------:R-:W-:Y:S01]  /*01e0*/  IADD3 R6, PT, PT, R0, -0xd000000, RZ ;  /* 0xf300000000067810 */ /* 0x000fe20007ffe0ff */
[----:B------:R0:W1:Y:S03]  /*01f0*/  MUFU.RSQ R7, R0 ;  /* 0x0000000000077308 */ /* 0x0000660000001400 */
[----:B------:R-:W-:-:S13]  /*0200*/  ISETP.GT.U32.AND P0, PT, R6, 0x727fffff, PT ;  /* 0x727fffff0600780c */ /* 0x000fda0003f04070 */
[----:B0-----:R-:W-:Y:S05]  /*0210*/  @!P0 BRA `(.L_x_563) ;  /* 0x00000000000c8947 */ /* 0x001fea0003800000 */
[----:B------:R-:W-:-:S07]  /*0220*/  MOV R11, 0x240 ;  /* 0x00000240000b7802 */ /* 0x000fce0000000f00 */
[----:B-1----:R-:W-:Y:S05]  /*0230*/  CALL.REL.NOINC `($__internal_13_$__cuda_sm20_sqrt_rn_f32_slowpath) ;  /* 0x0000000000447944 */ /* 0x002fea0003c00000 */
[----:B------:R-:W-:Y:S05]  /*0240*/  BRA `(.L_x_564) ;  /* 0x0000000000107947 */ /* 0x000fea0003800000 */
.L_x_563:
[----:B-1----:R-:W-:Y:S01]  /*0250*/  FMUL.FTZ R9, R0, R7 ;  /* 0x0000000700097220 */ /* 0x002fe20000410000 */
[----:B------:R-:W-:-:S03]  /*0260*/  FMUL.FTZ R7, R7, 0.5 ;  /* 0x3f00000007077820 */ /* 0x000fc60000410000 */
[----:B------:R-:W-:-:S04]  /*0270*/  FFMA R0, -R9, R9, R0 ;  /* 0x0000000909007223 */ /* 0x000fc80000000100 */
[----:B------:R-:W-:-:S07]  /*0280*/  FFMA R0, R0, R7, R9 ;  /* 0x0000000700007223 */ /* 0x000fce0000000009 */
.L_x_564:
[----:B------:R-:W-:Y:S05]  /*0290*/  BSYNC.RECONVERGENT B0 ;  /* 0x0000000000007941 */ /* 0x000fea0003800200 */
.L_x_562:
[----:B------:R-:W0:Y:S01]  /*02a0*/  LDC.64 R8, c[0x0][0x3b0] ;  /* 0x0000ec00ff087b82 */ /* 0x000e220000000a00 */
[----:B------:R-:W-:Y:S02]  /*02b0*/  FSETP.NEU.AND P0, PT, R4, RZ, PT ;  /* 0x000000ff0400720b */ /* 0x000fe40003f0d000 */
[----:B------:R-:W-:-:S05]  /*02c0*/  LOP3.LUT R5, R5, 0x800000, RZ, 0xfc, !PT ;  /* 0x0080000005057812 */ /* 0x000fca00078efcff */
[----:B------:R-:W1:Y:S06]  /*02d0*/  LDC.64 R6, c[0x0][0x3a8] ;  /* 0x0000ea00ff067b82 */ /* 0x000e6c0000000a00 */
[----:B------:R-:W-:Y:S01]  /*02e0*/  @P0 FMUL R3, R5, R0 ;  /* 0x0000000005030220 */ /* 0x000fe20000400000 */
[----:B------:R-:W-:-:S04]  /*02f0*/  FSETP.NEU.AND P0, PT, R4, +INF , PT ;  /* 0x7f8000000400780b */ /* 0x000fc80003f0d000 */
[----:B------:R-:W-:Y:S01]  /*0300*/  FSEL R3, R3, +INF , P0 ;  /* 0x7f80000003037808 */ /* 0x000fe20000000000 */
[----:B0-----:R-:W-:-:S04]  /*0310*/  IMAD R5, R2, R9, R8 ;  /* 0x0000000902057224 */ /* 0x001fc800078e0208 */
[----:B-1----:R-:W-:-:S05]  /*0320*/  IMAD.WIDE R4, R5, 0x4, R6 ;  /* 0x0000000405047825 */ /* 0x002fca00078e0206 */
[----:B------:R-:W-:Y:S01]  /*0330*/  STG.E desc[UR4][R4.64], R3 ;  /* 0x0000000304007986 */ /* 0x000fe2000c101904 */
[----:B------:R-:W-:Y:S05]  /*0340*/  EXIT ;  /* 0x000000000000794d */ /* 0x000fea0003800000 */
        .weak           $__internal_13_$__cuda_sm20_sqrt_rn_f32_slowpath
        .type           $__internal_13_$__cuda_sm20_sqrt_rn_f32_slowpath,@function
        .size           $__internal_13_$__cuda_sm20_sqrt_rn_f32_slowpath,(.L_x_658 - $__internal_13_$__cuda_sm20_sqrt_rn_f32_slowpath)
$__internal_13_$__cuda_sm20_sqrt_rn_f32_slowpath:
        /* <DEDUP_REMOVED lines=19> */
.L_x_565:
[----:B------:R-:W-:Y:S01]  /*0480*/  HFMA2 R7, -RZ, RZ, 0, 0 ;  /* 0x00000000ff077431 */ /* 0x000fe200000001ff */
[----:B------:R-:W-:Y:S02]  /*0490*/  MOV R0, R6 ;  /* 0x0000000600007202 */ /* 0x000fe40000000f00 */
[----:B------:R-:W-:-:S04]  /*04a0*/  MOV R6, R11 ;  /* 0x0000000b00067202 */ /* 0x000fc80000000f00 */
[----:B------:R-:W-:Y:S05]  /*04b0*/  RET.REL.NODEC R6 `(vector_hypot) ;  /* 0xfffffff806d07950 */ /* 0x000fea0003c3ffff */
.L_x_566:
        /* <DEDUP_REMOVED lines=12> */
.L_x_658:


//--------------------- .text.vector_powx         --------------------------
	.section	.text.vector_powx,"ax",@progbits
	.align	128
        .global         vector_powx
        .type           vector_powx,@function
        .size           vector_powx,(.L_x_817 - vector_powx)
        .other          vector_powx,@"STO_CUDA_ENTRY STV_DEFAULT"
vector_powx:
.text.vector_powx:
        /* <DEDUP_REMOVED lines=38> */
[----:B------:R-:W0:Y:S02]  /*0260*/  LDC R3, c[0x0][0x398] ;  /* 0x0000e600ff037b82 */ /* 0x000e240000000800 */
[----:B------:R-:W-:Y:S01]  /*0270*/  FMUL R5, R6, R5 ;  /* 0x0000000506057220 */ /* 0x000fe20000400000 */
[----:B------:R-:W-:Y:S01]  /*0280*/  FFMA R6, R8, 1.4426950216293334961, R9 ;  /* 0x3fb8aa3b08067823 */ /* 0x000fe20000000009 */
[----:B------:R-:W-:-:S03]  /*0290*/  FFMA R7, R4, R7, 0.12022458761930465698 ;  /* 0x3df6384f04077423 */ /* 0x000fc60000000007 */
[----:B------:R-:W-:Y:S01]  /*02a0*/  FFMA R9, R5, 1.4426950216293334961, R6 ;  /* 0x3fb8aa3b05097823 */ /* 0x000fe20000000006 */
[----:B------:R-:W-:-:S03]  /*02b0*/  FMUL R7, R4, R7 ;  /* 0x0000000704077220 */ /* 0x000fc60000400000 */
[----:B------:R-:W-:Y:S01]  /*02c0*/  FFMA R4, R8, 1.9251366722983220825e-08, R9 ;  /* 0x32a55e3408047823 */ /* 0x000fe20000000009 */
[----:B------:R-:W-:Y:S01]  /*02d0*/  FMUL R6, R7, 3 ;  /* 0x4040000007067820 */ /* 0x000fe20000400000 */
[----:B------:R-:W-:-:S03]  /*02e0*/  MOV R9, 0x391fcb8e ;  /* 0x391fcb8e00097802 */ /* 0x000fc60000000f00 */
        /* <DEDUP_REMOVED lines=58> */
.L_x_568:
[----:B------:R-:W-:Y:S05]  /*0690*/  BSYNC.RECONVERGENT B0 ;  /* 0x0000000000007941 */ /* 0x000fea0003800200 */
.L_x_567:
[----:B------:R-:W0:Y:S08]  /*06a0*/  LDC.64 R6, c[0x0][0x3a8] ;  /* 0x0000ea00ff067b82 */ /* 0x000e300000000a00 */
[----:B------:R-:W1:Y:S01]  /*06b0*/  LDC.64 R2, c[0x0][0x3a0] ;  /* 0x0000e800ff027b82 */ /* 0x000e620000000a00 */
[----:B0-----:R-:W-:-:S04]  /*06c0*/  IMAD R7, R0, R7, R6 ;  /* 0x0000000700077224 */ /* 0x001fc800078e0206 */
[----:B-1----:R-:W-:-:S05]  /*06d0*/  IMAD.WIDE R2, R7, 0x4, R2 ;  /* 0x0000000407027825 */ /* 0x002fca00078e0202 */
[----:B------:R-:W-:Y:S01]  /*06e0*/  STG.E desc[UR4][R2.64], R5 ;  /* 0x0000000502007986 */ /* 0x000fe2000c101904 */
[----:B------:R-:W-:Y:S05]  /*06f0*/  EXIT ;  /* 0x000000000000794d */ /* 0x000fea0003800000 */
.L_x_569:
        /* <DEDUP_REMOVED lines=16> */
.L_x_817:


//--------------------- .text.vector_pow          --------------------------
	.section	.text.vector_pow,"ax",@progbits
	.align	128
        .global         vector_pow
        .type           vector_pow,@function
        .size           vector_pow,(.L_x_818 - vector_pow)
        .other          vector_pow,@"STO_CUDA_ENTRY STV_DEFAULT"
vector_pow:
.text.vector_pow:
        /* <DEDUP_REMOVED lines=14> */
[----:B--2---:R-:W-:-:S05]  /*00e0*/  IMAD.WIDE R4, R3, 0x4, R4 ;  /* 0x0000000403047825 */ /* 0x004fca00078e0204 */
[----:B-1----:R-:W2:Y:S01]  /*00f0*/  LDG.E R2, desc[UR4][R4.64] ;  /* 0x0000000404027981 */ /* 0x002ea2000c1e1900 */
[----:B---3--:R-:W-:-:S04]  /*0100*/  IMAD R3, R0, R9, R8 ;  /* 0x0000000900037224 */ /* 0x008fc800078e0208 */
[----:B0-----:R-:W-:-:S05]  /*0110*/  IMAD.WIDE R6, R3, 0x4, R6 ;  /* 0x0000000403067825 */ /* 0x001fca00078e0206 */
[----:B------:R0:W3:Y:S01]  /*0120*/  LDG.E R3, desc[UR4][R6.64] ;  /* 0x0000000406037981 */ /* 0x0000e2000c1e1900 */
        /* <DEDUP_REMOVED lines=8> */
[----:B------:R-:W-:Y:S01]  /*01b0*/  I2FP.F32.S32 R5, R8 ;  /* 0x0000000800057245 */ /* 0x000fe20000201400 */
[----:B------:R-:W-:Y:S02]  /*01c0*/  HFMA2 R8, -RZ, RZ, 0.771484375, 0.21533203125 ;  /* 0x3a2c32e4ff087431 */ /* 0x000fe400000001ff */
[C---:B------:R-:W-:Y:S01]  /*01d0*/  FADD R10, R9.reuse, 1 ;  /* 0x3f800000090a7421 */ /* 0x040fe20000000000 */
[----:B------:R-:W-:Y:S01]  /*01e0*/  FADD R9, R9, -1 ;  /* 0xbf80000009097421 */ /* 0x000fe20000000000 */
[----:B------:R-:W-:-:S03]  /*01f0*/  FFMA R4, R5, 1.1920928955078125e-07, R4 ;  /* 0x3400000005047823 */ /* 0x000fc60000000004 */
[----:B------:R-:W-:Y:S01]  /*0200*/  FADD R11, R9, R9 ;  /* 0x00000009090b7221 */ /* 0x000fe20000000000 */
[----:B------:R-:W1:Y:S03]  /*0210*/  MUFU.RCP R10, R10 ;  /* 0x0000000a000a7308 */ /* 0x000e660000001000 */
[----:B-1----:R-:W-:-:S04]  /*0220*/  FMUL R11, R10, R11 ;  /* 0x0000000b0a0b7220 */ /* 0x002fc80000400000 */
[----:B0-----:R-:W-:Y:S01]  /*0230*/  FADD R6, R9, -R11 ;  /* 0x8000000b09067221 */ /* 0x001fe20000000000 */
        /* <DEDUP_REMOVED lines=17> */
[----:B---3--:R-:W-:Y:S01]  /*0350*/  FMUL R6, R3, R4 ;  /* 0x0000000403067220 */ /* 0x008fe20000400000 */
[----:B------:R-:W-:-:S03]  /*0360*/  FADD R7, -R7, R4 ;  /* 0x0000000407077221 */ /* 0x000fc60000000100 */
[----:B------:R-:W0:Y:S01]  /*0370*/  FRND R9, R6 ;  /* 0x0000000600097307 */ /* 0x000e220000201000 */
[----:B------:R-:W-:Y:S01]  /*0380*/  FADD R8, R8, -R7 ;  /* 0x8000000708087221 */ /* 0x000fe20000000000 */
[C---:B------:R-:W-:Y:S01]  /*0390*/  FFMA R5, R3.reuse, R4, -R6 ;  /* 0x0000000403057223 */ /* 0x040fe20000000806 */
[----:B------:R-:W-:Y:S02]  /*03a0*/  MOV R7, 0x391fcb8e ;  /* 0x391fcb8e00077802 */ /* 0x000fe40000000f00 */
[C---:B------:R-:W-:Y:S01]  /*03b0*/  FSETP.GT.AND P1, PT, |R6|.reuse, 152, PT ;  /* 0x431800000600780b */ /* 0x040fe20003f24200 */
[----:B------:R-:W-:Y:S01]  /*03c0*/  FFMA R5, R3, R8, R5 ;  /* 0x0000000803057223 */ /* 0x000fe20000000005 */
[C---:B------:R-:W-:Y:S01]  /*03d0*/  FSETP.GEU.AND P2, PT, R6.reuse, RZ, PT ;  /* 0x000000ff0600720b */ /* 0x040fe20003f4e000 */
[----:B0-----:R-:W-:Y:S01]  /*03e0*/  FADD R4, R6, -R9 ;  /* 0x8000000906047221 */ /* 0x001fe20000000000 */
[----:B------:R-:W-:-:S03]  /*03f0*/  FSETP.GT.AND P0, PT, R9, RZ, PT ;  /* 0x000000ff0900720b */ /* 0x000fc60003f04000 */
[----:B------:R-:W-:Y:S01]  /*0400*/  FADD R4, R5, R4 ;  /* 0x0000000405047221 */ /* 0x000fe20000000000 */
[----:B------:R-:W-:Y:S02]  /*0410*/  SEL R8, RZ, 0x83000000, P0 ;  /* 0x83000000ff087807 */ /* 0x000fe40000000000 */
[----:B------:R-:W-:Y:S01]  /*0420*/  FSETP.NEU.AND P0, PT, R3, RZ, PT ;  /* 0x000000ff0300720b */ /* 0x000fe20003f0d000 */
[----:B------:R-:W-:Y:S01]  /*0430*/  FFMA R5, R4, R7, 0.0013391353422775864601 ;  /* 0x3aaf85ed04057423 */ /* 0x000fe20000000007 */
[----:B------:R-:W-:Y:S01]  /*0440*/  IADD3 R10, PT, PT, R8, 0x7f000000, RZ ;  /* 0x7f000000080a7810 */ /* 0x000fe20007ffe0ff */
[----:B------:R-:W0:Y:S01]  /*0450*/  F2I.NTZ R7, R6 ;  /* 0x0000000600077305 */ /* 0x000e220000203100 */
[----:B------:R-:W-:Y:S01]  /*0460*/  FSETP.EQ.OR P0, PT, R2, 1, !P0 ;  /* 0x3f8000000200780b */ /* 0x000fe20004702400 */
[----:B------:R-:W-:-:S04]  /*0470*/  FFMA R5, R4, R5, 0.0096188392490148544312 ;  /* 0x3c1d985604057423 */ /* 0x000fc80000000005 */
[----:B------:R-:W-:-:S04]  /*0480*/  FFMA R5, R4, R5, 0.055503588169813156128 ;  /* 0x3d6357bb04057423 */ /* 0x000fc80000000005 */
[----:B------:R-:W-:-:S04]  /*0490*/  FFMA R5, R4, R5, 0.24022644758224487305 ;  /* 0x3e75fdec04057423 */ /* 0x000fc80000000005 */
[----:B------:R-:W-:Y:S01]  /*04a0*/  FFMA R5, R4, R5, 0.69314718246459960938 ;  /* 0x3f31721804057423 */ /* 0x000fe20000000005 */
[----:B0-----:R-:W-:-:S03]  /*04b0*/  LEA R8, R7, -R8, 0x17 ;  /* 0x8000000807087211 */ /* 0x001fc600078eb8ff */
        /* <DEDUP_REMOVED lines=33> */
.L_x_571:
[----:B------:R-:W-:Y:S05]  /*06d0*/  BSYNC.RECONVERGENT B0 ;  /* 0x0000000000007941 */ /* 0x000fea0003800200 */
.L_x_570:
[----:B------:R-:W0:Y:S08]  /*06e0*/  LDC.64 R6, c[0x0][0x3b0] ;  /* 0x0000ec00ff067b82 */ /* 0x000e300000000a00 */
[----:B------:R-:W1:Y:S01]  /*06f0*/  LDC.64 R2, c[0x0][0x3a8] ;  /* 0x0000ea00ff027b82 */ /* 0x000e620000000a00 */
[----:B0-----:R-:W-:-:S04]  /*0700*/  IMAD R7, R0, R7, R6 ;  /* 0x0000000700077224 */ /* 0x001fc800078e0206 */
[----:B-1----:R-:W-:-:S05]  /*0710*/  IMAD.WIDE R2, R7, 0x4, R2 ;  /* 0x0000000407027825 */ /* 0x002fca00078e0202 */
[----:B------:R-:W-:Y:S01]  /*0720*/  STG.E desc[UR4][R2.64], R5 ;  /* 0x0000000502007986 */ /* 0x000fe2000c101904 */
[----:B------:R-:W-:Y:S05]  /*0730*/  EXIT ;  /* 0x000000000000794d */ /* 0x000fea0003800000 */
.L_x_572:
        /* <DEDUP_REMOVED lines=12> */
.L_x_818:


//--------------------- .text.vector_pow3o2       --------------------------
	.section	.text.vector_pow3o2,"ax",@progbits
	.align	128
        .global         vector_pow3o2
        .type           vector_pow3o2,@function
        .size           vector_pow3o2,(.L_x_819 - vector_pow3o2)
        .other          vector_pow3o2,@"STO_CUDA_ENTRY STV_DEFAULT"
vector_pow3o2:
.text.vector_pow3o2:
        /* <DEDUP_REMOVED lines=86> */
.L_x_574:
[----:B------:R-:W-:Y:S05]  /*0560*/  BSYNC.RECONVERGENT B0 ;  /* 0x0000000000007941 */ /* 0x000fea0003800200 */
.L_x_573:
[----:B------:R-:W0:Y:S08]  /*0570*/  LDC.64 R6, c[0x0][0x3a0] ;  /* 0x0000e800ff067b82 */ /* 0x000e300000000a00 */
[----:B------:R-:W1:Y:S01]  /*0580*/  LDC.64 R2, c[0x0][0x398] ;  /* 0x0000e600ff027b82 */ /* 0x000e620000000a00 */
[----:B0-----:R-:W-:-:S04]  /*0590*/  IMAD R7, R0, R7, R6 ;  /* 0x0000000700077224 */ /* 0x001fc800078e0206 */
[----:B-1----:R-:W-:-:S05]  /*05a0*/  IMAD.WIDE R2, R7, 0x4, R2 ;  /* 0x0000000407027825 */ /* 0x002fca00078e0202 */
[----:B------:R-:W-:Y:S01]  /*05b0*/  STG.E desc[UR4][R2.64], R5 ;  /* 0x0000000502007986 */ /* 0x000fe2000c101904 */
[----:B------:R-:W-:Y:S05]  /*05c0*/  EXIT ;  /* 0x000000000000794d */ /* 0x000fea0003800000 */
.L_x_575:
        /* <DEDUP_REMOVED lines=11> */
.L_x_819:


//--------------------- .text.vector_pow2o3       --------------------------
	.section	.text.vector_pow2o3,"ax",@progbits
	.align	128
        .global         vector_pow2o3
        .type           vector_pow2o3,@function
        .size           vector_pow2o3,(.L_x_820 - vector_pow2o3)
        .other          vector_pow2o3,@"STO_CUDA_ENTRY STV_DEFAULT"
vector_pow2o3:
.text.vector_pow2o3:
        /* <DEDUP_REMOVED lines=86> */
.L_x_577:
[----:B------:R-:W-:Y:S05]  /*0560*/  BSYNC.RECONVERGENT B0 ;  /* 0x0000000000007941 */ /* 0x000fea0003800200 */
.L_x_576:
[----:B------:R-:W0:Y:S08]  /*0570*/  LDC.64 R6, c[0x0][0x3a0] ;  /* 0x0000e800ff067b82 */ /* 0x000e300000000a00 */
[----:B------:R-:W1:Y:S01]  /*0580*/  LDC.64 R2, c[0x0][0x398] ;  /* 0x0000e600ff027b82 */ /* 0x000e620000000a00 */
[----:B0-----:R-:W-:-:S04]  /*0590*/  IMAD R7, R0, R7, R6 ;  /* 0x0000000700077224 */ /* 0x001fc800078e0206 */
[----:B-1----:R-:W-:-:S05]  /*05a0*/  IMAD.WIDE R2, R7, 0x4, R2 ;  /* 0x0000000407027825 */ /* 0x002fca00078e0202 */
[----:B------:R-:W-:Y:S01]  /*05b0*/  STG.E desc[UR4][R2.64], R5 ;  /* 0x0000000502007986 */ /* 0x000fe2000c101904 */
[----:B------:R-:W-:Y:S05]  /*05c0*/  EXIT ;  /* 0x000000000000794d */ /* 0x000fea0003800000 */
.L_x_578:
        /* <DEDUP_REMOVED lines=11> */
.L_x_820:


//--------------------- .text.vector_inv_cbrt     --------------------------
	.section	.text.vector_inv_cbrt,"ax",@progbits
	.align	128
        .global         vector_inv_cbrt
        .type           vector_inv_cbrt,@function
        .size           vector_inv_cbrt,(.L_x_821 - vector_inv_cbrt)
        .other          vector_inv_cbrt,@"STO_CUDA_ENTRY STV_DEFAULT"
vector_inv_cbrt:
.text.vector_inv_cbrt:
        /* <DEDUP_REMOVED lines=15> */
[----:B---3--:R-:W-:Y:S02]  /*00f0*/  IMAD R11, R0, R11, R10 ;  /* 0x0000000b000b7224 */ /* 0x008fe400078e020a */
        /* <DEDUP_REMOVED lines=9> */
[----:B------:R-:W0:Y:S04]  /*0190*/  LDC.64 R4, c[0x0][0x398] ;  /* 0x0000e600ff047b82 */ /* 0x000e280000000a00 */
[----:B------:R-:W1:Y:S02]  /*01a0*/  MUFU.EX2 R7, R7 ;  /* 0x0000000700077308 */ /* 0x000e640000000800 */
[-C--:B-1----:R-:W-:Y:S01]  /*01b0*/  FMUL R3, R7, R7.reuse ;  /* 0x0000000707037220 */ /* 0x082fe20000400000 */
[----:B------:R-:W-:-:S04]  /*01c0*/  FMUL R8, |R2|, -R7 ;  /* 0x8000000702087220 */ /* 0x000fc80000400200 */
[----:B------:R-:W-:Y:S01]  /*01d0*/  FFMA R8, R3, R8, 1 ;  /* 0x3f80000003087423 */ /* 0x000fe20000000008 */
[----:B------:R-:W-:-:S04]  /*01e0*/  FMUL R3, R7, 0.3333333432674407959 ;  /* 0x3eaaaaab07037820 */ /* 0x000fc80000400000 */
[----:B------:R-:W-:-:S05]  /*01f0*/  FFMA R3, R8, R3, R7 ;  /* 0x0000000308037223 */ /* 0x000fca0000000007 */
[----:B------:R-:W-:Y:S01]  /*0200*/  FSEL R7, -R3, R3, !P0 ;  /* 0x0000000303077208 */ /* 0x000fe20004000100 */
[----:B0-----:R-:W-:Y:S01]  /*0210*/  IMAD.WIDE R2, R11, 0x4, R4 ;  /* 0x000000040b027825 */ /* 0x001fe200078e0204 */
[----:B------:R-:W-:-:S05]  /*0220*/  @!P1 LOP3.LUT R7, R9, 0x7f800000, RZ, 0x3c, !PT ;  /* 0x7f80000009079812 */ /* 0x000fca00078e3cff */
[----:B------:R-:W-:Y:S01]  /*0230*/  STG.E desc[UR4][R2.64], R7 ;  /* 0x0000000702007986 */ /* 0x000fe2000c101904 */
[----:B------:R-:W-:Y:S05]  /*0240*/  EXIT ;  /* 0x000000000000794d */ /* 0x000fea0003800000 */
.L_x_579:
        /* <DEDUP_REMOVED lines=11> */
.L_x_821:


//--------------------- .text.vector_cbrt         --------------------------
	.section	.text.vector_cbrt,"ax",@progbits
	.align	128
        .global         vector_cbrt
        .type           vector_cbrt,@function
        .size           vector_cbrt,(.L_x_822 - vector_cbrt)
        .other          vector_cbrt,@"STO_CUDA_ENTRY STV_DEFAULT"
vector_cbrt:
.text.vector_cbrt:
        /* <DEDUP_REMOVED lines=24> */
[----:B------:R-:W0:Y:S04]  /*0180*/  LDC.64 R4, c[0x0][0x398] ;  /* 0x0000e600ff047b82 */ /* 0x000e280000000a00 */
[----:B------:R-:W1:Y:S02]  /*0190*/  MUFU.EX2 R7, R7 ;  /* 0x0000000700077308 */ /* 0x000e640000000800 */
[----:B-1----:R-:W-:-:S04]  /*01a0*/  FMUL R8, |R2|, R7 ;  /* 0x0000000702087220 */ /* 0x002fc80000400200 */
[----:B------:R-:W-:-:S04]  /*01b0*/  FMUL R3, R7, -R8 ;  /* 0x8000000807037220 */ /* 0x000fc80000400000 */
[----:B------:R-:W-:-:S04]  /*01c0*/  FFMA R3, R8, R3, 1 ;  /* 0x3f80000008037423 */ /* 0x000fc80000000003 */
[----:B------:R-:W-:-:S04]  /*01d0*/  FMUL R3, R3, 0.3333333432674407959 ;  /* 0x3eaaaaab03037820 */ /* 0x000fc80000400000 */
[----:B------:R-:W-:Y:S01]  /*01e0*/  FFMA R8, R8, R3, R8 ;  /* 0x0000000308087223 */ /* 0x000fe20000000008 */
[----:B---3--:R-:W-:-:S04]  /*01f0*/  IMAD R3, R0, R11, R10 ;  /* 0x0000000b00037224 */ /* 0x008fc800078e020a */
[----:B0-----:R-:W-:Y:S01]  /*0200*/  IMAD.WIDE R2, R3, 0x4, R4 ;  /* 0x0000000403027825 */ /* 0x001fe200078e0204 */
[----:B------:R-:W-:-:S05]  /*0210*/  @P1 FSEL R9, -R8, R8, !P0 ;  /* 0x0000000808091208 */ /* 0x000fca0004000100 */
[----:B------:R-:W-:Y:S01]  /*0220*/  STG.E desc[UR4][R2.64], R9 ;  /* 0x0000000902007986 */ /* 0x000fe2000c101904 */
[----:B------:R-:W-:Y:S05]  /*0230*/  EXIT ;  /* 0x000000000000794d */ /* 0x000fea0003800000 */
.L_x_580:
        /* <DEDUP_REMOVED lines=12> */
.L_x_822:


//--------------------- .text.vector_inv_sqrt     --------------------------
	.section	.text.vector_inv_sqrt,"ax",@progbits
	.align	128
        .global         vector_inv_sqrt
        .type           vector_inv_sqrt,@function
        .size           vector_inv_sqrt,(.L_x_823 - vector_inv_sqrt)
        .other          vector_inv_sqrt,@"STO_CUDA_ENTRY STV_DEFAULT"
vector_inv_sqrt:
.text.vector_inv_sqrt:
        /* <DEDUP_REMOVED lines=14> */
[----:B------:R-:W0:Y:S02]  /*00e0*/  LDC.64 R4, c[0x0][0x398] ;  /* 0x0000e600ff047b82 */ /* 0x000e240000000a00 */
[----:B-1----:R-:W2:Y:S01]  /*00f0*/  LDG.E R6, desc[UR4][R2.64] ;  /* 0x0000000402067981 */ /* 0x002ea2000c1e1900 */
[----:B---3--:R-:W-:-:S04]  /*0100*/  IMAD R9, R0, R9, R8 ;  /* 0x0000000900097224 */ /* 0x008fc800078e0208 */
[----:B0-----:R-:W-:Y:S01]  /*0110*/  IMAD.WIDE R4, R9, 0x4, R4 ;  /* 0x0000000409047825 */ /* 0x001fe200078e0204 */
[----:B--2---:R-:W-:-:S13]  /*0120*/  FSETP.GEU.AND P0, PT, |R6|, 1.175494350822287508e-38, PT ;  /* 0x008000000600780b */ /* 0x004fda0003f0e200 */
[----:B------:R-:W-:-:S04]  /*0130*/  @!P0 FMUL R6, R6, 16777216 ;  /* 0x4b80000006068820 */ /* 0x000fc80000400000 */
[----:B------:R-:W0:Y:S02]  /*0140*/  MUFU.RSQ R7, R6 ;  /* 0x0000000600077308 */ /* 0x000e240000001400 */
[----:B0-----:R-:W-:-:S05]  /*0150*/  @!P0 FMUL R7, R7, 4096 ;  /* 0x4580000007078820 */ /* 0x001fca0000400000 */
[----:B------:R-:W-:Y:S01]  /*0160*/  STG.E desc[UR4][R4.64], R7 ;  /* 0x0000000704007986 */ /* 0x000fe2000c101904 */
[----:B------:R-:W-:Y:S05]  /*0170*/  EXIT ;  /* 0x000000000000794d */ /* 0x000fea0003800000 */
.L_x_581:
        /* <DEDUP_REMOVED lines=16> */
.L_x_823:


//--------------------- .text.vector_sqrt         --------------------------
	.section	.text.vector_sqrt,"ax",@progbits
	.align	128
        .global         vector_sqrt
        .type           vector_sqrt,@function
        .size           vector_sqrt,(.L_x_659 - vector_sqrt)
        .other          vector_sqrt,@"STO_CUDA_ENTRY STV_DEFAULT"
vector_sqrt:
.text.vector_sqrt:
        /* <DEDUP_REMOVED lines=15> */
[----:B--2---:R-:W-:Y:S01]  /*00f0*/  IADD3 R6, PT, PT, R0, -0xd000000, RZ ;  /* 0xf300000000067810 */ /* 0x004fe20007ffe0ff */
[----:B------:R0:W1:Y:S03]  /*0100*/  MUFU.RSQ R3, R0 ;  /* 0x0000000000037308 */ /* 0x0000660000001400 */
[----:B------:R-:W-:-:S13]  /*0110*/  ISETP.GT.U32.AND P0, PT, R6, 0x727fffff, PT ;  /* 0x727fffff0600780c */ /* 0x000fda0003f04070 */
[----:B0-----:R-:W-:Y:S05]  /*0120*/  @!P0 BRA `(.L_x_583) ;  /* 0x0000000000108947 */ /* 0x001fea0003800000 */
[----:B------:R-:W-:-:S07]  /*0130*/  MOV R8, 0x150 ;  /* 0x0000015000087802 */ /* 0x000fce0000000f00 */
[----:B-1----:R-:W-:Y:S05]  /*0140*/  CALL.REL.NOINC `($__internal_14_$__cuda_sm20_sqrt_rn_f32_slowpath) ;  /* 0x0000000000347944 */ /* 0x002fea0003c00000 */
[----:B------:R-:W-:Y:S01]  /*0150*/  MOV R7, R3 ;  /* 0x0000000300077202 */ /* 0x000fe20000000f00 */
[----:B------:R-:W-:Y:S06]  /*0160*/  BRA `(.L_x_584) ;  /* 0x0000000000107947 */ /* 0x000fec0003800000 */
.L_x_583:
[----:B-1----:R-:W-:Y:S01]  /*0170*/  FMUL.FTZ R7, R0, R3 ;  /* 0x0000000300077220 */ /* 0x002fe20000410000 */
[----:B------:R-:W-:-:S03]  /*0180*/  FMUL.FTZ R3, R3, 0.5 ;  /* 0x3f00000003037820 */ /* 0x000fc60000410000 */
[----:B------:R-:W-:-:S04]  /*0190*/  FFMA R0, -R7, R7, R0 ;  /* 0x0000000707007223 */ /* 0x000fc80000000100 */
[----:B------:R-:W-:-:S07]  /*01a0*/  FFMA R7, R0, R3, R7 ;  /* 0x0000000300077223 */ /* 0x000fce0000000007 */
.L_x_584:
[----:B------:R-:W-:Y:S05]  /*01b0*/  BSYNC.RECONVERGENT B0 ;  /* 0x0000000000007941 */ /* 0x000fea0003800200 */
.L_x_582:
[----:B------:R-:W0:Y:S08]  /*01c0*/  LDC.64 R8, c[0x0][0x3a0] ;  /* 0x0000e800ff087b82 */ /* 0x000e300000000a00 */
[----:B------:R-:W1:Y:S01]  /*01d0*/  LDC.64 R4, c[0x0][0x398] ;  /* 0x0000e600ff047b82 */ /* 0x000e620000000a00 */
[----:B0-----:R-:W-:-:S04]  /*01e0*/  IMAD R3, R2, R9, R8 ;  /* 0x0000000902037224 */ /* 0x001fc800078e0208 */
[----:B-1----:R-:W-:-:S05]  /*01f0*/  IMAD.WIDE R2, R3, 0x4, R4 ;  /* 0x0000000403027825 */ /* 0x002fca00078e0204 */
[----:B------:R-:W-:Y:S01]  /*0200*/  STG.E desc[UR4][R2.64], R7 ;  /* 0x0000000702007986 */ /* 0x000fe2000c101904 */
[----:B------:R-:W-:Y:S05]  /*0210*/  EXIT ;  /* 0x000000000000794d */ /* 0x000fea0003800000 */
        .weak           $__internal_14_$__cuda_sm20_sqrt_rn_f32_slowpath
        .type           $__internal_14_$__cuda_sm20_sqrt_rn_f32_slowpath,@function
        .size           $__internal_14_$__cuda_sm20_sqrt_rn_f32_slowpath,(.L_x_659 - $__internal_14_$__cuda_sm20_sqrt_rn_f32_slowpath)
$__internal_14_$__cuda_sm20_sqrt_rn_f32_slowpath:
        /* <DEDUP_REMOVED lines=19> */
.L_x_585:
[----:B------:R-:W-:Y:S01]  /*0350*/  HFMA2 R5, -RZ, RZ, 0, 0 ;  /* 0x00000000ff057431 */ /* 0x000fe200000001ff */
[----:B------:R-:W-:-:S04]  /*0360*/  MOV R4, R8 ;  /* 0x0000000800047202 */ /* 0x000fc80000000f00 */
[----:B------:R-:W-:Y:S05]  /*0370*/  RET.REL.NODEC R4 `(vector_sqrt) ;  /* 0xfffffffc04207950 */ /* 0x000fea0003c3ffff */
.L_x_586:
        /* <DEDUP_REMOVED lines=16> */
.L_x_659:


//--------------------- .text.vector_frem         --------------------------
	.section	.text.vector_frem,"ax",@progbits
	.align	128
        .global         vector_frem
        .type           vector_frem,@function
        .size           vector_frem,(.L_x_825 - vector_frem)
        .other          vector_frem,@"STO_CUDA_ENTRY STV_DEFAULT"
vector_frem:
.text.vector_frem:
        /* <DEDUP_REMOVED lines=20> */
[----:B------:R-:W-:Y:S01]  /*0140*/  IMAD.MOV.U32 R5, RZ, RZ, RZ ;  /* 0x000000ffff057224 */ /* 0x000fe200078e00ff */
        /* <DEDUP_REMOVED lines=33> */
.L_x_591:
[----:B------:R-:W-:Y:S05]  /*0360*/  BSYNC.RECONVERGENT B1 ;  /* 0x0000000000017941 */ /* 0x000fea0003800200 */
.L_x_590:
[----:B------:R0:W1:Y:S01]  /*0370*/  F2I.U32.TRUNC.NTZ R5, R7 ;  /* 0x0000000700057305 */ /* 0x000062000020f000 */
[----:B------:R-:W-:Y:S01]  /*0380*/  FFMA R4, -|R3|, R7, R4 ;  /* 0x0000000703047223 */ /* 0x000fe20000000304 */
[----:B------:R-:W-:Y:S06]  /*0390*/  BRA `(.L_x_588) ;  /* 0x0000000000a47947 */ /* 0x000fec0003800000 */
.L_x_589:
[----:B------:R-:W-:Y:S01]  /*03a0*/  LOP3.LUT R7, R5, 0xff800000, RZ, 0xc0, !PT ;  /* 0xff80000005077812 */ /* 0x000fe200078ec0ff */
[----:B------:R-:W-:Y:S01]  /*03b0*/  BSSY.RECONVERGENT B1, `(.L_x_592) ;  /* 0x0000021000017945 */ /* 0x000fe20003800200 */
[C---:B------:R-:W-:Y:S02]  /*03c0*/  LOP3.LUT R6, R4.reuse, 0x7fffff, RZ, 0xc0, !PT ;  /* 0x007fffff04067812 */ /* 0x040fe400078ec0ff */
[C---:B------:R-:W-:Y:S02]  /*03d0*/  IADD3 R8, PT, PT, R4.reuse, 0xb800000, -R7 ;  /* 0x0b80000004087810 */ /* 0x040fe40007ffe807 */
[----:B------:R-:W-:Y:S01]  /*03e0*/  ISETP.GT.U32.AND P1, PT, R4, 0x7f7fffff, PT ;  /* 0x7f7fffff0400780c */ /* 0x000fe20003f24070 */
[----:B------:R-:W-:Y:S01]  /*03f0*/  IMAD.MOV.U32 R4, RZ, RZ, RZ ;  /* 0x000000ffff047224 */ /* 0x000fe200078e00ff */
[----:B------:R-:W-:Y:S01]  /*0400*/  LOP3.LUT P2, R9, R8, 0xff800000, RZ, 0xc0, !PT ;  /* 0xff80000008097812 */ /* 0x000fe2000784c0ff */
[----:B------:R-:W-:Y:S01]  /*0410*/  IMAD.MOV.U32 R8, RZ, RZ, RZ ;  /* 0x000000ffff087224 */ /* 0x000fe200078e00ff */
[----:B------:R-:W-:-:S02]  /*0420*/  FSETP.GT.AND P0, PT, |R3|, RZ, PT ;  /* 0x000000ff0300720b */ /* 0x000fc40003f04200 */
[----:B------:R-:W-:Y:S02]  /*0430*/  LOP3.LUT R6, R6, 0x3f800000, RZ, 0xfc, !PT ;  /* 0x3f80000006067812 */ /* 0x000fe400078efcff */
[----:B------:R-:W-:-:S07]  /*0440*/  FSEL R12, R7, +QNAN , !P1 ;  /* 0x7fffffff070c7808 */ /* 0x000fce0004800000 */
[----:B------:R-:W-:Y:S05]  /*0450*/  @!P2 BRA `(.L_x_593) ;  /* 0x000000000058a947 */ /* 0x000fea0003800000 */
[----:B------:R-:W-:Y:S01]  /*0460*/  LOP3.LUT R5, R5, 0x7fffff, RZ, 0xc0, !PT ;  /* 0x007fffff05057812 */ /* 0x000fe200078ec0ff */
[----:B------:R-:W-:Y:S01]  /*0470*/  IMAD.MOV.U32 R8, RZ, RZ, RZ ;  /* 0x000000ffff087224 */ /* 0x000fe200078e00ff */
[----:B------:R-:W-:Y:S02]  /*0480*/  MOV R4, R9 ;  /* 0x0000000900047202 */ /* 0x000fe40000000f00 */
[----:B------:R-:W-:-:S04]  /*0490*/  LOP3.LUT R5, R5, 0x3f800000, RZ, 0xfc, !PT ;  /* 0x3f80000005057812 */ /* 0x000fc800078efcff */
[----:B------:R0:W1:Y:S03]  /*04a0*/  MUFU.RCP R7, R5 ;  /* 0x0000000500077308 */ /* 0x0000660000001000 */
.L_x_594:
[----:B------:R-:W-:-:S04]  /*04b0*/  VIMNMX.U32 R9, PT, PT, R4, 0xb800000, PT ;  /* 0x0b80000004097848 */ /* 0x000fc80003fe0000 */
[----:B------:R-:W-:Y:S01]  /*04c0*/  IADD3 R6, PT, PT, R9, R6, RZ ;  /* 0x0000000609067210 */ /* 0x000fe20007ffe0ff */
[--C-:B------:R-:W-:Y:S01]  /*04d0*/  IMAD.IADD R4, R4, 0x1, -R9.reuse ;  /* 0x0000000104047824 */ /* 0x100fe200078e0a09 */
[----:B------:R-:W-:-:S03]  /*04e0*/  SHF.R.U32.HI R9, RZ, 0x17, R9 ;  /* 0x00000017ff097819 */ /* 0x000fc60000011609 */
[----:B-1----:R-:W-:Y:S01]  /*04f0*/  FMUL R10, R7, R6 ;  /* 0x00000006070a7220 */ /* 0x002fe20000400000 */
[----:B------:R-:W-:Y:S02]  /*0500*/  ISETP.NE.AND P2, PT, R4, RZ, PT ;  /* 0x000000ff0400720c */ /* 0x000fe40003f45270 */
[----:B------:R-:W-:Y:S01]  /*0510*/  SHF.L.U32 R8, R8, R9, RZ ;  /* 0x0000000908087219 */ /* 0x000fe200000006ff */
[----:B------:R-:W-:-:S04]  /*0520*/  FFMA R11, -R5, R10, R6 ;  /* 0x0000000a050b7223 */ /* 0x000fc80000000106 */
[----:B------:R-:W-:-:S04]  /*0530*/  FFMA R11, R7, R11, R10 ;  /* 0x0000000b070b7223 */ /* 0x000fc8000000000a */
[----:B------:R-:W-:-:S04]  /*0540*/  FFMA R10, -R5, R11, R6 ;  /* 0x0000000b050a7223 */ /* 0x000fc80000000106 */
[----:B------:R-:W-:-:S04]  /*0550*/  FFMA.RZ R10, R7, R10, R11 ;  /* 0x0000000a070a7223 */ /* 0x000fc8000000c00b */
[----:B------:R-:W1:Y:S08]  /*0560*/  FRND.TRUNC R11, R10 ;  /* 0x0000000a000b7307 */ /* 0x000e70000020d000 */
[----:B------:R-:W2:Y:S01]  /*0570*/  F2I.U32.TRUNC.NTZ R13, R10 ;  /* 0x0000000a000d7305 */ /* 0x000ea2000020f000 */
[----:B-1----:R-:W-:-:S05]  /*0580*/  FFMA R6, -R5, R11, R6 ;  /* 0x0000000b05067223 */ /* 0x002fca0000000106 */
[----:B------:R-:W-:Y:S02]  /*0590*/  ISETP.NE.AND P1, PT, R6, RZ, PT ;  /* 0x000000ff0600720c */ /* 0x000fe40003f25270 */
[----:B--2---:R-:W-:-:S11]  /*05a0*/  IADD3 R8, PT, PT, R8, R13, RZ ;  /* 0x0000000d08087210 */ /* 0x004fd60007ffe0ff */
[----:B------:R-:W-:Y:S05]  /*05b0*/  @P1 BRA P2, `(.L_x_594) ;  /* 0xfffffffc00bc1947 */ /* 0x000fea000103ffff */
.L_x_593:
[----:B------:R-:W-:Y:S05]  /*05c0*/  BSYNC.RECONVERGENT B1 ;  /* 0x0000000000017941 */ /* 0x000fea0003800200 */
.L_x_592:
[----:B------:R-:W-:Y:S01]  /*05d0*/  VIMNMX.U32 R4, PT, PT, R4, 0x1ffffff, PT ;  /* 0x01ffffff04047848 */ /* 0x000fe20003fe0000 */
[----:B------:R-:W-:Y:S01]  /*05e0*/  FMUL R7, R6, 1.1920928955078125e-07 ;  /* 0x3400000006077820 */ /* 0x000fe20000400000 */
[----:B------:R-:W-:Y:S02]  /*05f0*/  FSEL R12, R12, +QNAN , P0 ;  /* 0x7fffffff0c0c7808 */ /* 0x000fe40000000000 */
[----:B0-----:R-:W-:-:S03]  /*0600*/  SHF.R.U32.HI R5, RZ, 0x17, R4 ;  /* 0x00000017ff057819 */ /* 0x001fc60000011604 */
[----:B------:R-:W-:Y:S01]  /*0610*/  FMUL R4, R12, R7 ;  /* 0x000000070c047220 */ /* 0x000fe20000400000 */
[----:B------:R-:W-:-:S07]  /*0620*/  SHF.L.U32 R5, R8, R5, RZ ;  /* 0x0000000508057219 */ /* 0x000fce00000006ff */
.L_x_588:
[----:B------:R-:W-:Y:S05]  /*0630*/  BSYNC.RECONVERGENT B0 ;  /* 0x0000000000007941 */ /* 0x000fea0003800200 */
.L_x_587:
[----:B-1----:R-:W-:Y:S01]  /*0640*/  LOP3.LUT R5, R5, 0x1, RZ, 0xc0, !PT ;  /* 0x0000000105057812 */ /* 0x002fe200078ec0ff */
[----:B------:R-:W-:Y:S01]  /*0650*/  FADD R6, R4, R4 ;  /* 0x0000000404067221 */ /* 0x000fe20000000000 */
[----:B------:R-:W1:Y:S01]  /*0660*/  LDC.64 R8, c[0x0][0x3b0] ;  /* 0x0000ec00ff087b82 */ /* 0x000e620000000a00 */
[----:B------:R-:W-:Y:S02]  /*0670*/  ISETP.GE.AND P1, PT, R2, RZ, PT ;  /* 0x000000ff0200720c */ /* 0x000fe40003f26270 */
[----:B------:R-:W-:-:S04]  /*0680*/  ISETP.NE.U32.AND P0, PT, R5, 0x1, PT ;  /* 0x000000010500780c */ /* 0x000fc80003f05070 */
[----:B------:R-:W-:-:S04]  /*0690*/  FSETP.NEU.OR P0, PT, R6, |R3|, P0 ;  /* 0x400000030600720b */ /* 0x000fc8000070d400 */
[----:B------:R-:W-:Y:S02]  /*06a0*/  FSETP.LEU.AND P0, PT, R6, |R3|, P0 ;  /* 0x400000030600720b */ /* 0x000fe4000070b000 */
[----:B0-----:R-:W0:Y:S11]  /*06b0*/  LDC.64 R6, c[0x0][0x3a8] ;  /* 0x0000ea00ff067b82 */ /* 0x001e360000000a00 */
[----:B------:R-:W-:Y:S01]  /*06c0*/  @!P0 FADD R4, -|R3|, R4 ;  /* 0x0000000403048221 */ /* 0x000fe20000000300 */
[----:B-1----:R-:W-:-:S04]  /*06d0*/  IMAD R3, R0, R9, R8 ;  /* 0x0000000900037224 */ /* 0x002fc800078e0208 */
[----:B------:R-:W-:-:S04]  /*06e0*/  FSETP.NAN.AND P0, PT, |R4|, |R4|, PT ;  /* 0x400000040400720b */ /* 0x000fc80003f08200 */
[----:B------:R-:W-:Y:S01]  /*06f0*/  @!P1 FSEL R4, -R4, R4, !P0 ;  /* 0x0000000404049208 */ /* 0x000fe20004000100 */
[----:B0-----:R-:W-:-:S05]  /*0700*/  IMAD.WIDE R2, R3, 0x4, R6 ;  /* 0x0000000403027825 */ /* 0x001fca00078e0206 */
[----:B------:R-:W-:Y:S01]  /*0710*/  STG.E desc[UR4][R2.64], R4 ;  /* 0x0000000402007986 */ /* 0x000fe2000c101904 */
[----:B------:R-:W-:Y:S05]  /*0720*/  EXIT ;  /* 0x000000000000794d */ /* 0x000fea0003800000 */
.L_x_595:
        /* <DEDUP_REMOVED lines=13> */
.L_x_825:


//--------------------- .text.vector_fmod         --------------------------
	.section	.text.vector_fmod,"ax",@progbits
	.align	128
        .global         vector_fmod
        .type           vector_fmod,@function
        .size           vector_fmod,(.L_x_826 - vector_fmod)
        .other          vector_fmod,@"STO_CUDA_ENTRY STV_DEFAULT"
vector_fmod:
.text.vector_fmod:
        /* <DEDUP_REMOVED lines=53> */
.L_x_600:
[----:B------:R-:W-:Y:S05]  /*0350*/  BSYNC.RECONVERGENT B1 ;  /* 0x0000000000017941 */ /* 0x000fea0003800200 */
.L_x_599:
[----:B------:R-:W-:Y:S01]  /*0360*/  FFMA R6, -|R5|, R3, R6 ;  /* 0x0000000305067223 */ /* 0x000fe20000000306 */
[----:B------:R-:W-:Y:S06]  /*0370*/  BRA `(.L_x_597) ;  /* 0x0000000000787947 */ /* 0x000fec0003800000 */
.L_x_598:
        /* <DEDUP_REMOVED lines=14> */
.L_x_603:
        /* <DEDUP_REMOVED lines=13> */
.L_x_602:
[----:B------:R-:W-:Y:S05]  /*0530*/  BSYNC.RECONVERGENT B1 ;  /* 0x0000000000017941 */ /* 0x000fea0003800200 */
.L_x_601:
[----:B0-----:R-:W-:-:S04]  /*0540*/  FMUL R3, R6, 1.1920928955078125e-07 ;  /* 0x3400000006037820 */ /* 0x001fc80000400000 */
[----:B------:R-:W-:-:S07]  /*0550*/  FMUL R6, R10, R3 ;  /* 0x000000030a067220 */ /* 0x000fce0000400000 */
.L_x_597:
[----:B------:R-:W-:Y:S05]  /*0560*/  BSYNC.RECONVERGENT B0 ;  /* 0x0000000000007941 */ /* 0x000fea0003800200 */
.L_x_596:
[----:B------:R-:W0:Y:S01]  /*0570*/  LDC.64 R8, c[0x0][0x3b0] ;  /* 0x0000ec00ff087b82 */ /* 0x000e220000000a00 */
[C---:B------:R-:W-:Y:S02]  /*0580*/  FSETP.NAN.AND P0, PT, |R6|.reuse, |R6|, PT ;  /* 0x400000060600720b */ /* 0x040fe40003f08200 */
[----:B------:R-:W-:-:S04]  /*0590*/  LOP3.LUT R3, R6, 0x80000000, R2, 0xb8, !PT ;  /* 0x8000000006037812 */ /* 0x000fc800078eb802 */
[----:B------:R-:W-:Y:S01]  /*05a0*/  FSEL R7, R6, R3, P0 ;  /* 0x0000000306077208 */ /* 0x000fe20000000000 */
[----:B------:R-:W1:Y:S01]  /*05b0*/  LDC.64 R4, c[0x0][0x3a8] ;  /* 0x0000ea00ff047b82 */ /* 0x000e620000000a00 */
[----:B0-----:R-:W-:-:S04]  /*05c0*/  IMAD R9, R0, R9, R8 ;  /* 0x0000000900097224 */ /* 0x001fc800078e0208 */
[----:B-1----:R-:W-:-:S05]  /*05d0*/  IMAD.WIDE R2, R9, 0x4, R4 ;  /* 0x0000000409027825 */ /* 0x002fca00078e0204 */
[----:B------:R-:W-:Y:S01]  /*05e0*/  STG.E desc[UR4][R2.64], R7 ;  /* 0x0000000702007986 */ /* 0x000fe2000c101904 */
[----:B------:R-:W-:Y:S05]  /*05f0*/  EXIT ;  /* 0x000000000000794d */ /* 0x000fea0003800000 */
.L_x_604:
        /* <DEDUP_REMOVED lines=16> */
.L_x_826:


//--------------------- .text.vector_scale_shift  --------------------------
	.section	.text.vector_scale_shift,"ax",@progbits
	.align	128
        .global         vector_scale_shift
        .type           vector_scale_shift,@function
        .size           vector_scale_shift,(.L_x_827 - vector_scale_shift)
        .other          vector_scale_shift,@"STO_CUDA_ENTRY STV_DEFAULT"
vector_scale_shift:
.text.vector_scale_shift:
        /* <DEDUP_REMOVED lines=16> */
[----:B-1----:R-:W0:Y:S01]  /*0100*/  LDG.E R2, desc[UR4][R2.64] ;  /* 0x0000000402027981 */ /* 0x002e22000c1e1900 */
[----:B---3--:R-:W-:-:S04]  /*0110*/  IMAD R7, R0, R7, R6 ;  /* 0x0000000700077224 */ /* 0x008fc800078e0206 */
[----:B--2---:R-:W-:-:S04]  /*0120*/  IMAD.WIDE R4, R7, 0x4, R4 ;  /* 0x0000000407047825 */ /* 0x004fc800078e0204 */
[----:B0-----:R-:W-:-:S05]  /*0130*/  FFMA R7, R2, R8, R9 ;  /* 0x0000000802077223 */ /* 0x001fca0000000009 */
[----:B------:R-:W-:Y:S01]  /*0140*/  STG.E desc[UR4][R4.64], R7 ;  /* 0x0000000704007986 */ /* 0x000fe2000c101904 */
[----:B------:R-:W-:Y:S05]  /*0150*/  EXIT ;  /* 0x000000000000794d */ /* 0x000fea0003800000 */
.L_x_605:
        /* <DEDUP_REMOVED lines=10> */
.L_x_827:


//--------------------- .text.vector_linear_frac  --------------------------
	.section	.text.vector_linear_frac,"ax",@progbits
	.align	128
        .global         vector_linear_frac
        .type           vector_linear_frac,@function
        .size           vector_linear_frac,(.L_x_660 - vector_linear_frac)
        .other          vector_linear_frac,@"STO_CUDA_ENTRY STV_DEFAULT"
vector_linear_frac:
.text.vector_linear_frac:
        /* <DEDUP_REMOVED lines=16> */
[----:B-1----:R-:W4:Y:S01]  /*0100*/  LDG.E R6, desc[UR4][R6.64] ;  /* 0x0000000406067981 */ /* 0x002f22000c1e1900 */
[----:B---3--:R-:W-:-:S06]  /*0110*/  IMAD R3, R2, R9, R8 ;  /* 0x0000000902037224 */ /* 0x008fcc00078e0208 */
[----:B------:R-:W4:Y:S01]  /*0120*/  LDC.64 R8, c[0x0][0x3b0] ;  /* 0x0000ec00ff087b82 */ /* 0x000f220000000a00 */
[----:B--2---:R-:W-:-:S05]  /*0130*/  IMAD.WIDE R4, R3, 0x4, R4 ;  /* 0x0000000403047825 */ /* 0x004fca00078e0204 */
        /* <DEDUP_REMOVED lines=13> */
[----:B------:R-:W-:Y:S05]  /*0210*/  CALL.REL.NOINC `($__internal_15_$__cuda_sm3x_div_rn_noftz_f32_slowpath) ;  /* 0x0000000000207944 */ /* 0x000fea0003c00000 */
[----:B------:R-:W-:-:S07]  /*0220*/  IMAD.MOV.U32 R7, RZ, RZ, R0 ;  /* 0x000000ffff077224 */ /* 0x000fce00078e0000 */
.L_x_607:
[----:B------:R-:W-:Y:S05]  /*0230*/  BSYNC.RECONVERGENT B0 ;  /* 0x0000000000007941 */ /* 0x000fea0003800200 */
.L_x_606:
[----:B------:R-:W0:Y:S08]  /*0240*/  LDC.64 R8, c[0x0][0x3c0] ;  /* 0x0000f000ff087b82 */ /* 0x000e300000000a00 */
[----:B------:R-:W1:Y:S01]  /*0250*/  LDC.64 R4, c[0x0][0x3b8] ;  /* 0x0000ee00ff047b82 */ /* 0x000e620000000a00 */
[----:B0-----:R-:W-:-:S04]  /*0260*/  IMAD R3, R2, R9, R8 ;  /* 0x0000000902037224 */ /* 0x001fc800078e0208 */
[----:B-1----:R-:W-:-:S05]  /*0270*/  IMAD.WIDE R2, R3, 0x4, R4 ;  /* 0x0000000403027825 */ /* 0x002fca00078e0204 */
[----:B------:R-:W-:Y:S01]  /*0280*/  STG.E desc[UR4][R2.64], R7 ;  /* 0x0000000702007986 */ /* 0x000fe2000c101904 */
[----:B------:R-:W-:Y:S05]  /*0290*/  EXIT ;  /* 0x000000000000794d */ /* 0x000fea0003800000 */
        .weak           $__internal_15_$__cuda_sm3x_div_rn_noftz_f32_slowpath
        .type           $__internal_15_$__cuda_sm3x_div_rn_noftz_f32_slowpath,@function
        .size           $__internal_15_$__cuda_sm3x_div_rn_noftz_f32_slowpath,(.L_x_660 - $__internal_15_$__cuda_sm3x_div_rn_noftz_f32_slowpath)
$__internal_15_$__cuda_sm3x_div_rn_noftz_f32_slowpath:
        /* <DEDUP_REMOVED lines=36> */
.L_x_609:
        /* <DEDUP_REMOVED lines=51> */
.L_x_616:
[----:B------:R-:W-:-:S04]  /*0810*/  LOP3.LUT R0, R0, 0x80000000, RZ, 0xc0, !PT ;  /* 0x8000000000007812 */ /* 0x000fc800078ec0ff */
[----:B------:R-:W-:Y:S01]  /*0820*/  LOP3.LUT R0, R0, 0x7f800000, RZ, 0xfc, !PT ;  /* 0x7f80000000007812 */ /* 0x000fe200078efcff */
[----:B------:R-:W-:Y:S06]  /*0830*/  BRA `(.L_x_617) ;  /* 0x0000000000047947 */ /* 0x000fec0003800000 */
.L_x_615:
[----:B------:R-:W-:-:S07]  /*0840*/  IMAD R0, R6, 0x800000, R0 ;  /* 0x0080000006007824 */ /* 0x000fce00078e0200 */
.L_x_617:
[----:B------:R-:W-:Y:S05]  /*0850*/  BSYNC.RECONVERGENT B2 ;  /* 0x0000000000027941 */ /* 0x000fea0003800200 */
.L_x_614:
[----:B------:R-:W-:Y:S05]  /*0860*/  BRA `(.L_x_618) ;  /* 0x0000000000207947 */ /* 0x000fea0003800000 */
.L_x_613:
[----:B------:R-:W-:-:S04]  /*0870*/  LOP3.LUT R0, R8, 0x80000000, R7, 0x48, !PT ;  /* 0x8000000008007812 */ /* 0x000fc800078e4807 */
[----:B------:R-:W-:Y:S01]  /*0880*/  LOP3.LUT R0, R0, 0x7f800000, RZ, 0xfc, !PT ;  /* 0x7f80000000007812 */ /* 0x000fe200078efcff */
[----:B------:R-:W-:Y:S06]  /*0890*/  BRA `(.L_x_618) ;  /* 0x0000000000147947 */ /* 0x000fec0003800000 */
.L_x_612:
[----:B------:R-:W-:Y:S01]  /*08a0*/  LOP3.LUT R0, R8, 0x80000000, R7, 0x48, !PT ;  /* 0x8000000008007812 */ /* 0x000fe200078e4807 */
[----:B------:R-:W-:Y:S06]  /*08b0*/  BRA `(.L_x_618) ;  /* 0x00000000000c7947 */ /* 0x000fec0003800000 */
.L_x_611:
[----:B------:R-:W0:Y:S01]  /*08c0*/  MUFU.RSQ R0, -QNAN ;  /* 0xffc0000000007908 */ /* 0x000e220000001400 */
[----:B------:R-:W-:Y:S05]  /*08d0*/  BRA `(.L_x_618) ;  /* 0x0000000000047947 */ /* 0x000fea0003800000 */
.L_x_610:
[----:B------:R-:W-:-:S07]  /*08e0*/  FADD.FTZ R0, R0, R3 ;  /* 0x0000000300007221 */ /* 0x000fce0000010000 */
.L_x_618:
[----:B------:R-:W-:Y:S05]  /*08f0*/  BSYNC.RECONVERGENT B1 ;  /* 0x0000000000017941 */ /* 0x000fea0003800200 */
.L_x_608:
[----:B------:R-:W-:-:S04]  /*0900*/  IMAD.MOV.U32 R5, RZ, RZ, 0x0 ;  /* 0x00000000ff057424 */ /* 0x000fc800078e00ff */
[----:B0-----:R-:W-:Y:S05]  /*0910*/  RET.REL.NODEC R4 `(vector_linear_frac) ;  /* 0xfffffff404b87950 */ /* 0x001fea0003c3ffff */
.L_x_619:
        /* <DEDUP_REMOVED lines=14> */
.L_x_660:


//--------------------- .text.vector_abs          --------------------------
	.section	.text.vector_abs,"ax",@progbits
	.align	128
        .global         vector_abs
        .type           vector_abs,@function
        .size           vector_abs,(.L_x_829 - vector_abs)
        .other          vector_abs,@"STO_CUDA_ENTRY STV_DEFAULT"
vector_abs:
.text.vector_abs:
        /* <DEDUP_REMOVED lines=17> */
[----:B0-----:R-:W-:-:S04]  /*0110*/  IMAD.WIDE R4, R7, 0x4, R4 ;  /* 0x0000000407047825 */ /* 0x001fc800078e0204 */
[----:B--2---:R-:W-:-:S05]  /*0120*/  FADD R7, |R2|, -RZ ;  /* 0x800000ff02077221 */ /* 0x004fca0000000200 */
[----:B------:R-:W-:Y:S01]  /*0130*/  STG.E desc[UR4][R4.64], R7 ;  /* 0x0000000704007986 */ /* 0x000fe2000c101904 */
[----:B------:R-:W-:Y:S05]  /*0140*/  EXIT ;  /* 0x000000000000794d */ /* 0x000fea0003800000 */
.L_x_620:
        /* <DEDUP_REMOVED lines=11> */
.L_x_829:


//--------------------- .text.vector_inv          --------------------------
	.section	.text.vector_inv,"ax",@progbits
	.align	128
        .global         vector_inv
        .type           vector_inv,@function
        .size           vector_inv,(.L_x_661 - vector_inv)
        .other          vector_inv,@"STO_CUDA_ENTRY STV_DEFAULT"
vector_inv:
.text.vector_inv:
        /* <DEDUP_REMOVED lines=15> */
[----:B--2---:R-:W-:-:S05]  /*00f0*/  VIADD R2, R0, 0x1800000 ;  /* 0x0180000000027836 */ /* 0x004fca0000000000 */
[----:B------:R-:W-:-:S04]  /*0100*/  LOP3.LUT R2, R2, 0x7f800000, RZ, 0xc0, !PT ;  /* 0x7f80000002027812 */ /* 0x000fc800078ec0ff */
[----:B------:R-:W-:-:S13]  /*0110*/  ISETP.GT.U32.AND P0, PT, R2, 0x1ffffff, PT ;  /* 0x01ffffff0200780c */ /* 0x000fda0003f04070 */
[----:B------:R-:W-:Y:S05]  /*0120*/  @P0 BRA `(.L_x_622) ;  /* 0x00000000000c0947 */ /* 0x000fea0003800000 */
[----:B------:R-:W-:-:S07]  /*0130*/  MOV R4, 0x150 ;  /* 0x0000015000047802 */ /* 0x000fce0000000f00 */
[----:B------:R-:W-:Y:S05]  /*0140*/  CALL.REL.NOINC `($__internal_16_$__cuda_sm20_rcp_rn_f32_slowpath) ;  /* 0x0000000000307944 */ /* 0x000fea0003c00000 */
[----:B------:R-:W-:Y:S05]  /*0150*/  BRA `(.L_x_623) ;  /* 0x0000000000107947 */ /* 0x000fea0003800000 */
.L_x_622:
[----:B------:R-:W0:Y:S02]  /*0160*/  MUFU.RCP R7, R0 ;  /* 0x0000000000077308 */ /* 0x000e240000001000 */
[----:B0-----:R-:W-:-:S04]  /*0170*/  FFMA R2, R0, R7, -1 ;  /* 0xbf80000000027423 */ /* 0x001fc80000000007 */
[----:B------:R-:W-:-:S04]  /*0180*/  FADD.FTZ R2, -R2, -RZ ;  /* 0x800000ff02027221 */ /* 0x000fc80000010100 */
[----:B------:R-:W-:-:S07]  /*0190*/  FFMA R7, R7, R2, R7 ;  /* 0x0000000207077223 */ /* 0x000fce0000000007 */
.L_x_623:
[----:B------:R-:W-:Y:S05]  /*01a0*/  BSYNC.RECONVERGENT B0 ;  /* 0x0000000000007941 */ /* 0x000fea0003800200 */
.L_x_621:
[----:B------:R-:W0:Y:S08]  /*01b0*/  LDC.64 R8, c[0x0][0x3a0] ;  /* 0x0000e800ff087b82 */ /* 0x000e300000000a00 */
[----:B------:R-:W1:Y:S01]  /*01c0*/  LDC.64 R4, c[0x0][0x398] ;  /* 0x0000e600ff047b82 */ /* 0x000e620000000a00 */
[----:B0-----:R-:W-:-:S04]  /*01d0*/  IMAD R3, R3, R9, R8 ;  /* 0x0000000903037224 */ /* 0x001fc800078e0208 */
[----:B-1----:R-:W-:-:S05]  /*01e0*/  IMAD.WIDE R2, R3, 0x4, R4 ;  /* 0x0000000403027825 */ /* 0x002fca00078e0204 */
[----:B------:R-:W-:Y:S01]  /*01f0*/  STG.E desc[UR4][R2.64], R7 ;  /* 0x0000000702007986 */ /* 0x000fe2000c101904 */
[----:B------:R-:W-:Y:S05]  /*0200*/  EXIT ;  /* 0x000000000000794d */ /* 0x000fea0003800000 */
        .weak           $__internal_16_$__cuda_sm20_rcp_rn_f32_slowpath
        .type           $__internal_16_$__cuda_sm20_rcp_rn_f32_slowpath,@function
        .size           $__internal_16_$__cuda_sm20_rcp_rn_f32_slowpath,(.L_x_661 - $__internal_16_$__cuda_sm20_rcp_rn_f32_slowpath)
$__internal_16_$__cuda_sm20_rcp_rn_f32_slowpath:
[----:B------:R-:W-:Y:S01]  /*0210*/  IMAD.SHL.U32 R2, R0, 0x2, RZ ;  /* 0x0000000200027824 */ /* 0x000fe200078e00ff */
[----:B------:R-:W-:Y:S04]  /*0220*/  BSSY.RECONVERGENT B1, `(.L_x_624) ;  /* 0x0000030000017945 */ /* 0x000fe80003800200 */
        /* <DEDUP_REMOVED lines=13> */
.L_x_625:
        /* <DEDUP_REMOVED lines=33> */
.L_x_627:
[----:B------:R0:W1:Y:S02]  /*0510*/  MUFU.RCP R5, R0 ;  /* 0x0000000000057308 */ /* 0x0000640000001000 */
.L_x_626:
[----:B------:R-:W-:Y:S05]  /*0520*/  BSYNC.RECONVERGENT B1 ;  /* 0x0000000000017941 */ /* 0x000fea0003800200 */
.L_x_624:
[----:B-1----:R-:W-:Y:S01]  /*0530*/  MOV R7, R5 ;  /* 0x0000000500077202 */ /* 0x002fe20000000f00 */
[----:B------:R-:W-:-:S04]  /*0540*/  IMAD.MOV.U32 R5, RZ, RZ, 0x0 ;  /* 0x00000000ff057424 */ /* 0x000fc800078e00ff */
[----:B0-----:R-:W-:Y:S05]  /*0550*/  RET.REL.NODEC R4 `(vector_inv) ;  /* 0xfffffff804a87950 */ /* 0x001fea0003c3ffff */
.L_x_628:
        /* <DEDUP_REMOVED lines=10> */
.L_x_661:


//--------------------- .text.vector_div          --------------------------
	.section	.text.vector_div,"ax",@progbits
	.align	128
        .global         vector_div
        .type           vector_div,@function
        .size           vector_div,(.L_x_662 - vector_div)
        .other          vector_div,@"STO_CUDA_ENTRY STV_DEFAULT"
vector_div:
.text.vector_div:
        /* <DEDUP_REMOVED lines=17> */
[----:B0-----:R-:W-:-:S05]  /*0110*/  IMAD.WIDE R4, R3, 0x4, R4 ;  /* 0x0000000403047825 */ /* 0x001fca00078e0204 */
[----:B------:R-:W3:Y:S01]  /*0120*/  LDG.E R0, desc[UR4][R4.64] ;  /* 0x0000000404007981 */ /* 0x000ee2000c1e1900 */
[----:B------:R-:W-:Y:S01]  /*0130*/  BSSY.RECONVERGENT B0, `(.L_x_629) ;  /* 0x000000c000007945 */ /* 0x000fe20003800200 */
[----:B--2---:R-:W0:Y:S08]  /*0140*/  MUFU.RCP R8, R7 ;  /* 0x0000000700087308 */ /* 0x004e300000001000 */
[----:B---3--:R-:W1:Y:S01]  /*0150*/  FCHK P0, R0, R7 ;  /* 0x0000000700007302 */ /* 0x008e620000000000 */
[----:B0-----:R-:W-:-:S04]  /*0160*/  FFMA R3, -R7, R8, 1 ;  /* 0x3f80000007037423 */ /* 0x001fc80000000108 */
[----:B------:R-:W-:-:S04]  /*0170*/  FFMA R3, R8, R3, R8 ;  /* 0x0000000308037223 */ /* 0x000fc80000000008 */
[----:B------:R-:W-:-:S04]  /*0180*/  FFMA R8, R0, R3, RZ ;  /* 0x0000000300087223 */ /* 0x000fc800000000ff */
[----:B------:R-:W-:-:S04]  /*0190*/  FFMA R9, -R7, R8, R0 ;  /* 0x0000000807097223 */ /* 0x000fc80000000100 */
[----:B------:R-:W-:Y:S01]  /*01a0*/  FFMA R9, R3, R9, R8 ;  /* 0x0000000903097223 */ /* 0x000fe20000000008 */
[----:B-1----:R-:W-:Y:S06]  /*01b0*/  @!P0 BRA `(.L_x_630) ;  /* 0x00000000000c8947 */ /* 0x002fec0003800000 */
[----:B------:R-:W-:-:S07]  /*01c0*/  MOV R4, 0x1e0 ;  /* 0x000001e000047802 */ /* 0x000fce0000000f00 */
[----:B------:R-:W-:Y:S05]  /*01d0*/  CALL.REL.NOINC `($__internal_17_$__cuda_sm3x_div_rn_noftz_f32_slowpath) ;  /* 0x0000000000207944 */ /* 0x000fea0003c00000 */
[----:B------:R-:W-:-:S07]  /*01e0*/  IMAD.MOV.U32 R9, RZ, RZ, R0 ;  /* 0x000000ffff097224 */ /* 0x000fce00078e0000 */
.L_x_630:
[----:B------:R-:W-:Y:S05]  /*01f0*/  BSYNC.RECONVERGENT B0 ;  /* 0x0000000000007941 */ /* 0x000fea0003800200 */
.L_x_629:
[----:B------:R-:W0:Y:S08]  /*0200*/  LDC.64 R6, c[0x0][0x3b0] ;  /* 0x0000ec00ff067b82 */ /* 0x000e300000000a00 */
[----:B------:R-:W1:Y:S01]  /*0210*/  LDC.64 R4, c[0x0][0x3a8] ;  /* 0x0000ea00ff047b82 */ /* 0x000e620000000a00 */
[----:B0-----:R-:W-:-:S04]  /*0220*/  IMAD R3, R2, R7, R6 ;  /* 0x0000000702037224 */ /* 0x001fc800078e0206 */
[----:B-1----:R-:W-:-:S05]  /*0230*/  IMAD.WIDE R2, R3, 0x4, R4 ;  /* 0x0000000403027825 */ /* 0x002fca00078e0204 */
[----:B------:R-:W-:Y:S01]  /*0240*/  STG.E desc[UR4][R2.64], R9 ;  /* 0x0000000902007986 */ /* 0x000fe2000c101904 */
[----:B------:R-:W-:Y:S05]  /*0250*/  EXIT ;  /* 0x000000000000794d */ /* 0x000fea0003800000 */
        .weak           $__internal_17_$__cuda_sm3x_div_rn_noftz_f32_slowpath
        .type           $__internal_17_$__cuda_sm3x_div_rn_noftz_f32_slowpath,@function
        .size           $__internal_17_$__cuda_sm3x_div_rn_noftz_f32_slowpath,(.L_x_662 - $__internal_17_$__cuda_sm3x_div_rn_noftz_f32_slowpath)
$__internal_17_$__cuda_sm3x_div_rn_noftz_f32_slowpath:
        /* <DEDUP_REMOVED lines=36> */
.L_x_632:
        /* <DEDUP_REMOVED lines=51> */
.L_x_639:
[----:B------:R-:W-:-:S04]  /*07d0*/  LOP3.LUT R0, R0, 0x80000000, RZ, 0xc0, !PT ;  /* 0x8000000000007812 */ /* 0x000fc800078ec0ff */
[----:B------:R-:W-:Y:S01]  /*07e0*/  LOP3.LUT R0, R0, 0x7f800000, RZ, 0xfc, !PT ;  /* 0x7f80000000007812 */ /* 0x000fe200078efcff */
[----:B------:R-:W-:Y:S06]  /*07f0*/  BRA `(.L_x_640) ;  /* 0x0000000000047947 */ /* 0x000fec0003800000 */
.L_x_638:
[----:B------:R-:W-:-:S07]  /*0800*/  IMAD R0, R6, 0x800000, R0 ;  /* 0x0080000006007824 */ /* 0x000fce00078e0200 */
.L_x_640:
[----:B------:R-:W-:Y:S05]  /*0810*/  BSYNC.RECONVERGENT B2 ;  /* 0x0000000000027941 */ /* 0x000fea0003800200 */
.L_x_637:
[----:B------:R-:W-:Y:S05]  /*0820*/  BRA `(.L_x_641) ;  /* 0x0000000000207947 */ /* 0x000fea0003800000 */
.L_x_636:
[----:B------:R-:W-:-:S04]  /*0830*/  LOP3.LUT R0, R7, 0x80000000, R8, 0x48, !PT ;  /* 0x8000000007007812 */ /* 0x000fc800078e4808 */
[----:B------:R-:W-:Y:S01]  /*0840*/  LOP3.LUT R0, R0, 0x7f800000, RZ, 0xfc, !PT ;  /* 0x7f80000000007812 */ /* 0x000fe200078efcff */
[----:B------:R-:W-:Y:S06]  /*0850*/  BRA `(.L_x_641) ;  /* 0x0000000000147947 */ /* 0x000fec0003800000 */
.L_x_635:
[----:B------:R-:W-:Y:S01]  /*0860*/  LOP3.LUT R0, R7, 0x80000000, R8, 0x48, !PT ;  /* 0x8000000007007812 */ /* 0x000fe200078e4808 */
[----:B------:R-:W-:Y:S06]  /*0870*/  BRA `(.L_x_641) ;  /* 0x00000000000c7947 */ /* 0x000fec0003800000 */
.L_x_634:
[----:B------:R-:W0:Y:S01]  /*0880*/  MUFU.RSQ R0, -QNAN ;  /* 0xffc0000000007908 */ /* 0x000e220000001400 */
[----:B------:R-:W-:Y:S05]  /*0890*/  BRA `(.L_x_641) ;  /* 0x0000000000047947 */ /* 0x000fea0003800000 */
.L_x_633:
[----:B------:R-:W-:-:S07]  /*08a0*/  FADD.FTZ R0, R0, R3 ;  /* 0x0000000300007221 */ /* 0x000fce0000010000 */
.L_x_641:
[----:B------:R-:W-:Y:S05]  /*08b0*/  BSYNC.RECONVERGENT B1 ;  /* 0x0000000000017941 */ /* 0x000fea0003800200 */
.L_x_631:
[----:B------:R-:W-:-:S04]  /*08c0*/  IMAD.MOV.U32 R5, RZ, RZ, 0x0 ;  /* 0x00000000ff057424 */ /* 0x000fc800078e00ff */
[----:B0-----:R-:W-:Y:S05]  /*08d0*/  RET.REL.NODEC R4 `(vector_div) ;  /* 0xfffffff404c87950 */ /* 0x001fea0003c3ffff */
.L_x_642:
        /* <DEDUP_REMOVED lines=10> */
.L_x_662:


//--------------------- .text.vector_mul          --------------------------
	.section	.text.vector_mul,"ax",@progbits
	.align	128
        .global         vector_mul
        .type           vector_mul,@function
        .size           vector_mul,(.L_x_832 - vector_mul)
        .other          vector_mul,@"STO_CUDA_ENTRY STV_DEFAULT"
vector_mul:
.text.vector_mul:
        /* <DEDUP_REMOVED lines=22> */
[----:B0-----:R-:W-:-:S04]  /*0160*/  IMAD.WIDE R6, R9, 0x4, R6 ;  /* 0x0000000409067825 */ /* 0x001fc800078e0206 */
[----:B--2---:R-:W-:-:S05]  /*0170*/  FMUL R9, R2, R5 ;  /* 0x0000000502097220 */ /* 0x004fca0000400000 */
[----:B------:R-:W-:Y:S01]  /*0180*/  STG.E desc[UR4][R6.64], R9 ;  /* 0x0000000906007986 */ /* 0x000fe2000c101904 */
[----:B------:R-:W-:Y:S05]  /*0190*/  EXIT ;  /* 0x000000000000794d */ /* 0x000fea0003800000 */
.L_x_643:
        /* <DEDUP_REMOVED lines=14> */
.L_x_832:


//--------------------- .text.vector_sqr          --------------------------
	.section	.text.vector_sqr,"ax",@progbits
	.align	128
        .global         vector_sqr
        .type           vector_sqr,@function
        .size           vector_sqr,(.L_x_833 - vector_sqr)
        .other          vector_sqr,@"STO_CUDA_ENTRY STV_DEFAULT"
vector_sqr:
.text.vector_sqr:
        /* <DEDUP_REMOVED lines=18> */
[----:B--2---:R-:W-:-:S05]  /*0120*/  FMUL R7, R2, R2 ;  /* 0x0000000202077220 */ /* 0x004fca0000400000 */
[----:B------:R-:W-:Y:S01]  /*0130*/  STG.E desc[UR4][R4.64], R7 ;  /* 0x0000000704007986 */ /* 0x000fe2000c101904 */
[----:B------:R-:W-:Y:S05]  /*0140*/  EXIT ;  /* 0x000000000000794d */ /* 0x000fea0003800000 */
.L_x_644:
        /* <DEDUP_REMOVED lines=11> */
.L_x_833:


//--------------------- .nv.global.init           --------------------------
	.section	.nv.global.init,"aw",@progbits
	.align	4
.nv.global.init:
	.type		__cudart_i2opi_f,@object
	.size		__cudart_i2opi_f,(.L_0 - __cudart_i2opi_f)
__cudart_i2opi_f:
        /*0000*/ 	.byte	0x41, 0x90, 0x43, 0x3c, 0x99, 0x95, 0x62, 0xdb, 0xc0, 0xdd, 0x34, 0xf5, 0xd1, 0x57, 0x27, 0xfc
        /*0010*/ 	.byte	0x29, 0x15, 0x44, 0x4e, 0x6e, 0x83, 0xf9, 0xa2
.L_0:


//--------------------- .nv.shared.reserved.0     --------------------------
	.section	.nv.shared.reserved.0,"aw",@nobits
	.weak		__nv_reservedSMEM_offset_0_alias
	.size		__nv_reservedSMEM_offset_0_alias, 0, 64
	.other		__nv_reservedSMEM_offset_0_alias,@"STO_CUDA_RESERVED_SHARED STV_DEFAULT"
__nv_reservedSMEM_offset_0_alias:
	.zero		0
	.zero		64


//--------------------- .nv.constant0.uplo_elu    --------------------------
	.section	.nv.constant0.uplo_elu,"a",@progbits
	.sectionflags	@""
	.align	4
.nv.constant0.uplo_elu:
	.zero		944


//--------------------- .nv.constant0.uplo_relu   --------------------------
	.section	.nv.constant0.uplo_relu,"a",@progbits
	.sectionflags	@""
	.align	4
.nv.constant0.uplo_relu:
	.zero		944


//--------------------- .nv.constant0.uplo_ramp   --------------------------
	.section	.nv.constant0.uplo_ramp,"a",@progbits
	.sectionflags	@""
	.align	4
.nv.constant0.uplo_ramp:
	.zero		944


//--------------------- .nv.constant0.uplo_sigmoid --------------------------
	.section	.nv.constant0.uplo_sigmoid,"a",@progbits
	.sectionflags	@""
	.align	4
.nv.constant0.uplo_sigmoid:
	.zero		944


//--------------------- .nv.constant0.uplo_copysign --------------------------
	.section	.nv.constant0.uplo_copysign,"a",@progbits
	.sectionflags	@""
	.align	4
.nv.constant0.uplo_copysign:
	.zero		960


//--------------------- .nv.constant0.uplo_fmin   --------------------------
	.section	.nv.constant0.uplo_fmin,"a",@progbits
	.sectionflags	@""
	.align	4
.nv.constant0.uplo_fmin:
	.zero		960


//--------------------- .nv.constant0.uplo_fmax   --------------------------
	.section	.nv.constant0.uplo_fmax,"a",@progbits
	.sectionflags	@""
	.align	4
.nv.constant0.uplo_fmax:
	.zero		960


//--------------------- .nv.constant0.uplo_frac   --------------------------
	.section	.nv.constant0.uplo_frac,"a",@progbits
	.sectionflags	@""
	.align	4
.nv.constant0.uplo_frac:
	.zero		944


//--------------------- .nv.constant0.uplo_modf   --------------------------
	.section	.nv.constant0.uplo_modf,"a",@progbits
	.sectionflags	@""
	.align	4
.nv.constant0.uplo_modf:
	.zero		960


//--------------------- .nv.constant0.uplo_round  --------------------------
	.section	.nv.constant0.uplo_round,"a",@progbits
	.sectionflags	@""
	.align	4
.nv.constant0.uplo_round:
	.zero		944


//--------------------- .nv.constant0.uplo_trunc  --------------------------
	.section	.nv.constant0.uplo_trunc,"a",@progbits
	.sectionflags	@""
	.align	4
.nv.constant0.uplo_trunc:
	.zero		944


//--------------------- .nv.constant0.uplo_ceil   --------------------------
	.section	.nv.constant0.uplo_ceil,"a",@progbits
	.sectionflags	@""
	.align	4
.nv.constant0.uplo_ceil:
	.zero		944


//--------------------- .nv.constant0.uplo_floor  --------------------------
	.section	.nv.constant0.uplo_floor,"a",@progbits
	.sectionflags	@""
	.align	4
.nv.constant0.uplo_floor:
	.zero		944


//--------------------- .nv.constant0.uplo_lgamma --------------------------
	.section	.nv.constant0.uplo_lgamma,"a",@progbits
	.sectionflags	@""
	.align	4
.nv.constant0.uplo_lgamma:
	.zero		944


//--------------------- .nv.constant0.uplo_gamma  --------------------------
	.section	.nv.constant0.uplo_gamma,"a",@progbits
	.sectionflags	@""
	.align	4
.nv.constant0.uplo_gamma:
	.zero		944


//--------------------- .nv.constant0.uplo_cdf_norm_inv --------------------------
	.section	.nv.constant0.uplo_cdf_norm_inv,"a",@progbits
	.sectionflags	@""
	.align	4
.nv.constant0.uplo_cdf_norm_inv:
	.zero		944


//--------------------- .nv.constant0.uplo_cdf_norm --------------------------
	.section	.nv.constant0.uplo_cdf_norm,"a",@progbits
	.sectionflags	@""
	.align	4
.nv.constant0.uplo_cdf_norm:
	.zero		944


//--------------------- .nv.constant0.uplo_erfc_inv --------------------------
	.section	.nv.constant0.uplo_erfc_inv,"a",@progbits
	.sectionflags	@""
	.align	4
.nv.constant0.uplo_erfc_inv:
	.zero		944


//--------------------- .nv.constant0.uplo_erfc   --------------------------
	.section	.nv.constant0.uplo_erfc,"a",@progbits
	.sectionflags	@""
	.align	4
.nv.constant0.uplo_erfc:
	.zero		944


//--------------------- .nv.constant0.uplo_erf_inv --------------------------
	.section	.nv.constant0.uplo_erf_inv,"a",@progbits
	.sectionflags	@""
	.align	4
.nv.constant0.uplo_erf_inv:
	.zero		944


//--------------------- .nv.constant0.uplo_erf    --------------------------
	.section	.nv.constant0.uplo_erf,"a",@progbits
	.sectionflags	@""
	.align	4
.nv.constant0.uplo_erf:
	.zero		944


//--------------------- .nv.constant0.uplo_atanh  --------------------------
	.section	.nv.constant0.uplo_atanh,"a",@progbits
	.sectionflags	@""
	.align	4
.nv.constant0.uplo_atanh:
	.zero		944


//--------------------- .nv.constant0.uplo_acosh  --------------------------
	.section	.nv.constant0.uplo_acosh,"a",@progbits
	.sectionflags	@""
	.align	4
.nv.constant0.uplo_acosh:
	.zero		944


//--------------------- .nv.constant0.uplo_asinh  --------------------------
	.section	.nv.constant0.uplo_asinh,"a",@progbits
	.sectionflags	@""
	.align	4
.nv.constant0.uplo_asinh:
	.zero		944


//--------------------- .nv.constant0.uplo_tanh   --------------------------
	.section	.nv.constant0.uplo_tanh,"a",@progbits
	.sectionflags	@""
	.align	4
.nv.constant0.uplo_tanh:
	.zero		944


//--------------------- .nv.constant0.uplo_cosh   --------------------------
	.section	.nv.constant0.uplo_cosh,"a",@progbits
	.sectionflags	@""
	.align	4
.nv.constant0.uplo_cosh:
	.zero		944


//--------------------- .nv.constant0.uplo_sinh   --------------------------
	.section	.nv.constant0.uplo_sinh,"a",@progbits
	.sectionflags	@""
	.align	4
.nv.constant0.uplo_sinh:
	.zero		944


//--------------------- .nv.constant0.uplo_atan2  --------------------------
	.section	.nv.constant0.uplo_atan2,"a",@progbits
	.sectionflags	@""
	.align	4
.nv.constant0.uplo_atan2:
	.zero		960


//--------------------- .nv.constant0.uplo_atan   --------------------------
	.section	.nv.constant0.uplo_atan,"a",@progbits
	.sectionflags	@""
	.align	4
.nv.constant0.uplo_atan:
	.zero		944


//--------------------- .nv.constant0.uplo_acos   --------------------------
	.section	.nv.constant0.uplo_acos,"a",@progbits
	.sectionflags	@""
	.align	4
.nv.constant0.uplo_acos:
	.zero		944


//--------------------- .nv.constant0.uplo_asin   --------------------------
	.section	.nv.constant0.uplo_asin,"a",@progbits
	.sectionflags	@""
	.align	4
.nv.constant0.uplo_asin:
	.zero		944


//--------------------- .nv.constant0.uplo_sincos --------------------------
	.section	.nv.constant0.uplo_sincos,"a",@progbits
	.sectionflags	@""
	.align	4
.nv.constant0.uplo_sincos:
	.zero		960


//--------------------- .nv.constant0.uplo_tan    --------------------------
	.section	.nv.constant0.uplo_tan,"a",@progbits
	.sectionflags	@""
	.align	4
.nv.constant0.uplo_tan:
	.zero		944


//--------------------- .nv.constant0.uplo_cos    --------------------------
	.section	.nv.constant0.uplo_cos,"a",@progbits
	.sectionflags	@""
	.align	4
.nv.constant0.uplo_cos:
	.zero		944


//--------------------- .nv.constant0.uplo_sin    --------------------------
	.section	.nv.constant0.uplo_sin,"a",@progbits
	.sectionflags	@""
	.align	4
.nv.constant0.uplo_sin:
	.zero		944


//--------------------- .nv.constant0.uplo_log10  --------------------------
	.section	.nv.constant0.uplo_log10,"a",@progbits
	.sectionflags	@""
	.align	4
.nv.constant0.uplo_log10:
	.zero		944


//--------------------- .nv.constant0.uplo_log    --------------------------
	.section	.nv.constant0.uplo_log,"a",@progbits
	.sectionflags	@""
	.align	4
.nv.constant0.uplo_log:
	.zero		944


//--------------------- .nv.constant0.uplo_expm1  --------------------------
	.section	.nv.constant0.uplo_expm1,"a",@progbits
	.sectionflags	@""
	.align	4
.nv.constant0.uplo_expm1:
	.zero		944


//--------------------- .nv.constant0.uplo_exp    --------------------------
	.section	.nv.constant0.uplo_exp,"a",@progbits
	.sectionflags	@""
	.align	4
.nv.constant0.uplo_exp:
	.zero		944


//--------------------- .nv.constant0.uplo_hypot  --------------------------
	.section	.nv.constant0.uplo_hypot,"a",@progbits
	.sectionflags	@""
	.align	4
.nv.constant0.uplo_hypot:
	.zero		960


//--------------------- .nv.constant0.uplo_powx   --------------------------
	.section	.nv.constant0.uplo_powx,"a",@progbits
	.sectionflags	@""
	.align	4
.nv.constant0.uplo_powx:
	.zero		952


//--------------------- .nv.constant0.uplo_pow    --------------------------
	.section	.nv.constant0.uplo_pow,"a",@progbits
	.sectionflags	@""
	.align	4
.nv.constant0.uplo_pow:
	.zero		960


//--------------------- .nv.constant0.uplo_pow3o2 --------------------------
	.section	.nv.constant0.uplo_pow3o2,"a",@progbits
	.sectionflags	@""
	.align	4
.nv.constant0.uplo_pow3o2:
	.zero		944


//--------------------- .nv.constant0.uplo_pow2o3 --------------------------
	.section	.nv.constant0.uplo_pow2o3,"a",@progbits
	.sectionflags	@""
	.align	4
.nv.constant0.uplo_pow2o3:
	.zero		944


//--------------------- .nv.constant0.uplo_inv_cbrt --------------------------
	.section	.nv.constant0.uplo_inv_cbrt,"a",@progbits
	.sectionflags	@""
	.align	4
.nv.constant0.uplo_inv_cbrt:
	.zero		944


//--------------------- .nv.constant0.uplo_cbrt   --------------------------
	.section	.nv.constant0.uplo_cbrt,"a",@progbits
	.sectionflags	@""
	.align	4
.nv.constant0.uplo_cbrt:
	.zero		944


//--------------------- .nv.constant0.uplo_inv_sqrt --------------------------
	.section	.nv.constant0.uplo_inv_sqrt,"a",@progbits
	.sectionflags	@""
	.align	4
.nv.constant0.uplo_inv_sqrt:
	.zero		944


//--------------------- .nv.constant0.uplo_sqrt   --------------------------
	.section	.nv.constant0.uplo_sqrt,"a",@progbits
	.sectionflags	@""
	.align	4
.nv.constant0.uplo_sqrt:
	.zero		944


//--------------------- .nv.constant0.uplo_frem   --------------------------
	.section	.nv.constant0.uplo_frem,"a",@progbits
	.sectionflags	@""
	.align	4
.nv.constant0.uplo_frem:
	.zero		960


//--------------------- .nv.constant0.uplo_fmod   --------------------------
	.section	.nv.constant0.uplo_fmod,"a",@progbits
	.sectionflags	@""
	.align	4
.nv.constant0.uplo_fmod:
	.zero		960


//--------------------- .nv.constant0.uplo_scale_shift --------------------------
	.section	.nv.constant0.uplo_scale_shift,"a",@progbits
	.sectionflags	@""
	.align	4
.nv.constant0.uplo_scale_shift:
	.zero		960


//--------------------- .nv.constant0.uplo_linear_frac --------------------------
	.section	.nv.constant0.uplo_linear_frac,"a",@progbits
	.sectionflags	@""
	.align	4
.nv.constant0.uplo_linear_frac:
	.zero		976


//--------------------- .nv.constant0.uplo_abs    --------------------------
	.section	.nv.constant0.uplo_abs,"a",@progbits
	.sectionflags	@""
	.align	4
.nv.constant0.uplo_abs:
	.zero		944


//--------------------- .nv.constant0.uplo_inv    --------------------------
	.section	.nv.constant0.uplo_inv,"a",@progbits
	.sectionflags	@""
	.align	4
.nv.constant0.uplo_inv:
	.zero		944


//--------------------- .nv.constant0.uplo_div    --------------------------
	.section	.nv.constant0.uplo_div,"a",@progbits
	.sectionflags	@""
	.align	4
.nv.constant0.uplo_div:
	.zero		960


//--------------------- .nv.constant0.uplo_mul    --------------------------
	.section	.nv.constant0.uplo_mul,"a",@progbits
	.sectionflags	@""
	.align	4
.nv.constant0.uplo_mul:
	.zero		960


//--------------------- .nv.constant0.uplo_sqr    --------------------------
	.section	.nv.constant0.uplo_sqr,"a",@progbits
	.sectionflags	@""
	.align	4
.nv.constant0.uplo_sqr:
	.zero		944


//--------------------- .nv.constant0.ge_elu      --------------------------
	.section	.nv.constant0.ge_elu,"a",@progbits
	.sectionflags	@""
	.align	4
.nv.constant0.ge_elu:
	.zero		944


//--------------------- .nv.constant0.ge_relu     --------------------------
	.section	.nv.constant0.ge_relu,"a",@progbits
	.sectionflags	@""
	.align	4
.nv.constant0.ge_relu:
	.zero		944


//--------------------- .nv.constant0.ge_ramp     --------------------------
	.section	.nv.constant0.ge_ramp,"a",@progbits
	.sectionflags	@""
	.align	4
.nv.constant0.ge_ramp:
	.zero		936


//--------------------- .nv.constant0.ge_sigmoid  --------------------------
	.section	.nv.constant0.ge_sigmoid,"a",@progbits
	.sectionflags	@""
	.align	4
.nv.constant0.ge_sigmoid:
	.zero		936


//--------------------- .nv.constant0.ge_copysign --------------------------
	.section	.nv.constant0.ge_copysign,"a",@progbits
	.sectionflags	@""
	.align	4
.nv.constant0.ge_copysign:
	.zero		952


//--------------------- .nv.constant0.ge_fmin     --------------------------
	.section	.nv.constant0.ge_fmin,"a",@progbits
	.sectionflags	@""
	.align	4
.nv.constant0.ge_fmin:
	.zero		952


//--------------------- .nv.constant0.ge_fmax     --------------------------
	.section	.nv.constant0.ge_fmax,"a",@progbits
	.sectionflags	@""
	.align	4
.nv.constant0.ge_fmax:
	.zero		952


//--------------------- .nv.constant0.ge_frac     --------------------------
	.section	.nv.constant0.ge_frac,"a",@progbits
	.sectionflags	@""
	.align	4
.nv.constant0.ge_frac:
	.zero		936


//--------------------- .nv.constant0.ge_modf     --------------------------
	.section	.nv.constant0.ge_modf,"a",@progbits
	.sectionflags	@""
	.align	4
.nv.constant0.ge_modf:
	.zero		952


//--------------------- .nv.constant0.ge_round    --------------------------
	.section	.nv.constant0.ge_round,"a",@progbits
	.sectionflags	@""
	.align	4
.nv.constant0.ge_round:
	.zero		936


//--------------------- .nv.constant0.ge_trunc    --------------------------
	.section	.nv.constant0.ge_trunc,"a",@progbits
	.sectionflags	@""
	.align	4
.nv.constant0.ge_trunc:
	.zero		936


//--------------------- .nv.constant0.ge_ceil     --------------------------
	.section	.nv.constant0.ge_ceil,"a",@progbits
	.sectionflags	@""
	.align	4
.nv.constant0.ge_ceil:
	.zero		936


//--------------------- .nv.constant0.ge_floor    --------------------------
	.section	.nv.constant0.ge_floor,"a",@progbits
	.sectionflags	@""
	.align	4
.nv.constant0.ge_floor:
	.zero		936


//--------------------- .nv.constant0.ge_lgamma   --------------------------
	.section	.nv.constant0.ge_lgamma,"a",@progbits
	.sectionflags	@""
	.align	4
.nv.constant0.ge_lgamma:
	.zero		936


//--------------------- .nv.constant0.ge_gamma    --------------------------
	.section	.nv.constant0.ge_gamma,"a",@progbits
	.sectionflags	@""
	.align	4
.nv.constant0.ge_gamma:
	.zero		936


//--------------------- .nv.constant0.ge_cdf_norm_inv --------------------------
	.section	.nv.constant0.ge_cdf_norm_inv,"a",@progbits
	.sectionflags	@""
	.align	4
.nv.constant0.ge_cdf_norm_inv:
	.zero		936


//--------------------- .nv.constant0.ge_cdf_norm --------------------------
	.section	.nv.constant0.ge_cdf_norm,"a",@progbits
	.sectionflags	@""
	.align	4
.nv.constant0.ge_cdf_norm:
	.zero		936


//--------------------- .nv.constant0.ge_erfc_inv --------------------------
	.section	.nv.constant0.ge_erfc_inv,"a",@progbits
	.sectionflags	@""
	.align	4
.nv.constant0.ge_erfc_inv:
	.zero		936


//--------------------- .nv.constant0.ge_erfc     --------------------------
	.section	.nv.constant0.ge_erfc,"a",@progbits
	.sectionflags	@""
	.align	4
.nv.constant0.ge_erfc:
	.zero		936


//--------------------- .nv.constant0.ge_erf_inv  --------------------------
	.section	.nv.constant0.ge_erf_inv,"a",@progbits
	.sectionflags	@""
	.align	4
.nv.constant0.ge_erf_inv:
	.zero		936


//--------------------- .nv.constant0.ge_erf      --------------------------
	.section	.nv.constant0.ge_erf,"a",@progbits
	.sectionflags	@""
	.align	4
.nv.constant0.ge_erf:
	.zero		936


//--------------------- .nv.constant0.ge_atanh    --------------------------
	.section	.nv.constant0.ge_atanh,"a",@progbits
	.sectionflags	@""
	.align	4
.nv.constant0.ge_atanh:
	.zero		936


//--------------------- .nv.constant0.ge_acosh    --------------------------
	.section	.nv.constant0.ge_acosh,"a",@progbits
	.sectionflags	@""
	.align	4
.nv.constant0.ge_acosh:
	.zero		936


//--------------------- .nv.constant0.ge_asinh    --------------------------
	.section	.nv.constant0.ge_asinh,"a",@progbits
	.sectionflags	@""
	.align	4
.nv.constant0.ge_asinh:
	.zero		936


//--------------------- .nv.constant0.ge_tanh     --------------------------
	.section	.nv.constant0.ge_tanh,"a",@progbits
	.sectionflags	@""
	.align	4
.nv.constant0.ge_tanh:
	.zero		936


//--------------------- .nv.constant0.ge_cosh     --------------------------
	.section	.nv.constant0.ge_cosh,"a",@progbits
	.sectionflags	@""
	.align	4
.nv.constant0.ge_cosh:
	.zero		936


//--------------------- .nv.constant0.ge_sinh     --------------------------
	.section	.nv.constant0.ge_sinh,"a",@progbits
	.sectionflags	@""
	.align	4
.nv.constant0.ge_sinh:
	.zero		936


//--------------------- .nv.constant0.ge_atan2    --------------------------
	.section	.nv.constant0.ge_atan2,"a",@progbits
	.sectionflags	@""
	.align	4
.nv.constant0.ge_atan2:
	.zero		952


//--------------------- .nv.constant0.ge_atan     --------------------------
	.section	.nv.constant0.ge_atan,"a",@progbits
	.sectionflags	@""
	.align	4
.nv.constant0.ge_atan:
	.zero		936


//--------------------- .nv.constant0.ge_acos     --------------------------
	.section	.nv.constant0.ge_acos,"a",@progbits
	.sectionflags	@""
	.align	4
.nv.constant0.ge_acos:
	.zero		936


//--------------------- .nv.constant0.ge_asin     --------------------------
	.section	.nv.constant0.ge_asin,"a",@progbits
	.sectionflags	@""
	.align	4
.nv.constant0.ge_asin:
	.zero		936


//--------------------- .nv.constant0.ge_sincos   --------------------------
	.section	.nv.constant0.ge_sincos,"a",@progbits
	.sectionflags	@""
	.align	4
.nv.constant0.ge_sincos:
	.zero		952


//--------------------- .nv.constant0.ge_tan      --------------------------
	.section	.nv.constant0.ge_tan,"a",@progbits
	.sectionflags	@""
	.align	4
.nv.constant0.ge_tan:
	.zero		936


//--------------------- .nv.constant0.ge_cos      --------------------------
	.section	.nv.constant0.ge_cos,"a",@progbits
	.sectionflags	@""
	.align	4
.nv.constant0.ge_cos:
	.zero		936


//--------------------- .nv.constant0.ge_sin      --------------------------
	.section	.nv.constant0.ge_sin,"a",@progbits
	.sectionflags	@""
	.align	4
.nv.constant0.ge_sin:
	.zero		936


//--------------------- .nv.constant0.ge_log10    --------------------------
	.section	.nv.constant0.ge_log10,"a",@progbits
	.sectionflags	@""
	.align	4
.nv.constant0.ge_log10:
	.zero		936


//--------------------- .nv.constant0.ge_log      --------------------------
	.section	.nv.constant0.ge_log,"a",@progbits
	.sectionflags	@""
	.align	4
.nv.constant0.ge_log:
	.zero		936


//--------------------- .nv.constant0.ge_expm1    --------------------------
	.section	.nv.constant0.ge_expm1,"a",@progbits
	.sectionflags	@""
	.align	4
.nv.constant0.ge_expm1:
	.zero		936


//--------------------- .nv.constant0.ge_exp      --------------------------
	.section	.nv.constant0.ge_exp,"a",@progbits
	.sectionflags	@""
	.align	4
.nv.constant0.ge_exp:
	.zero		936


//--------------------- .nv.constant0.ge_hypot    --------------------------
	.section	.nv.constant0.ge_hypot,"a",@progbits
	.sectionflags	@""
	.align	4
.nv.constant0.ge_hypot:
	.zero		952


//--------------------- .nv.constant0.ge_powx     --------------------------
	.section	.nv.constant0.ge_powx,"a",@progbits
	.sectionflags	@""
	.align	4
.nv.constant0.ge_powx:
	.zero		944


//--------------------- .nv.constant0.ge_pow      --------------------------
	.section	.nv.constant0.ge_pow,"a",@progbits
	.sectionflags	@""
	.align	4
.nv.constant0.ge_pow:
	.zero		952


//--------------------- .nv.constant0.ge_pow3o2   --------------------------
	.section	.nv.constant0.ge_pow3o2,"a",@progbits
	.sectionflags	@""
	.align	4
.nv.constant0.ge_pow3o2:
	.zero		936


//--------------------- .nv.constant0.ge_pow2o3   --------------------------
	.section	.nv.constant0.ge_pow2o3,"a",@progbits
	.sectionflags	@""
	.align	4
.nv.constant0.ge_pow2o3:
	.zero		936


//--------------------- .nv.constant0.ge_inv_cbrt --------------------------
	.section	.nv.constant0.ge_inv_cbrt,"a",@progbits
	.sectionflags	@""
	.align	4
.nv.constant0.ge_inv_cbrt:
	.zero		936


//--------------------- .nv.constant0.ge_cbrt     --------------------------
	.section	.nv.constant0.ge_cbrt,"a",@progbits
	.sectionflags	@""
	.align	4
.nv.constant0.ge_cbrt:
	.zero		936


//--------------------- .nv.constant0.ge_inv_sqrt --------------------------
	.section	.nv.constant0.ge_inv_sqrt,"a",@progbits
	.sectionflags	@""
	.align	4
.nv.constant0.ge_inv_sqrt:
	.zero		936


//--------------------- .nv.constant0.ge_sqrt     --------------------------
	.section	.nv.constant0.ge_sqrt,"a",@progbits
	.sectionflags	@""
	.align	4
.nv.constant0.ge_sqrt:
	.zero		936


//--------------------- .nv.constant0.ge_frem     --------------------------
	.section	.nv.constant0.ge_frem,"a",@progbits
	.sectionflags	@""
	.align	4
.nv.constant0.ge_frem:
	.zero		952


//--------------------- .nv.constant0.ge_fmod     --------------------------
	.section	.nv.constant0.ge_fmod,"a",@progbits
	.sectionflags	@""
	.align	4
.nv.constant0.ge_fmod:
	.zero		952


//--------------------- .nv.constant0.ge_scale_shift --------------------------
	.section	.nv.constant0.ge_scale_shift,"a",@progbits
	.sectionflags	@""
	.align	4
.nv.constant0.ge_scale_shift:
	.zero		952


//--------------------- .nv.constant0.ge_linear_frac --------------------------
	.section	.nv.constant0.ge_linear_frac,"a",@progbits
	.sectionflags	@""
	.align	4
.nv.constant0.ge_linear_frac:
	.zero		968


//--------------------- .nv.constant0.ge_abs      --------------------------
	.section	.nv.constant0.ge_abs,"a",@progbits
	.sectionflags	@""
	.align	4
.nv.constant0.ge_abs:
	.zero		936


//--------------------- .nv.constant0.ge_inv      --------------------------
	.section	.nv.constant0.ge_inv,"a",@progbits
	.sectionflags	@""
	.align	4
.nv.constant0.ge_inv:
	.zero		936


//--------------------- .nv.constant0.ge_div      --------------------------
	.section	.nv.constant0.ge_div,"a",@progbits
	.sectionflags	@""
	.align	4
.nv.constant0.ge_div:
	.zero		952


//--------------------- .nv.constant0.ge_mul      --------------------------
	.section	.nv.constant0.ge_mul,"a",@progbits
	.sectionflags	@""
	.align	4
.nv.constant0.ge_mul:
	.zero		952


//--------------------- .nv.constant0.ge_sqr      --------------------------
	.section	.nv.constant0.ge_sqr,"a",@progbits
	.sectionflags	@""
	.align	4
.nv.constant0.ge_sqr:
	.zero		936


//--------------------- .nv.constant0.vector_elu  --------------------------
	.section	.nv.constant0.vector_elu,"a",@progbits
	.sectionflags	@""
	.align	4
.nv.constant0.vector_elu:
	.zero		936


//--------------------- .nv.constant0.vector_relu --------------------------
	.section	.nv.constant0.vector_relu,"a",@progbits
	.sectionflags	@""
	.align	4
.nv.constant0.vector_relu:
	.zero		936


//--------------------- .nv.constant0.vector_ramp --------------------------
	.section	.nv.constant0.vector_ramp,"a",@progbits
	.sectionflags	@""
	.align	4
.nv.constant0.vector_ramp:
	.zero		936


//--------------------- .nv.constant0.vector_sigmoid --------------------------
	.section	.nv.constant0.vector_sigmoid,"a",@progbits
	.sectionflags	@""
	.align	4
.nv.constant0.vector_sigmoid:
	.zero		936


//--------------------- .nv.constant0.vector_copysign --------------------------
	.section	.nv.constant0.vector_copysign,"a",@progbits
	.sectionflags	@""
	.align	4
.nv.constant0.vector_copysign:
	.zero		952


//--------------------- .nv.constant0.vector_fmin --------------------------
	.section	.nv.constant0.vector_fmin,"a",@progbits
	.sectionflags	@""
	.align	4
.nv.constant0.vector_fmin:
	.zero		952


//--------------------- .nv.constant0.vector_fmax --------------------------
	.section	.nv.constant0.vector_fmax,"a",@progbits
	.sectionflags	@""
	.align	4
.nv.constant0.vector_fmax:
	.zero		952


//--------------------- .nv.constant0.vector_frac --------------------------
	.section	.nv.constant0.vector_frac,"a",@progbits
	.sectionflags	@""
	.align	4
.nv.constant0.vector_frac:
	.zero		936


//--------------------- .nv.constant0.vector_modf --------------------------
	.section	.nv.constant0.vector_modf,"a",@progbits
	.sectionflags	@""
	.align	4
.nv.constant0.vector_modf:
	.zero		952


//--------------------- .nv.constant0.vector_round --------------------------
	.section	.nv.constant0.vector_round,"a",@progbits
	.sectionflags	@""
	.align	4
.nv.constant0.vector_round:
	.zero		936


//--------------------- .nv.constant0.vector_trunc --------------------------
	.section	.nv.constant0.vector_trunc,"a",@progbits
	.sectionflags	@""
	.align	4
.nv.constant0.vector_trunc:
	.zero		936


//--------------------- .nv.constant0.vector_ceil --------------------------
	.section	.nv.constant0.vector_ceil,"a",@progbits
	.sectionflags	@""
	.align	4
.nv.constant0.vector_ceil:
	.zero		936


//--------------------- .nv.constant0.vector_floor --------------------------
	.section	.nv.constant0.vector_floor,"a",@progbits
	.sectionflags	@""
	.align	4
.nv.constant0.vector_floor:
	.zero		936


//--------------------- .nv.constant0.vector_lgamma --------------------------
	.section	.nv.constant0.vector_lgamma,"a",@progbits
	.sectionflags	@""
	.align	4
.nv.constant0.vector_lgamma:
	.zero		936


//--------------------- .nv.constant0.vector_gamma --------------------------
	.section	.nv.constant0.vector_gamma,"a",@progbits
	.sectionflags	@""
	.align	4
.nv.constant0.vector_gamma:
	.zero		936


//--------------------- .nv.constant0.vector_cdf_norm_inv --------------------------
	.section	.nv.constant0.vector_cdf_norm_inv,"a",@progbits
	.sectionflags	@""
	.align	4
.nv.constant0.vector_cdf_norm_inv:
	.zero		936


//--------------------- .nv.constant0.vector_cdf_norm --------------------------
	.section	.nv.constant0.vector_cdf_norm,"a",@progbits
	.sectionflags	@""
	.align	4
.nv.constant0.vector_cdf_norm:
	.zero		936


//--------------------- .nv.constant0.vector_erfc_inv --------------------------
	.section	.nv.constant0.vector_erfc_inv,"a",@progbits
	.sectionflags	@""
	.align	4
.nv.constant0.vector_erfc_inv:
	.zero		936


//--------------------- .nv.constant0.vector_erfc --------------------------
	.section	.nv.constant0.vector_erfc,"a",@progbits
	.sectionflags	@""
	.align	4
.nv.constant0.vector_erfc:
	.zero		936


//--------------------- .nv.constant0.vector_erf_inv --------------------------
	.section	.nv.constant0.vector_erf_inv,"a",@progbits
	.sectionflags	@""
	.align	4
.nv.constant0.vector_erf_inv:
	.zero		936


//--------------------- .nv.constant0.vector_erf  --------------------------
	.section	.nv.constant0.vector_erf,"a",@progbits
	.sectionflags	@""
	.align	4
.nv.constant0.vector_erf:
	.zero		936


//--------------------- .nv.constant0.vector_atanh --------------------------
	.section	.nv.constant0.vector_atanh,"a",@progbits
	.sectionflags	@""
	.align	4
.nv.constant0.vector_atanh:
	.zero		936


//--------------------- .nv.constant0.vector_acosh --------------------------
	.section	.nv.constant0.vector_acosh,"a",@progbits
	.sectionflags	@""
	.align	4
.nv.constant0.vector_acosh:
	.zero		936


//--------------------- .nv.constant0.vector_asinh --------------------------
	.section	.nv.constant0.vector_asinh,"a",@progbits
	.sectionflags	@""
	.align	4
.nv.constant0.vector_asinh:
	.zero		936


//--------------------- .nv.constant0.vector_tanh --------------------------
	.section	.nv.constant0.vector_tanh,"a",@progbits
	.sectionflags	@""
	.align	4
.nv.constant0.vector_tanh:
	.zero		936


//--------------------- .nv.constant0.vector_cosh --------------------------
	.section	.nv.constant0.vector_cosh,"a",@progbits
	.sectionflags	@""
	.align	4
.nv.constant0.vector_cosh:
	.zero		936


//--------------------- .nv.constant0.vector_sinh --------------------------
	.section	.nv.constant0.vector_sinh,"a",@progbits
	.sectionflags	@""
	.align	4
.nv.constant0.vector_sinh:
	.zero		936


//--------------------- .nv.constant0.vector_atan2 --------------------------
	.section	.nv.constant0.vector_atan2,"a",@progbits
	.sectionflags	@""
	.align	4
.nv.constant0.vector_atan2:
	.zero		952


//--------------------- .nv.constant0.vector_atan --------------------------
	.section	.nv.constant0.vector_atan,"a",@progbits
	.sectionflags	@""
	.align	4
.nv.constant0.vector_atan:
	.zero		936


//--------------------- .nv.constant0.vector_acos --------------------------
	.section	.nv.constant0.vector_acos,"a",@progbits
	.sectionflags	@""
	.align	4
.nv.constant0.vector_acos:
	.zero		936


//--------------------- .nv.constant0.vector_asin --------------------------
	.section	.nv.constant0.vector_asin,"a",@progbits
	.sectionflags	@""
	.align	4
.nv.constant0.vector_asin:
	.zero		936


//--------------------- .nv.constant0.vector_sincos --------------------------
	.section	.nv.constant0.vector_sincos,"a",@progbits
	.sectionflags	@""
	.align	4
.nv.constant0.vector_sincos:
	.zero		952


//--------------------- .nv.constant0.vector_tan  --------------------------
	.section	.nv.constant0.vector_tan,"a",@progbits
	.sectionflags	@""
	.align	4
.nv.constant0.vector_tan:
	.zero		936


//--------------------- .nv.constant0.vector_cos  --------------------------
	.section	.nv.constant0.vector_cos,"a",@progbits
	.sectionflags	@""
	.align	4
.nv.constant0.vector_cos:
	.zero		936


//--------------------- .nv.constant0.vector_sin  --------------------------
	.section	.nv.constant0.vector_sin,"a",@progbits
	.sectionflags	@""
	.align	4
.nv.constant0.vector_sin:
	.zero		936


//--------------------- .nv.constant0.vector_log10 --------------------------
	.section	.nv.constant0.vector_log10,"a",@progbits
	.sectionflags	@""
	.align	4
.nv.constant0.vector_log10:
	.zero		936


//--------------------- .nv.constant0.vector_log  --------------------------
	.section	.nv.constant0.vector_log,"a",@progbits
	.sectionflags	@""
	.align	4
.nv.constant0.vector_log:
	.zero		936


//--------------------- .nv.constant0.vector_expm1 --------------------------
	.section	.nv.constant0.vector_expm1,"a",@progbits
	.sectionflags	@""
	.align	4
.nv.constant0.vector_expm1:
	.zero		936


//--------------------- .nv.constant0.vector_exp  --------------------------
	.section	.nv.constant0.vector_exp,"a",@progbits
	.sectionflags	@""
	.align	4
.nv.constant0.vector_exp:
	.zero		936


//--------------------- .nv.constant0.vector_hypot --------------------------
	.section	.nv.constant0.vector_hypot,"a",@progbits
	.sectionflags	@""
	.align	4
.nv.constant0.vector_hypot:
	.zero		952


//--------------------- .nv.constant0.vector_powx --------------------------
	.section	.nv.constant0.vector_powx,"a",@progbits
	.sectionflags	@""
	.align	4
.nv.constant0.vector_powx:
	.zero		944


//--------------------- .nv.constant0.vector_pow  --------------------------
	.section	.nv.constant0.vector_pow,"a",@progbits
	.sectionflags	@""
	.align	4
.nv.constant0.vector_pow:
	.zero		952


//--------------------- .nv.constant0.vector_pow3o2 --------------------------
	.section	.nv.constant0.vector_pow3o2,"a",@progbits
	.sectionflags	@""
	.align	4
.nv.constant0.vector_pow3o2:
	.zero		936


//--------------------- .nv.constant0.vector_pow2o3 --------------------------
	.section	.nv.constant0.vector_pow2o3,"a",@progbits
	.sectionflags	@""
	.align	4
.nv.constant0.vector_pow2o3:
	.zero		936


//--------------------- .nv.constant0.vector_inv_cbrt --------------------------
	.section	.nv.constant0.vector_inv_cbrt,"a",@progbits
	.sectionflags	@""
	.align	4
.nv.constant0.vector_inv_cbrt:
	.zero		936


//--------------------- .nv.constant0.vector_cbrt --------------------------
	.section	.nv.constant0.vector_cbrt,"a",@progbits
	.sectionflags	@""
	.align	4
.nv.constant0.vector_cbrt:
	.zero		936


//--------------------- .nv.constant0.vector_inv_sqrt --------------------------
	.section	.nv.constant0.vector_inv_sqrt,"a",@progbits
	.sectionflags	@""
	.align	4
.nv.constant0.vector_inv_sqrt:
	.zero		936


//--------------------- .nv.constant0.vector_sqrt --------------------------
	.section	.nv.constant0.vector_sqrt,"a",@progbits
	.sectionflags	@""
	.align	4
.nv.constant0.vector_sqrt:
	.zero		936


//--------------------- .nv.constant0.vector_frem --------------------------
	.section	.nv.constant0.vector_frem,"a",@progbits
	.sectionflags	@""
	.align	4
.nv.constant0.vector_frem:
	.zero		952


//--------------------- .nv.constant0.vector_fmod --------------------------
	.section	.nv.constant0.vector_fmod,"a",@progbits
	.sectionflags	@""
	.align	4
.nv.constant0.vector_fmod:
	.zero		952


//--------------------- .nv.constant0.vector_scale_shift --------------------------
	.section	.nv.constant0.vector_scale_shift,"a",@progbits
	.sectionflags	@""
	.align	4
.nv.constant0.vector_scale_shift:
	.zero		952


//--------------------- .nv.constant0.vector_linear_frac --------------------------
	.section	.nv.constant0.vector_linear_frac,"a",@progbits
	.sectionflags	@""
	.align	4
.nv.constant0.vector_linear_frac:
	.zero		968


//--------------------- .nv.constant0.vector_abs  --------------------------
	.section	.nv.constant0.vector_abs,"a",@progbits
	.sectionflags	@""
	.align	4
.nv.constant0.vector_abs:
	.zero		936


//--------------------- .nv.constant0.vector_inv  --------------------------
	.section	.nv.constant0.vector_inv,"a",@progbits
	.sectionflags	@""
	.align	4
.nv.constant0.vector_inv:
	.zero		936


//--------------------- .nv.constant0.vector_div  --------------------------
	.section	.nv.constant0.vector_div,"a",@progbits
	.sectionflags	@""
	.align	4
.nv.constant0.vector_div:
	.zero		952


//--------------------- .nv.constant0.vector_mul  --------------------------
	.section	.nv.constant0.vector_mul,"a",@progbits
	.sectionflags	@""
	.align	4
.nv.constant0.vector_mul:
	.zero		952


//--------------------- .nv.constant0.vector_sqr  --------------------------
	.section	.nv.constant0.vector_sqr,"a",@progbits
	.sectionflags	@""
	.align	4
.nv.constant0.vector_sqr:
	.zero		936


//--------------------- SYMBOLS --------------------------

	.type		.nv.reservedSmem.offset0,@object
	.size		.nv.reservedSmem.offset0,0x4
